//
// Generated by NVIDIA NVVM Compiler
//
// Compiler Build ID: CL-36424714
// Cuda compilation tools, release 13.0, V13.0.88
// Based on NVVM 20.0.0
//

.version 9.0
.target sm_100
.address_size 64

	// .globl	_Z5swapAPdiii
.global .align 1 .b8 _ZN34_INTERNAL_cf4f7936_4_k_cu_6fc0d0fb4cuda3std3__45__cpo5beginE[1];
.global .align 1 .b8 _ZN34_INTERNAL_cf4f7936_4_k_cu_6fc0d0fb4cuda3std3__45__cpo3endE[1];
.global .align 1 .b8 _ZN34_INTERNAL_cf4f7936_4_k_cu_6fc0d0fb4cuda3std3__45__cpo6cbeginE[1];
.global .align 1 .b8 _ZN34_INTERNAL_cf4f7936_4_k_cu_6fc0d0fb4cuda3std3__45__cpo4cendE[1];
.global .align 1 .b8 _ZN34_INTERNAL_cf4f7936_4_k_cu_6fc0d0fb4cuda3std3__45__cpo6rbeginE[1];
.global .align 1 .b8 _ZN34_INTERNAL_cf4f7936_4_k_cu_6fc0d0fb4cuda3std3__45__cpo4rendE[1];
.global .align 1 .b8 _ZN34_INTERNAL_cf4f7936_4_k_cu_6fc0d0fb4cuda3std3__45__cpo7crbeginE[1];
.global .align 1 .b8 _ZN34_INTERNAL_cf4f7936_4_k_cu_6fc0d0fb4cuda3std3__45__cpo5crendE[1];
.global .align 1 .b8 _ZN34_INTERNAL_cf4f7936_4_k_cu_6fc0d0fb4cuda3std3__436_GLOBAL__N__cf4f7936_4_k_cu_6fc0d0fb6ignoreE[1];
.global .align 1 .b8 _ZN34_INTERNAL_cf4f7936_4_k_cu_6fc0d0fb4cuda3std3__419piecewise_constructE[1];
.global .align 1 .b8 _ZN34_INTERNAL_cf4f7936_4_k_cu_6fc0d0fb4cuda3std3__48in_placeE[1];
.global .align 1 .b8 _ZN34_INTERNAL_cf4f7936_4_k_cu_6fc0d0fb4cuda3std3__420unreachable_sentinelE[1];
.global .align 1 .b8 _ZN34_INTERNAL_cf4f7936_4_k_cu_6fc0d0fb4cuda3std3__47nulloptE[1];
.global .align 1 .b8 _ZN34_INTERNAL_cf4f7936_4_k_cu_6fc0d0fb4cuda3std3__48unexpectE[1];
.global .align 1 .b8 _ZN34_INTERNAL_cf4f7936_4_k_cu_6fc0d0fb4cuda3std6ranges3__45__cpo4swapE[1];
.global .align 1 .b8 _ZN34_INTERNAL_cf4f7936_4_k_cu_6fc0d0fb4cuda3std6ranges3__45__cpo9iter_moveE[1];
.global .align 1 .b8 _ZN34_INTERNAL_cf4f7936_4_k_cu_6fc0d0fb4cuda3std6ranges3__45__cpo5beginE[1];
.global .align 1 .b8 _ZN34_INTERNAL_cf4f7936_4_k_cu_6fc0d0fb4cuda3std6ranges3__45__cpo3endE[1];
.global .align 1 .b8 _ZN34_INTERNAL_cf4f7936_4_k_cu_6fc0d0fb4cuda3std6ranges3__45__cpo6cbeginE[1];
.global .align 1 .b8 _ZN34_INTERNAL_cf4f7936_4_k_cu_6fc0d0fb4cuda3std6ranges3__45__cpo4cendE[1];
.global .align 1 .b8 _ZN34_INTERNAL_cf4f7936_4_k_cu_6fc0d0fb4cuda3std6ranges3__45__cpo7advanceE[1];
.global .align 1 .b8 _ZN34_INTERNAL_cf4f7936_4_k_cu_6fc0d0fb4cuda3std6ranges3__45__cpo9iter_swapE[1];
.global .align 1 .b8 _ZN34_INTERNAL_cf4f7936_4_k_cu_6fc0d0fb4cuda3std6ranges3__45__cpo4nextE[1];
.global .align 1 .b8 _ZN34_INTERNAL_cf4f7936_4_k_cu_6fc0d0fb4cuda3std6ranges3__45__cpo4prevE[1];
.global .align 1 .b8 _ZN34_INTERNAL_cf4f7936_4_k_cu_6fc0d0fb4cuda3std6ranges3__45__cpo4dataE[1];
.global .align 1 .b8 _ZN34_INTERNAL_cf4f7936_4_k_cu_6fc0d0fb4cuda3std6ranges3__45__cpo5cdataE[1];
.global .align 1 .b8 _ZN34_INTERNAL_cf4f7936_4_k_cu_6fc0d0fb4cuda3std6ranges3__45__cpo4sizeE[1];
.global .align 1 .b8 _ZN34_INTERNAL_cf4f7936_4_k_cu_6fc0d0fb4cuda3std6ranges3__45__cpo5ssizeE[1];
.global .align 1 .b8 _ZN34_INTERNAL_cf4f7936_4_k_cu_6fc0d0fb4cuda3std6ranges3__45__cpo8distanceE[1];
.global .align 1 .b8 _ZN34_INTERNAL_cf4f7936_4_k_cu_6fc0d0fb6thrust24THRUST_300001_SM_1000_NS8cuda_cub3parE[1];
.global .align 1 .b8 _ZN34_INTERNAL_cf4f7936_4_k_cu_6fc0d0fb6thrust24THRUST_300001_SM_1000_NS8cuda_cub10par_nosyncE[1];
.global .align 1 .b8 _ZN34_INTERNAL_cf4f7936_4_k_cu_6fc0d0fb6thrust24THRUST_300001_SM_1000_NS6system6detail10sequential3seqE[1];
.global .align 1 .b8 _ZN34_INTERNAL_cf4f7936_4_k_cu_6fc0d0fb6thrust24THRUST_300001_SM_1000_NS6system3cpp3parE[1];
.global .align 1 .b8 _ZN34_INTERNAL_cf4f7936_4_k_cu_6fc0d0fb6thrust24THRUST_300001_SM_1000_NS12placeholders2_1E[1];
.global .align 1 .b8 _ZN34_INTERNAL_cf4f7936_4_k_cu_6fc0d0fb6thrust24THRUST_300001_SM_1000_NS12placeholders2_2E[1];
.global .align 1 .b8 _ZN34_INTERNAL_cf4f7936_4_k_cu_6fc0d0fb6thrust24THRUST_300001_SM_1000_NS12placeholders2_3E[1];
.global .align 1 .b8 _ZN34_INTERNAL_cf4f7936_4_k_cu_6fc0d0fb6thrust24THRUST_300001_SM_1000_NS12placeholders2_4E[1];
.global .align 1 .b8 _ZN34_INTERNAL_cf4f7936_4_k_cu_6fc0d0fb6thrust24THRUST_300001_SM_1000_NS12placeholders2_5E[1];
.global .align 1 .b8 _ZN34_INTERNAL_cf4f7936_4_k_cu_6fc0d0fb6thrust24THRUST_300001_SM_1000_NS12placeholders2_6E[1];
.global .align 1 .b8 _ZN34_INTERNAL_cf4f7936_4_k_cu_6fc0d0fb6thrust24THRUST_300001_SM_1000_NS12placeholders2_7E[1];
.global .align 1 .b8 _ZN34_INTERNAL_cf4f7936_4_k_cu_6fc0d0fb6thrust24THRUST_300001_SM_1000_NS12placeholders2_8E[1];
.global .align 1 .b8 _ZN34_INTERNAL_cf4f7936_4_k_cu_6fc0d0fb6thrust24THRUST_300001_SM_1000_NS12placeholders2_9E[1];
.global .align 1 .b8 _ZN34_INTERNAL_cf4f7936_4_k_cu_6fc0d0fb6thrust24THRUST_300001_SM_1000_NS12placeholders3_10E[1];
.global .align 1 .b8 _ZN34_INTERNAL_cf4f7936_4_k_cu_6fc0d0fb6thrust24THRUST_300001_SM_1000_NS3seqE[1];
.global .align 1 .b8 _ZN34_INTERNAL_cf4f7936_4_k_cu_6fc0d0fb6thrust24THRUST_300001_SM_1000_NS6deviceE[1];
.extern .shared .align 16 .b8 _ZN6thrust24THRUST_300001_SM_1000_NS8cuda_cub4core6detail5shmemE[];

.visible .entry _Z5swapAPdiii(
	.param .u64 .ptr .align 1 _Z5swapAPdiii_param_0,
	.param .u32 _Z5swapAPdiii_param_1,
	.param .u32 _Z5swapAPdiii_param_2,
	.param .u32 _Z5swapAPdiii_param_3
)
{
	.reg .pred 	%p<7>;
	.reg .b32 	%r<57>;
	.reg .b64 	%rd<23>;
	.reg .b64 	%fd<11>;

	ld.param.u64 	%rd2, [_Z5swapAPdiii_param_0];
	ld.param.u32 	%r19, [_Z5swapAPdiii_param_1];
	ld.param.u32 	%r20, [_Z5swapAPdiii_param_2];
	ld.param.u32 	%r21, [_Z5swapAPdiii_param_3];
	cvta.to.global.u64 	%rd1, %rd2;
	mov.u32 	%r22, %ctaid.x;
	mov.u32 	%r23, %ntid.x;
	mov.u32 	%r24, %tid.x;
	mad.lo.s32 	%r55, %r22, %r23, %r24;
	mov.u32 	%r25, %nctaid.x;
	mul.lo.s32 	%r2, %r23, %r25;
	setp.ge.s32 	%p1, %r55, %r19;
	@%p1 bra 	$L__BB0_6;
	add.s32 	%r26, %r55, %r2;
	max.s32 	%r27, %r19, %r26;
	setp.lt.s32 	%p2, %r26, %r19;
	selp.u32 	%r28, 1, 0, %p2;
	add.s32 	%r29, %r26, %r28;
	sub.s32 	%r30, %r27, %r29;
	div.u32 	%r31, %r30, %r2;
	add.s32 	%r3, %r31, %r28;
	and.b32  	%r32, %r3, 3;
	setp.eq.s32 	%p3, %r32, 3;
	@%p3 bra 	$L__BB0_4;
	mul.lo.s32 	%r33, %r19, %r55;
	add.s32 	%r53, %r21, %r33;
	mul.lo.s32 	%r5, %r2, %r19;
	add.s32 	%r52, %r20, %r33;
	add.s32 	%r34, %r3, 1;
	and.b32  	%r35, %r34, 3;
	neg.s32 	%r51, %r35;
$L__BB0_3:
	.pragma "nounroll";
	mul.wide.s32 	%rd3, %r52, 8;
	add.s64 	%rd4, %rd1, %rd3;
	ld.global.f64 	%fd1, [%rd4];
	mul.wide.s32 	%rd5, %r53, 8;
	add.s64 	%rd6, %rd1, %rd5;
	ld.global.f64 	%fd2, [%rd6];
	st.global.f64 	[%rd4], %fd2;
	st.global.f64 	[%rd6], %fd1;
	add.s32 	%r55, %r55, %r2;
	add.s32 	%r53, %r53, %r5;
	add.s32 	%r52, %r52, %r5;
	add.s32 	%r51, %r51, 1;
	setp.ne.s32 	%p4, %r51, 0;
	@%p4 bra 	$L__BB0_3;
$L__BB0_4:
	setp.lt.u32 	%p5, %r3, 3;
	@%p5 bra 	$L__BB0_6;
$L__BB0_5:
	mul.lo.s32 	%r36, %r55, %r19;
	add.s32 	%r37, %r36, %r20;
	mul.wide.s32 	%rd7, %r37, 8;
	add.s64 	%rd8, %rd1, %rd7;
	ld.global.f64 	%fd3, [%rd8];
	add.s32 	%r38, %r36, %r21;
	mul.wide.s32 	%rd9, %r38, 8;
	add.s64 	%rd10, %rd1, %rd9;
	ld.global.f64 	%fd4, [%rd10];
	st.global.f64 	[%rd8], %fd4;
	st.global.f64 	[%rd10], %fd3;
	add.s32 	%r39, %r55, %r2;
	mul.lo.s32 	%r40, %r39, %r19;
	add.s32 	%r41, %r40, %r20;
	mul.wide.s32 	%rd11, %r41, 8;
	add.s64 	%rd12, %rd1, %rd11;
	ld.global.f64 	%fd5, [%rd12];
	add.s32 	%r42, %r40, %r21;
	mul.wide.s32 	%rd13, %r42, 8;
	add.s64 	%rd14, %rd1, %rd13;
	ld.global.f64 	%fd6, [%rd14];
	st.global.f64 	[%rd12], %fd6;
	st.global.f64 	[%rd14], %fd5;
	add.s32 	%r43, %r39, %r2;
	mul.lo.s32 	%r44, %r43, %r19;
	add.s32 	%r45, %r44, %r20;
	mul.wide.s32 	%rd15, %r45, 8;
	add.s64 	%rd16, %rd1, %rd15;
	ld.global.f64 	%fd7, [%rd16];
	add.s32 	%r46, %r44, %r21;
	mul.wide.s32 	%rd17, %r46, 8;
	add.s64 	%rd18, %rd1, %rd17;
	ld.global.f64 	%fd8, [%rd18];
	st.global.f64 	[%rd16], %fd8;
	st.global.f64 	[%rd18], %fd7;
	add.s32 	%r47, %r43, %r2;
	mul.lo.s32 	%r48, %r47, %r19;
	add.s32 	%r49, %r48, %r20;
	mul.wide.s32 	%rd19, %r49, 8;
	add.s64 	%rd20, %rd1, %rd19;
	ld.global.f64 	%fd9, [%rd20];
	add.s32 	%r50, %r48, %r21;
	mul.wide.s32 	%rd21, %r50, 8;
	add.s64 	%rd22, %rd1, %rd21;
	ld.global.f64 	%fd10, [%rd22];
	st.global.f64 	[%rd20], %fd10;
	st.global.f64 	[%rd22], %fd9;
	add.s32 	%r55, %r47, %r2;
	setp.lt.s32 	%p6, %r55, %r19;
	@%p6 bra 	$L__BB0_5;
$L__BB0_6:
	ret;

}
	// .globl	_Z5swapBPdiii
.visible .entry _Z5swapBPdiii(
	.param .u64 .ptr .align 1 _Z5swapBPdiii_param_0,
	.param .u32 _Z5swapBPdiii_param_1,
	.param .u32 _Z5swapBPdiii_param_2,
	.param .u32 _Z5swapBPdiii_param_3
)
{
	.reg .pred 	%p<2>;
	.reg .b32 	%r<8>;
	.reg .b64 	%rd<7>;
	.reg .b64 	%fd<3>;

	ld.param.u64 	%rd1, [_Z5swapBPdiii_param_0];
	ld.param.u32 	%r1, [_Z5swapBPdiii_param_2];
	ld.param.u32 	%r2, [_Z5swapBPdiii_param_3];
	mov.u32 	%r3, %ctaid.x;
	mov.u32 	%r4, %ntid.x;
	mul.lo.s32 	%r5, %r3, %r4;
	mov.u32 	%r6, %tid.x;
	neg.s32 	%r7, %r6;
	setp.ne.s32 	%p1, %r5, %r7;
	@%p1 bra 	$L__BB1_2;
	cvta.to.global.u64 	%rd2, %rd1;
	mul.wide.s32 	%rd3, %r1, 8;
	add.s64 	%rd4, %rd2, %rd3;
	ld.global.f64 	%fd1, [%rd4];
	mul.wide.s32 	%rd5, %r2, 8;
	add.s64 	%rd6, %rd2, %rd5;
	ld.global.f64 	%fd2, [%rd6];
	st.global.f64 	[%rd4], %fd2;
	st.global.f64 	[%rd6], %fd1;
$L__BB1_2:
	ret;

}
	// .globl	_Z7kernelAPdii
.visible .entry _Z7kernelAPdii(
	.param .u64 .ptr .align 1 _Z7kernelAPdii_param_0,
	.param .u32 _Z7kernelAPdii_param_1,
	.param .u32 _Z7kernelAPdii_param_2
)
{
	.reg .pred 	%p<11>;
	.reg .b32 	%r<73>;
	.reg .b64 	%rd<35>;
	.reg .b64 	%fd<32>;

	ld.param.u64 	%rd5, [_Z7kernelAPdii_param_0];
	ld.param.u32 	%r20, [_Z7kernelAPdii_param_1];
	ld.param.u32 	%r21, [_Z7kernelAPdii_param_2];
	cvta.to.global.u64 	%rd1, %rd5;
	mov.u32 	%r22, %ctaid.x;
	mov.u32 	%r1, %ntid.x;
	mov.u32 	%r23, %tid.x;
	mov.u32 	%r2, %ntid.y;
	mov.u32 	%r24, %nctaid.y;
	mul.lo.s32 	%r3, %r2, %r24;
	mad.lo.s32 	%r25, %r22, %r1, %r23;
	add.s32 	%r26, %r25, %r21;
	add.s32 	%r70, %r26, 1;
	setp.ge.s32 	%p1, %r70, %r20;
	@%p1 bra 	$L__BB2_11;
	mov.u32 	%r27, %ctaid.y;
	mul.lo.s32 	%r28, %r27, %r2;
	mov.u32 	%r29, %tid.y;
	mul.lo.s32 	%r5, %r21, %r20;
	add.s32 	%r30, %r5, %r21;
	mul.wide.s32 	%rd6, %r30, 8;
	add.s64 	%rd2, %rd1, %rd6;
	add.s32 	%r31, %r29, %r21;
	add.s32 	%r32, %r31, %r28;
	add.s32 	%r6, %r32, 1;
	add.s32 	%r33, %r3, %r28;
	add.s32 	%r34, %r31, %r33;
	add.s32 	%r35, %r34, 1;
	max.s32 	%r36, %r20, %r35;
	not.b32 	%r37, %r33;
	add.s32 	%r38, %r36, %r37;
	sub.s32 	%r39, %r38, %r31;
	setp.ne.s32 	%p2, %r39, 0;
	selp.u32 	%r40, 1, 0, %p2;
	selp.s32 	%r41, -1, 0, %p2;
	add.s32 	%r42, %r39, %r41;
	div.u32 	%r43, %r42, %r3;
	add.s32 	%r7, %r43, %r40;
	mad.lo.s32 	%r8, %r20, %r32, %r20;
	add.s32 	%r44, %r8, %r21;
	mul.wide.s32 	%rd7, %r44, 8;
	add.s64 	%rd3, %rd1, %rd7;
	add.s32 	%r9, %r6, %r3;
	mul.lo.s32 	%r10, %r9, %r20;
	add.s32 	%r11, %r9, %r3;
	mul.lo.s32 	%r12, %r11, %r20;
	add.s32 	%r45, %r12, %r21;
	mul.wide.s32 	%rd8, %r45, 8;
	add.s64 	%rd4, %rd1, %rd8;
	mov.u32 	%r46, %nctaid.x;
	mul.lo.s32 	%r13, %r1, %r46;
$L__BB2_2:
	setp.le.s32 	%p3, %r70, %r21;
	@%p3 bra 	$L__BB2_10;
	setp.ge.s32 	%p4, %r6, %r20;
	add.s32 	%r47, %r70, %r5;
	mul.wide.s32 	%rd9, %r47, 8;
	add.s64 	%rd10, %rd1, %rd9;
	ld.global.f64 	%fd2, [%rd10];
	ld.global.f64 	%fd3, [%rd2];
	div.rn.f64 	%fd1, %fd2, %fd3;
	@%p4 bra 	$L__BB2_10;
	and.b32  	%r48, %r7, 3;
	setp.eq.s32 	%p5, %r48, 3;
	mov.u32 	%r71, %r6;
	@%p5 bra 	$L__BB2_8;
	setp.eq.s32 	%p6, %r48, 0;
	ld.global.f64 	%fd4, [%rd3];
	mul.f64 	%fd5, %fd1, %fd4;
	add.s32 	%r50, %r8, %r70;
	mul.wide.s32 	%rd11, %r50, 8;
	add.s64 	%rd12, %rd1, %rd11;
	ld.global.f64 	%fd6, [%rd12];
	sub.f64 	%fd7, %fd6, %fd5;
	st.global.f64 	[%rd12], %fd7;
	mov.u32 	%r71, %r9;
	@%p6 bra 	$L__BB2_8;
	setp.eq.s32 	%p7, %r48, 1;
	add.s32 	%r52, %r10, %r21;
	mul.wide.s32 	%rd13, %r52, 8;
	add.s64 	%rd14, %rd1, %rd13;
	ld.global.f64 	%fd8, [%rd14];
	mul.f64 	%fd9, %fd1, %fd8;
	add.s32 	%r53, %r10, %r70;
	mul.wide.s32 	%rd15, %r53, 8;
	add.s64 	%rd16, %rd1, %rd15;
	ld.global.f64 	%fd10, [%rd16];
	sub.f64 	%fd11, %fd10, %fd9;
	st.global.f64 	[%rd16], %fd11;
	mov.u32 	%r71, %r11;
	@%p7 bra 	$L__BB2_8;
	add.s32 	%r71, %r11, %r3;
	ld.global.f64 	%fd12, [%rd4];
	mul.f64 	%fd13, %fd1, %fd12;
	add.s32 	%r54, %r12, %r70;
	mul.wide.s32 	%rd17, %r54, 8;
	add.s64 	%rd18, %rd1, %rd17;
	ld.global.f64 	%fd14, [%rd18];
	sub.f64 	%fd15, %fd14, %fd13;
	st.global.f64 	[%rd18], %fd15;
$L__BB2_8:
	setp.lt.u32 	%p8, %r7, 3;
	@%p8 bra 	$L__BB2_10;
$L__BB2_9:
	mul.lo.s32 	%r55, %r71, %r20;
	add.s32 	%r56, %r55, %r21;
	mul.wide.s32 	%rd19, %r56, 8;
	add.s64 	%rd20, %rd1, %rd19;
	ld.global.f64 	%fd16, [%rd20];
	mul.f64 	%fd17, %fd1, %fd16;
	add.s32 	%r57, %r55, %r70;
	mul.wide.s32 	%rd21, %r57, 8;
	add.s64 	%rd22, %rd1, %rd21;
	ld.global.f64 	%fd18, [%rd22];
	sub.f64 	%fd19, %fd18, %fd17;
	st.global.f64 	[%rd22], %fd19;
	add.s32 	%r58, %r71, %r3;
	mul.lo.s32 	%r59, %r58, %r20;
	add.s32 	%r60, %r59, %r21;
	mul.wide.s32 	%rd23, %r60, 8;
	add.s64 	%rd24, %rd1, %rd23;
	ld.global.f64 	%fd20, [%rd24];
	mul.f64 	%fd21, %fd1, %fd20;
	add.s32 	%r61, %r59, %r70;
	mul.wide.s32 	%rd25, %r61, 8;
	add.s64 	%rd26, %rd1, %rd25;
	ld.global.f64 	%fd22, [%rd26];
	sub.f64 	%fd23, %fd22, %fd21;
	st.global.f64 	[%rd26], %fd23;
	add.s32 	%r62, %r58, %r3;
	mul.lo.s32 	%r63, %r62, %r20;
	add.s32 	%r64, %r63, %r21;
	mul.wide.s32 	%rd27, %r64, 8;
	add.s64 	%rd28, %rd1, %rd27;
	ld.global.f64 	%fd24, [%rd28];
	mul.f64 	%fd25, %fd1, %fd24;
	add.s32 	%r65, %r63, %r70;
	mul.wide.s32 	%rd29, %r65, 8;
	add.s64 	%rd30, %rd1, %rd29;
	ld.global.f64 	%fd26, [%rd30];
	sub.f64 	%fd27, %fd26, %fd25;
	st.global.f64 	[%rd30], %fd27;
	add.s32 	%r66, %r62, %r3;
	mul.lo.s32 	%r67, %r66, %r20;
	add.s32 	%r68, %r67, %r21;
	mul.wide.s32 	%rd31, %r68, 8;
	add.s64 	%rd32, %rd1, %rd31;
	ld.global.f64 	%fd28, [%rd32];
	mul.f64 	%fd29, %fd1, %fd28;
	add.s32 	%r69, %r67, %r70;
	mul.wide.s32 	%rd33, %r69, 8;
	add.s64 	%rd34, %rd1, %rd33;
	ld.global.f64 	%fd30, [%rd34];
	sub.f64 	%fd31, %fd30, %fd29;
	st.global.f64 	[%rd34], %fd31;
	add.s32 	%r71, %r66, %r3;
	setp.lt.s32 	%p9, %r71, %r20;
	@%p9 bra 	$L__BB2_9;
$L__BB2_10:
	add.s32 	%r70, %r70, %r13;
	setp.lt.s32 	%p10, %r70, %r20;
	@%p10 bra 	$L__BB2_2;
$L__BB2_11:
	ret;

}
	// .globl	_Z7kernelBPdS_ii
.visible .entry _Z7kernelBPdS_ii(
	.param .u64 .ptr .align 1 _Z7kernelBPdS_ii_param_0,
	.param .u64 .ptr .align 1 _Z7kernelBPdS_ii_param_1,
	.param .u32 _Z7kernelBPdS_ii_param_2,
	.param .u32 _Z7kernelBPdS_ii_param_3
)
{
	.reg .pred 	%p<5>;
	.reg .b32 	%r<22>;
	.reg .b64 	%rd<13>;
	.reg .b64 	%fd<8>;

	ld.param.u64 	%rd5, [_Z7kernelBPdS_ii_param_0];
	ld.param.u64 	%rd6, [_Z7kernelBPdS_ii_param_1];
	ld.param.u32 	%r8, [_Z7kernelBPdS_ii_param_2];
	ld.param.u32 	%r9, [_Z7kernelBPdS_ii_param_3];
	cvta.to.global.u64 	%rd1, %rd6;
	cvta.to.global.u64 	%rd2, %rd5;
	mov.u32 	%r10, %ctaid.x;
	mov.u32 	%r1, %ntid.x;
	mov.u32 	%r11, %tid.x;
	mad.lo.s32 	%r12, %r10, %r1, %r11;
	add.s32 	%r13, %r12, %r9;
	add.s32 	%r21, %r13, 1;
	setp.ge.s32 	%p1, %r21, %r8;
	@%p1 bra 	$L__BB3_6;
	mov.u32 	%r14, %tid.y;
	mul.lo.s32 	%r3, %r9, %r8;
	add.s32 	%r15, %r3, %r9;
	mul.wide.s32 	%rd7, %r15, 8;
	add.s64 	%rd3, %rd2, %rd7;
	mov.u32 	%r16, %ntid.y;
	mov.u32 	%r17, %ctaid.y;
	mul.lo.s32 	%r18, %r17, %r16;
	or.b32  	%r4, %r18, %r14;
	mul.wide.s32 	%rd8, %r9, 8;
	add.s64 	%rd4, %rd1, %rd8;
	mov.u32 	%r19, %nctaid.x;
	mul.lo.s32 	%r5, %r1, %r19;
$L__BB3_2:
	setp.le.s32 	%p2, %r21, %r9;
	@%p2 bra 	$L__BB3_5;
	setp.ne.s32 	%p3, %r4, 0;
	@%p3 bra 	$L__BB3_5;
	add.s32 	%r20, %r21, %r3;
	mul.wide.s32 	%rd9, %r20, 8;
	add.s64 	%rd10, %rd2, %rd9;
	ld.global.f64 	%fd1, [%rd10];
	ld.global.f64 	%fd2, [%rd3];
	ld.global.f64 	%fd3, [%rd4];
	div.rn.f64 	%fd4, %fd1, %fd2;
	mul.f64 	%fd5, %fd4, %fd3;
	mul.wide.s32 	%rd11, %r21, 8;
	add.s64 	%rd12, %rd1, %rd11;
	ld.global.f64 	%fd6, [%rd12];
	sub.f64 	%fd7, %fd6, %fd5;
	st.global.f64 	[%rd12], %fd7;
$L__BB3_5:
	add.s32 	%r21, %r21, %r5;
	setp.lt.s32 	%p4, %r21, %r8;
	@%p4 bra 	$L__BB3_2;
$L__BB3_6:
	ret;

}
	// .globl	_ZN6thrust24THRUST_300001_SM_1000_NS8cuda_cub4core6detail13_kernel_agentINS1_8__reduce11ReduceAgentINS0_12zip_iteratorIN4cuda3std3__45tupleIJNS0_10device_ptrIdEENS0_17counting_iteratorIlNS0_11use_defaultESF_SF_EEEEEEEPNSB_IJdlEEESJ_iNS1_9__extrema9arg_max_fIdl10comparatorEEEEJSI_SK_iSO_EEEvDpT0_
.visible .entry _ZN6thrust24THRUST_300001_SM_1000_NS8cuda_cub4core6detail13_kernel_agentINS1_8__reduce11ReduceAgentINS0_12zip_iteratorIN4cuda3std3__45tupleIJNS0_10device_ptrIdEENS0_17counting_iteratorIlNS0_11use_defaultESF_SF_EEEEEEEPNSB_IJdlEEESJ_iNS1_9__extrema9arg_max_fIdl10comparatorEEEEJSI_SK_iSO_EEEvDpT0_(
	.param .align 8 .b8 _ZN6thrust24THRUST_300001_SM_1000_NS8cuda_cub4core6detail13_kernel_agentINS1_8__reduce11ReduceAgentINS0_12zip_iteratorIN4cuda3std3__45tupleIJNS0_10device_ptrIdEENS0_17counting_iteratorIlNS0_11use_defaultESF_SF_EEEEEEEPNSB_IJdlEEESJ_iNS1_9__extrema9arg_max_fIdl10comparatorEEEEJSI_SK_iSO_EEEvDpT0__param_0[16],
	.param .u64 .ptr .align 1 _ZN6thrust24THRUST_300001_SM_1000_NS8cuda_cub4core6detail13_kernel_agentINS1_8__reduce11ReduceAgentINS0_12zip_iteratorIN4cuda3std3__45tupleIJNS0_10device_ptrIdEENS0_17counting_iteratorIlNS0_11use_defaultESF_SF_EEEEEEEPNSB_IJdlEEESJ_iNS1_9__extrema9arg_max_fIdl10comparatorEEEEJSI_SK_iSO_EEEvDpT0__param_1,
	.param .u32 _ZN6thrust24THRUST_300001_SM_1000_NS8cuda_cub4core6detail13_kernel_agentINS1_8__reduce11ReduceAgentINS0_12zip_iteratorIN4cuda3std3__45tupleIJNS0_10device_ptrIdEENS0_17counting_iteratorIlNS0_11use_defaultESF_SF_EEEEEEEPNSB_IJdlEEESJ_iNS1_9__extrema9arg_max_fIdl10comparatorEEEEJSI_SK_iSO_EEEvDpT0__param_2,
	.param .align 1 .b8 _ZN6thrust24THRUST_300001_SM_1000_NS8cuda_cub4core6detail13_kernel_agentINS1_8__reduce11ReduceAgentINS0_12zip_iteratorIN4cuda3std3__45tupleIJNS0_10device_ptrIdEENS0_17counting_iteratorIlNS0_11use_defaultESF_SF_EEEEEEEPNSB_IJdlEEESJ_iNS1_9__extrema9arg_max_fIdl10comparatorEEEEJSI_SK_iSO_EEEvDpT0__param_3[1]
)
.maxntid 256
{
	.reg .pred 	%p<213>;
	.reg .b32 	%r<400>;
	.reg .b64 	%rd<368>;
	.reg .b64 	%fd<352>;

	ld.param.u64 	%rd198, [_ZN6thrust24THRUST_300001_SM_1000_NS8cuda_cub4core6detail13_kernel_agentINS1_8__reduce11ReduceAgentINS0_12zip_iteratorIN4cuda3std3__45tupleIJNS0_10device_ptrIdEENS0_17counting_iteratorIlNS0_11use_defaultESF_SF_EEEEEEEPNSB_IJdlEEESJ_iNS1_9__extrema9arg_max_fIdl10comparatorEEEEJSI_SK_iSO_EEEvDpT0__param_0+8];
	ld.param.u64 	%rd197, [_ZN6thrust24THRUST_300001_SM_1000_NS8cuda_cub4core6detail13_kernel_agentINS1_8__reduce11ReduceAgentINS0_12zip_iteratorIN4cuda3std3__45tupleIJNS0_10device_ptrIdEENS0_17counting_iteratorIlNS0_11use_defaultESF_SF_EEEEEEEPNSB_IJdlEEESJ_iNS1_9__extrema9arg_max_fIdl10comparatorEEEEJSI_SK_iSO_EEEvDpT0__param_0];
	ld.param.u32 	%r36, [_ZN6thrust24THRUST_300001_SM_1000_NS8cuda_cub4core6detail13_kernel_agentINS1_8__reduce11ReduceAgentINS0_12zip_iteratorIN4cuda3std3__45tupleIJNS0_10device_ptrIdEENS0_17counting_iteratorIlNS0_11use_defaultESF_SF_EEEEEEEPNSB_IJdlEEESJ_iNS1_9__extrema9arg_max_fIdl10comparatorEEEEJSI_SK_iSO_EEEvDpT0__param_2];
	setp.eq.s32 	%p1, %r36, 0;
	@%p1 bra 	$L__BB4_206;
	cvta.to.global.u64 	%rd1, %rd197;
	setp.gt.s32 	%p2, %r36, 1279;
	@%p2 bra 	$L__BB4_122;
	mov.u32 	%r1, %tid.x;
	setp.ge.s32 	%p96, %r1, %r36;
	mov.f64 	%fd298, 0d0000000000000000;
	mov.b64 	%rd309, 0;
	mov.u32 	%r391, %r1;
	@%p96 bra 	$L__BB4_4;
	cvt.u64.u32 	%rd265, %r1;
	mul.wide.u32 	%rd266, %r1, 8;
	add.s64 	%rd267, %rd1, %rd266;
	add.s64 	%rd309, %rd198, %rd265;
	ld.global.f64 	%fd298, [%rd267];
	add.s32 	%r391, %r1, 256;
$L__BB4_4:
	setp.ge.s32 	%p97, %r391, %r36;
	@%p97 bra 	$L__BB4_26;
	not.b32 	%r160, %r391;
	add.s32 	%r4, %r36, %r160;
	and.b32  	%r161, %r4, 768;
	setp.eq.s32 	%p98, %r161, 768;
	@%p98 bra 	$L__BB4_11;
	cvt.u64.u32 	%rd269, %r391;
	add.s64 	%rd300, %rd198, %rd269;
	mul.wide.u32 	%rd270, %r391, 8;
	add.s64 	%rd299, %rd1, %rd270;
	shr.u32 	%r162, %r4, 8;
	add.s32 	%r163, %r162, 1;
	and.b32  	%r164, %r163, 3;
	neg.s32 	%r389, %r164;
$L__BB4_7:
	.pragma "nounroll";
	mov.u64 	%rd9, %rd309;
	mov.f64 	%fd3, %fd298;
	ld.global.f64 	%fd4, [%rd299];
	abs.f64 	%fd5, %fd3;
	abs.f64 	%fd6, %fd4;
	setp.lt.f64 	%p99, %fd5, %fd6;
	mov.u64 	%rd309, %rd300;
	mov.f64 	%fd298, %fd4;
	@%p99 bra 	$L__BB4_10;
	setp.lt.f64 	%p100, %fd6, %fd5;
	mov.u64 	%rd309, %rd9;
	mov.f64 	%fd298, %fd3;
	@%p100 bra 	$L__BB4_10;
	setp.lt.s64 	%p101, %rd9, %rd300;
	min.s64 	%rd309, %rd9, %rd300;
	selp.f64 	%fd298, %fd3, %fd4, %p101;
$L__BB4_10:
	add.s32 	%r391, %r391, 256;
	add.s64 	%rd300, %rd300, 256;
	add.s64 	%rd299, %rd299, 2048;
	add.s32 	%r389, %r389, 1;
	setp.ne.s32 	%p102, %r389, 0;
	@%p102 bra 	$L__BB4_7;
$L__BB4_11:
	setp.lt.u32 	%p103, %r4, 768;
	@%p103 bra 	$L__BB4_26;
	add.s32 	%r392, %r391, 512;
$L__BB4_13:
	mov.u32 	%r12, %r392;
	add.s32 	%r165, %r12, -512;
	cvt.s64.s32 	%rd271, %r165;
	mul.wide.s32 	%rd272, %r165, 8;
	add.s64 	%rd17, %rd1, %rd272;
	add.s64 	%rd18, %rd198, %rd271;
	ld.global.f64 	%fd12, [%rd17];
	abs.f64 	%fd13, %fd298;
	abs.f64 	%fd14, %fd12;
	setp.lt.f64 	%p104, %fd13, %fd14;
	mov.u64 	%rd306, %rd18;
	mov.f64 	%fd295, %fd12;
	@%p104 bra 	$L__BB4_16;
	setp.lt.f64 	%p105, %fd14, %fd13;
	mov.u64 	%rd306, %rd309;
	mov.f64 	%fd295, %fd298;
	@%p105 bra 	$L__BB4_16;
	setp.lt.s64 	%p106, %rd309, %rd18;
	min.s64 	%rd306, %rd309, %rd18;
	selp.f64 	%fd295, %fd298, %fd12, %p106;
$L__BB4_16:
	add.s32 	%r166, %r12, -256;
	cvt.s64.s32 	%rd273, %r166;
	add.s64 	%rd21, %rd198, %rd273;
	ld.global.f64 	%fd17, [%rd17+2048];
	abs.f64 	%fd18, %fd295;
	abs.f64 	%fd19, %fd17;
	setp.lt.f64 	%p107, %fd18, %fd19;
	mov.u64 	%rd307, %rd21;
	mov.f64 	%fd296, %fd17;
	@%p107 bra 	$L__BB4_19;
	setp.lt.f64 	%p108, %fd19, %fd18;
	mov.u64 	%rd307, %rd306;
	mov.f64 	%fd296, %fd295;
	@%p108 bra 	$L__BB4_19;
	setp.lt.s64 	%p109, %rd306, %rd21;
	min.s64 	%rd307, %rd306, %rd21;
	selp.f64 	%fd296, %fd295, %fd17, %p109;
$L__BB4_19:
	cvt.s64.s32 	%rd274, %r12;
	add.s64 	%rd24, %rd198, %rd274;
	ld.global.f64 	%fd22, [%rd17+4096];
	abs.f64 	%fd23, %fd296;
	abs.f64 	%fd24, %fd22;
	setp.lt.f64 	%p110, %fd23, %fd24;
	mov.u64 	%rd308, %rd24;
	mov.f64 	%fd297, %fd22;
	@%p110 bra 	$L__BB4_22;
	setp.lt.f64 	%p111, %fd24, %fd23;
	mov.u64 	%rd308, %rd307;
	mov.f64 	%fd297, %fd296;
	@%p111 bra 	$L__BB4_22;
	setp.lt.s64 	%p112, %rd307, %rd24;
	min.s64 	%rd308, %rd307, %rd24;
	selp.f64 	%fd297, %fd296, %fd22, %p112;
$L__BB4_22:
	add.s32 	%r167, %r12, 256;
	cvt.s64.s32 	%rd275, %r167;
	add.s64 	%rd27, %rd198, %rd275;
	ld.global.f64 	%fd27, [%rd17+6144];
	abs.f64 	%fd28, %fd297;
	abs.f64 	%fd29, %fd27;
	setp.lt.f64 	%p113, %fd28, %fd29;
	mov.u64 	%rd309, %rd27;
	mov.f64 	%fd298, %fd27;
	@%p113 bra 	$L__BB4_25;
	setp.lt.f64 	%p114, %fd29, %fd28;
	mov.u64 	%rd309, %rd308;
	mov.f64 	%fd298, %fd297;
	@%p114 bra 	$L__BB4_25;
	setp.lt.s64 	%p115, %rd308, %rd27;
	min.s64 	%rd309, %rd308, %rd27;
	selp.f64 	%fd298, %fd297, %fd27, %p115;
$L__BB4_25:
	add.s32 	%r392, %r12, 1024;
	add.s32 	%r168, %r12, 512;
	setp.lt.s32 	%p116, %r168, %r36;
	@%p116 bra 	$L__BB4_13;
$L__BB4_26:
	setp.lt.s32 	%p117, %r36, 256;
	@%p117 bra 	$L__BB4_71;
	// begin inline asm
	mov.u32 %r282, %laneid;
	// end inline asm
	mov.b64 	%rd286, %fd298;
	mov.b64 	{%r284, %r289}, %rd286;
	mov.b32 	%r300, 1;
	mov.b32 	%r301, 31;
	mov.b32 	%r302, -1;
	// begin inline asm
	shfl.sync.down.b32 %r283, %r284, %r300, %r301, %r302;
	// end inline asm
	// begin inline asm
	shfl.sync.down.b32 %r288, %r289, %r300, %r301, %r302;
	// end inline asm
	mov.b64 	%rd287, {%r283, %r288};
	mov.b64 	%fd33, %rd287;
	mov.b64 	{%r294, %r299}, %rd309;
	// begin inline asm
	shfl.sync.down.b32 %r293, %r294, %r300, %r301, %r302;
	// end inline asm
	// begin inline asm
	shfl.sync.down.b32 %r298, %r299, %r300, %r301, %r302;
	// end inline asm
	mov.b64 	%rd31, {%r293, %r298};
	setp.gt.s32 	%p169, %r282, 30;
	mov.u64 	%rd311, %rd309;
	mov.f64 	%fd300, %fd298;
	@%p169 bra 	$L__BB4_31;
	abs.f64 	%fd34, %fd298;
	abs.f64 	%fd35, %fd33;
	setp.lt.f64 	%p170, %fd34, %fd35;
	mov.u64 	%rd311, %rd31;
	mov.f64 	%fd300, %fd33;
	@%p170 bra 	$L__BB4_31;
	setp.lt.f64 	%p171, %fd35, %fd34;
	mov.u64 	%rd311, %rd309;
	mov.f64 	%fd300, %fd298;
	@%p171 bra 	$L__BB4_31;
	setp.lt.s64 	%p172, %rd309, %rd31;
	min.s64 	%rd311, %rd309, %rd31;
	selp.f64 	%fd300, %fd298, %fd33, %p172;
$L__BB4_31:
	mov.b64 	%rd288, %fd300;
	mov.b64 	{%r304, %r309}, %rd288;
	mov.b32 	%r320, 2;
	mov.b32 	%r321, 31;
	mov.b32 	%r322, -1;
	// begin inline asm
	shfl.sync.down.b32 %r303, %r304, %r320, %r321, %r322;
	// end inline asm
	// begin inline asm
	shfl.sync.down.b32 %r308, %r309, %r320, %r321, %r322;
	// end inline asm
	mov.b64 	%rd289, {%r303, %r308};
	mov.b64 	%fd38, %rd289;
	mov.b64 	{%r314, %r319}, %rd311;
	// begin inline asm
	shfl.sync.down.b32 %r313, %r314, %r320, %r321, %r322;
	// end inline asm
	// begin inline asm
	shfl.sync.down.b32 %r318, %r319, %r320, %r321, %r322;
	// end inline asm
	mov.b64 	%rd34, {%r313, %r318};
	setp.gt.s32 	%p173, %r282, 29;
	mov.u64 	%rd312, %rd311;
	mov.f64 	%fd301, %fd300;
	@%p173 bra 	$L__BB4_35;
	abs.f64 	%fd39, %fd300;
	abs.f64 	%fd40, %fd38;
	setp.lt.f64 	%p174, %fd39, %fd40;
	mov.u64 	%rd312, %rd34;
	mov.f64 	%fd301, %fd38;
	@%p174 bra 	$L__BB4_35;
	setp.lt.f64 	%p175, %fd40, %fd39;
	mov.u64 	%rd312, %rd311;
	mov.f64 	%fd301, %fd300;
	@%p175 bra 	$L__BB4_35;
	setp.lt.s64 	%p176, %rd311, %rd34;
	min.s64 	%rd312, %rd311, %rd34;
	selp.f64 	%fd301, %fd300, %fd38, %p176;
$L__BB4_35:
	mov.b64 	%rd290, %fd301;
	mov.b64 	{%r324, %r329}, %rd290;
	mov.b32 	%r340, 4;
	mov.b32 	%r341, 31;
	mov.b32 	%r342, -1;
	// begin inline asm
	shfl.sync.down.b32 %r323, %r324, %r340, %r341, %r342;
	// end inline asm
	// begin inline asm
	shfl.sync.down.b32 %r328, %r329, %r340, %r341, %r342;
	// end inline asm
	mov.b64 	%rd291, {%r323, %r328};
	mov.b64 	%fd43, %rd291;
	mov.b64 	{%r334, %r339}, %rd312;
	// begin inline asm
	shfl.sync.down.b32 %r333, %r334, %r340, %r341, %r342;
	// end inline asm
	// begin inline asm
	shfl.sync.down.b32 %r338, %r339, %r340, %r341, %r342;
	// end inline asm
	mov.b64 	%rd37, {%r333, %r338};
	setp.gt.s32 	%p177, %r282, 27;
	mov.u64 	%rd313, %rd312;
	mov.f64 	%fd302, %fd301;
	@%p177 bra 	$L__BB4_39;
	abs.f64 	%fd44, %fd301;
	abs.f64 	%fd45, %fd43;
	setp.lt.f64 	%p178, %fd44, %fd45;
	mov.u64 	%rd313, %rd37;
	mov.f64 	%fd302, %fd43;
	@%p178 bra 	$L__BB4_39;
	setp.lt.f64 	%p179, %fd45, %fd44;
	mov.u64 	%rd313, %rd312;
	mov.f64 	%fd302, %fd301;
	@%p179 bra 	$L__BB4_39;
	setp.lt.s64 	%p180, %rd312, %rd37;
	min.s64 	%rd313, %rd312, %rd37;
	selp.f64 	%fd302, %fd301, %fd43, %p180;
$L__BB4_39:
	mov.b64 	%rd292, %fd302;
	mov.b64 	{%r344, %r349}, %rd292;
	mov.b32 	%r360, 8;
	mov.b32 	%r361, 31;
	mov.b32 	%r362, -1;
	// begin inline asm
	shfl.sync.down.b32 %r343, %r344, %r360, %r361, %r362;
	// end inline asm
	// begin inline asm
	shfl.sync.down.b32 %r348, %r349, %r360, %r361, %r362;
	// end inline asm
	mov.b64 	%rd293, {%r343, %r348};
	mov.b64 	%fd48, %rd293;
	mov.b64 	{%r354, %r359}, %rd313;
	// begin inline asm
	shfl.sync.down.b32 %r353, %r354, %r360, %r361, %r362;
	// end inline asm
	// begin inline asm
	shfl.sync.down.b32 %r358, %r359, %r360, %r361, %r362;
	// end inline asm
	mov.b64 	%rd40, {%r353, %r358};
	setp.gt.s32 	%p181, %r282, 23;
	mov.u64 	%rd314, %rd313;
	mov.f64 	%fd303, %fd302;
	@%p181 bra 	$L__BB4_43;
	abs.f64 	%fd49, %fd302;
	abs.f64 	%fd50, %fd48;
	setp.lt.f64 	%p182, %fd49, %fd50;
	mov.u64 	%rd314, %rd40;
	mov.f64 	%fd303, %fd48;
	@%p182 bra 	$L__BB4_43;
	setp.lt.f64 	%p183, %fd50, %fd49;
	mov.u64 	%rd314, %rd313;
	mov.f64 	%fd303, %fd302;
	@%p183 bra 	$L__BB4_43;
	setp.lt.s64 	%p184, %rd313, %rd40;
	min.s64 	%rd314, %rd313, %rd40;
	selp.f64 	%fd303, %fd302, %fd48, %p184;
$L__BB4_43:
	mov.b64 	%rd294, %fd303;
	mov.b64 	{%r364, %r369}, %rd294;
	mov.b32 	%r380, 16;
	mov.b32 	%r381, 31;
	mov.b32 	%r382, -1;
	// begin inline asm
	shfl.sync.down.b32 %r363, %r364, %r380, %r381, %r382;
	// end inline asm
	// begin inline asm
	shfl.sync.down.b32 %r368, %r369, %r380, %r381, %r382;
	// end inline asm
	mov.b64 	%rd295, {%r363, %r368};
	mov.b64 	%fd53, %rd295;
	mov.b64 	{%r374, %r379}, %rd314;
	// begin inline asm
	shfl.sync.down.b32 %r373, %r374, %r380, %r381, %r382;
	// end inline asm
	// begin inline asm
	shfl.sync.down.b32 %r378, %r379, %r380, %r381, %r382;
	// end inline asm
	mov.b64 	%rd43, {%r373, %r378};
	setp.gt.s32 	%p185, %r282, 15;
	mov.u64 	%rd367, %rd314;
	mov.f64 	%fd351, %fd303;
	@%p185 bra 	$L__BB4_47;
	abs.f64 	%fd54, %fd303;
	abs.f64 	%fd55, %fd53;
	setp.lt.f64 	%p186, %fd54, %fd55;
	mov.u64 	%rd367, %rd43;
	mov.f64 	%fd351, %fd53;
	@%p186 bra 	$L__BB4_47;
	setp.lt.f64 	%p187, %fd55, %fd54;
	mov.u64 	%rd367, %rd314;
	mov.f64 	%fd351, %fd303;
	@%p187 bra 	$L__BB4_47;
	setp.lt.s64 	%p188, %rd314, %rd43;
	min.s64 	%rd367, %rd314, %rd43;
	selp.f64 	%fd351, %fd303, %fd53, %p188;
$L__BB4_47:
	setp.ne.s32 	%p189, %r282, 0;
	@%p189 bra 	$L__BB4_49;
	shr.u32 	%r383, %r1, 1;
	and.b32  	%r384, %r383, 496;
	mov.u32 	%r385, _ZN6thrust24THRUST_300001_SM_1000_NS8cuda_cub4core6detail5shmemE;
	add.s32 	%r386, %r385, %r384;
	st.shared.f64 	[%r386+8], %fd351;
	st.shared.u64 	[%r386+16], %rd367;
$L__BB4_49:
	bar.sync 	0;
	setp.ne.s32 	%p190, %r1, 0;
	@%p190 bra 	$L__BB4_204;
	ld.shared.f64 	%fd58, [_ZN6thrust24THRUST_300001_SM_1000_NS8cuda_cub4core6detail5shmemE+24];
	ld.shared.u64 	%rd46, [_ZN6thrust24THRUST_300001_SM_1000_NS8cuda_cub4core6detail5shmemE+32];
	abs.f64 	%fd59, %fd351;
	abs.f64 	%fd60, %fd58;
	setp.lt.f64 	%p191, %fd59, %fd60;
	mov.u64 	%rd316, %rd46;
	mov.f64 	%fd305, %fd58;
	@%p191 bra 	$L__BB4_53;
	setp.lt.f64 	%p192, %fd60, %fd59;
	mov.u64 	%rd316, %rd367;
	mov.f64 	%fd305, %fd351;
	@%p192 bra 	$L__BB4_53;
	setp.lt.s64 	%p193, %rd367, %rd46;
	min.s64 	%rd316, %rd367, %rd46;
	selp.f64 	%fd305, %fd351, %fd58, %p193;
$L__BB4_53:
	ld.shared.f64 	%fd63, [_ZN6thrust24THRUST_300001_SM_1000_NS8cuda_cub4core6detail5shmemE+40];
	ld.shared.u64 	%rd49, [_ZN6thrust24THRUST_300001_SM_1000_NS8cuda_cub4core6detail5shmemE+48];
	abs.f64 	%fd64, %fd305;
	abs.f64 	%fd65, %fd63;
	setp.lt.f64 	%p194, %fd64, %fd65;
	mov.u64 	%rd317, %rd49;
	mov.f64 	%fd306, %fd63;
	@%p194 bra 	$L__BB4_56;
	setp.lt.f64 	%p195, %fd65, %fd64;
	mov.u64 	%rd317, %rd316;
	mov.f64 	%fd306, %fd305;
	@%p195 bra 	$L__BB4_56;
	setp.lt.s64 	%p196, %rd316, %rd49;
	min.s64 	%rd317, %rd316, %rd49;
	selp.f64 	%fd306, %fd305, %fd63, %p196;
$L__BB4_56:
	ld.shared.f64 	%fd68, [_ZN6thrust24THRUST_300001_SM_1000_NS8cuda_cub4core6detail5shmemE+56];
	ld.shared.u64 	%rd52, [_ZN6thrust24THRUST_300001_SM_1000_NS8cuda_cub4core6detail5shmemE+64];
	abs.f64 	%fd69, %fd306;
	abs.f64 	%fd70, %fd68;
	setp.lt.f64 	%p197, %fd69, %fd70;
	mov.u64 	%rd318, %rd52;
	mov.f64 	%fd307, %fd68;
	@%p197 bra 	$L__BB4_59;
	setp.lt.f64 	%p198, %fd70, %fd69;
	mov.u64 	%rd318, %rd317;
	mov.f64 	%fd307, %fd306;
	@%p198 bra 	$L__BB4_59;
	setp.lt.s64 	%p199, %rd317, %rd52;
	min.s64 	%rd318, %rd317, %rd52;
	selp.f64 	%fd307, %fd306, %fd68, %p199;
$L__BB4_59:
	ld.shared.f64 	%fd73, [_ZN6thrust24THRUST_300001_SM_1000_NS8cuda_cub4core6detail5shmemE+72];
	ld.shared.u64 	%rd55, [_ZN6thrust24THRUST_300001_SM_1000_NS8cuda_cub4core6detail5shmemE+80];
	abs.f64 	%fd74, %fd307;
	abs.f64 	%fd75, %fd73;
	setp.lt.f64 	%p200, %fd74, %fd75;
	mov.u64 	%rd319, %rd55;
	mov.f64 	%fd308, %fd73;
	@%p200 bra 	$L__BB4_62;
	setp.lt.f64 	%p201, %fd75, %fd74;
	mov.u64 	%rd319, %rd318;
	mov.f64 	%fd308, %fd307;
	@%p201 bra 	$L__BB4_62;
	setp.lt.s64 	%p202, %rd318, %rd55;
	min.s64 	%rd319, %rd318, %rd55;
	selp.f64 	%fd308, %fd307, %fd73, %p202;
$L__BB4_62:
	ld.shared.f64 	%fd78, [_ZN6thrust24THRUST_300001_SM_1000_NS8cuda_cub4core6detail5shmemE+88];
	ld.shared.u64 	%rd58, [_ZN6thrust24THRUST_300001_SM_1000_NS8cuda_cub4core6detail5shmemE+96];
	abs.f64 	%fd79, %fd308;
	abs.f64 	%fd80, %fd78;
	setp.lt.f64 	%p203, %fd79, %fd80;
	mov.u64 	%rd320, %rd58;
	mov.f64 	%fd309, %fd78;
	@%p203 bra 	$L__BB4_65;
	setp.lt.f64 	%p204, %fd80, %fd79;
	mov.u64 	%rd320, %rd319;
	mov.f64 	%fd309, %fd308;
	@%p204 bra 	$L__BB4_65;
	setp.lt.s64 	%p205, %rd319, %rd58;
	min.s64 	%rd320, %rd319, %rd58;
	selp.f64 	%fd309, %fd308, %fd78, %p205;
$L__BB4_65:
	ld.shared.f64 	%fd83, [_ZN6thrust24THRUST_300001_SM_1000_NS8cuda_cub4core6detail5shmemE+104];
	ld.shared.u64 	%rd61, [_ZN6thrust24THRUST_300001_SM_1000_NS8cuda_cub4core6detail5shmemE+112];
	abs.f64 	%fd84, %fd309;
	abs.f64 	%fd85, %fd83;
	setp.lt.f64 	%p206, %fd84, %fd85;
	mov.u64 	%rd321, %rd61;
	mov.f64 	%fd310, %fd83;
	@%p206 bra 	$L__BB4_68;
	setp.lt.f64 	%p207, %fd85, %fd84;
	mov.u64 	%rd321, %rd320;
	mov.f64 	%fd310, %fd309;
	@%p207 bra 	$L__BB4_68;
	setp.lt.s64 	%p208, %rd320, %rd61;
	min.s64 	%rd321, %rd320, %rd61;
	selp.f64 	%fd310, %fd309, %fd83, %p208;
$L__BB4_68:
	ld.shared.f64 	%fd88, [_ZN6thrust24THRUST_300001_SM_1000_NS8cuda_cub4core6detail5shmemE+120];
	ld.shared.u64 	%rd64, [_ZN6thrust24THRUST_300001_SM_1000_NS8cuda_cub4core6detail5shmemE+128];
	abs.f64 	%fd89, %fd310;
	abs.f64 	%fd90, %fd88;
	setp.lt.f64 	%p209, %fd89, %fd90;
	mov.u64 	%rd367, %rd64;
	mov.f64 	%fd351, %fd88;
	@%p209 bra 	$L__BB4_204;
	setp.lt.f64 	%p210, %fd90, %fd89;
	mov.u64 	%rd367, %rd321;
	mov.f64 	%fd351, %fd310;
	@%p210 bra 	$L__BB4_204;
	setp.lt.s64 	%p211, %rd321, %rd64;
	min.s64 	%rd367, %rd321, %rd64;
	selp.f64 	%fd351, %fd310, %fd88, %p211;
	bra.uni 	$L__BB4_204;
$L__BB4_71:
	// begin inline asm
	mov.u32 %r169, %laneid;
	// end inline asm
	and.b32  	%r190, %r1, 992;
	add.s32 	%r191, %r190, 32;
	setp.gt.s32 	%p118, %r191, %r36;
	not.b32 	%r192, %r190;
	add.s32 	%r193, %r36, %r192;
	selp.b32 	%r188, %r193, 31, %p118;
	mov.b64 	%rd276, %fd298;
	mov.b64 	{%r171, %r176}, %rd276;
	mov.b32 	%r187, 1;
	mov.b32 	%r189, -1;
	// begin inline asm
	shfl.sync.down.b32 %r170, %r171, %r187, %r188, %r189;
	// end inline asm
	// begin inline asm
	shfl.sync.down.b32 %r175, %r176, %r187, %r188, %r189;
	// end inline asm
	mov.b64 	%rd277, {%r170, %r175};
	mov.b64 	%fd92, %rd277;
	mov.b64 	{%r181, %r186}, %rd309;
	// begin inline asm
	shfl.sync.down.b32 %r180, %r181, %r187, %r188, %r189;
	// end inline asm
	// begin inline asm
	shfl.sync.down.b32 %r185, %r186, %r187, %r188, %r189;
	// end inline asm
	mov.b64 	%rd66, {%r180, %r185};
	setp.ge.s32 	%p119, %r169, %r188;
	mov.u64 	%rd322, %rd309;
	mov.f64 	%fd311, %fd298;
	@%p119 bra 	$L__BB4_75;
	abs.f64 	%fd93, %fd298;
	abs.f64 	%fd94, %fd92;
	setp.lt.f64 	%p120, %fd93, %fd94;
	mov.u64 	%rd322, %rd66;
	mov.f64 	%fd311, %fd92;
	@%p120 bra 	$L__BB4_75;
	setp.lt.f64 	%p121, %fd94, %fd93;
	mov.u64 	%rd322, %rd309;
	mov.f64 	%fd311, %fd298;
	@%p121 bra 	$L__BB4_75;
	setp.lt.s64 	%p122, %rd309, %rd66;
	min.s64 	%rd322, %rd309, %rd66;
	selp.f64 	%fd311, %fd298, %fd92, %p122;
$L__BB4_75:
	mov.b64 	%rd278, %fd311;
	mov.b64 	{%r195, %r200}, %rd278;
	mov.b32 	%r211, 2;
	mov.b32 	%r213, -1;
	// begin inline asm
	shfl.sync.down.b32 %r194, %r195, %r211, %r188, %r213;
	// end inline asm
	// begin inline asm
	shfl.sync.down.b32 %r199, %r200, %r211, %r188, %r213;
	// end inline asm
	mov.b64 	%rd279, {%r194, %r199};
	mov.b64 	%fd97, %rd279;
	mov.b64 	{%r205, %r210}, %rd322;
	// begin inline asm
	shfl.sync.down.b32 %r204, %r205, %r211, %r188, %r213;
	// end inline asm
	// begin inline asm
	shfl.sync.down.b32 %r209, %r210, %r211, %r188, %r213;
	// end inline asm
	mov.b64 	%rd69, {%r204, %r209};
	add.s32 	%r214, %r169, 2;
	setp.gt.s32 	%p123, %r214, %r188;
	mov.u64 	%rd323, %rd322;
	mov.f64 	%fd312, %fd311;
	@%p123 bra 	$L__BB4_79;
	abs.f64 	%fd98, %fd311;
	abs.f64 	%fd99, %fd97;
	setp.lt.f64 	%p124, %fd98, %fd99;
	mov.u64 	%rd323, %rd69;
	mov.f64 	%fd312, %fd97;
	@%p124 bra 	$L__BB4_79;
	setp.lt.f64 	%p125, %fd99, %fd98;
	mov.u64 	%rd323, %rd322;
	mov.f64 	%fd312, %fd311;
	@%p125 bra 	$L__BB4_79;
	setp.lt.s64 	%p126, %rd322, %rd69;
	min.s64 	%rd323, %rd322, %rd69;
	selp.f64 	%fd312, %fd311, %fd97, %p126;
$L__BB4_79:
	mov.b64 	%rd280, %fd312;
	mov.b64 	{%r216, %r221}, %rd280;
	mov.b32 	%r232, 4;
	mov.b32 	%r234, -1;
	// begin inline asm
	shfl.sync.down.b32 %r215, %r216, %r232, %r188, %r234;
	// end inline asm
	// begin inline asm
	shfl.sync.down.b32 %r220, %r221, %r232, %r188, %r234;
	// end inline asm
	mov.b64 	%rd281, {%r215, %r220};
	mov.b64 	%fd102, %rd281;
	mov.b64 	{%r226, %r231}, %rd323;
	// begin inline asm
	shfl.sync.down.b32 %r225, %r226, %r232, %r188, %r234;
	// end inline asm
	// begin inline asm
	shfl.sync.down.b32 %r230, %r231, %r232, %r188, %r234;
	// end inline asm
	mov.b64 	%rd72, {%r225, %r230};
	add.s32 	%r235, %r169, 4;
	setp.gt.s32 	%p127, %r235, %r188;
	mov.u64 	%rd324, %rd323;
	mov.f64 	%fd313, %fd312;
	@%p127 bra 	$L__BB4_83;
	abs.f64 	%fd103, %fd312;
	abs.f64 	%fd104, %fd102;
	setp.lt.f64 	%p128, %fd103, %fd104;
	mov.u64 	%rd324, %rd72;
	mov.f64 	%fd313, %fd102;
	@%p128 bra 	$L__BB4_83;
	setp.lt.f64 	%p129, %fd104, %fd103;
	mov.u64 	%rd324, %rd323;
	mov.f64 	%fd313, %fd312;
	@%p129 bra 	$L__BB4_83;
	setp.lt.s64 	%p130, %rd323, %rd72;
	min.s64 	%rd324, %rd323, %rd72;
	selp.f64 	%fd313, %fd312, %fd102, %p130;
$L__BB4_83:
	mov.b64 	%rd282, %fd313;
	mov.b64 	{%r237, %r242}, %rd282;
	mov.b32 	%r253, 8;
	mov.b32 	%r255, -1;
	// begin inline asm
	shfl.sync.down.b32 %r236, %r237, %r253, %r188, %r255;
	// end inline asm
	// begin inline asm
	shfl.sync.down.b32 %r241, %r242, %r253, %r188, %r255;
	// end inline asm
	mov.b64 	%rd283, {%r236, %r241};
	mov.b64 	%fd107, %rd283;
	mov.b64 	{%r247, %r252}, %rd324;
	// begin inline asm
	shfl.sync.down.b32 %r246, %r247, %r253, %r188, %r255;
	// end inline asm
	// begin inline asm
	shfl.sync.down.b32 %r251, %r252, %r253, %r188, %r255;
	// end inline asm
	mov.b64 	%rd75, {%r246, %r251};
	add.s32 	%r256, %r169, 8;
	setp.gt.s32 	%p131, %r256, %r188;
	mov.u64 	%rd325, %rd324;
	mov.f64 	%fd314, %fd313;
	@%p131 bra 	$L__BB4_87;
	abs.f64 	%fd108, %fd313;
	abs.f64 	%fd109, %fd107;
	setp.lt.f64 	%p132, %fd108, %fd109;
	mov.u64 	%rd325, %rd75;
	mov.f64 	%fd314, %fd107;
	@%p132 bra 	$L__BB4_87;
	setp.lt.f64 	%p133, %fd109, %fd108;
	mov.u64 	%rd325, %rd324;
	mov.f64 	%fd314, %fd313;
	@%p133 bra 	$L__BB4_87;
	setp.lt.s64 	%p134, %rd324, %rd75;
	min.s64 	%rd325, %rd324, %rd75;
	selp.f64 	%fd314, %fd313, %fd107, %p134;
$L__BB4_87:
	mov.b64 	%rd284, %fd314;
	mov.b64 	{%r258, %r263}, %rd284;
	mov.b32 	%r274, 16;
	mov.b32 	%r276, -1;
	// begin inline asm
	shfl.sync.down.b32 %r257, %r258, %r274, %r188, %r276;
	// end inline asm
	// begin inline asm
	shfl.sync.down.b32 %r262, %r263, %r274, %r188, %r276;
	// end inline asm
	mov.b64 	%rd285, {%r257, %r262};
	mov.b64 	%fd112, %rd285;
	mov.b64 	{%r268, %r273}, %rd325;
	// begin inline asm
	shfl.sync.down.b32 %r267, %r268, %r274, %r188, %r276;
	// end inline asm
	// begin inline asm
	shfl.sync.down.b32 %r272, %r273, %r274, %r188, %r276;
	// end inline asm
	mov.b64 	%rd78, {%r267, %r272};
	add.s32 	%r277, %r169, 16;
	setp.gt.s32 	%p135, %r277, %r188;
	mov.u64 	%rd367, %rd325;
	mov.f64 	%fd351, %fd314;
	@%p135 bra 	$L__BB4_91;
	abs.f64 	%fd113, %fd314;
	abs.f64 	%fd114, %fd112;
	setp.lt.f64 	%p136, %fd113, %fd114;
	mov.u64 	%rd367, %rd78;
	mov.f64 	%fd351, %fd112;
	@%p136 bra 	$L__BB4_91;
	setp.lt.f64 	%p137, %fd114, %fd113;
	mov.u64 	%rd367, %rd325;
	mov.f64 	%fd351, %fd314;
	@%p137 bra 	$L__BB4_91;
	setp.lt.s64 	%p138, %rd325, %rd78;
	min.s64 	%rd367, %rd325, %rd78;
	selp.f64 	%fd351, %fd314, %fd112, %p138;
$L__BB4_91:
	setp.ne.s32 	%p139, %r169, 0;
	@%p139 bra 	$L__BB4_93;
	shr.u32 	%r278, %r1, 1;
	and.b32  	%r279, %r278, 496;
	mov.u32 	%r280, _ZN6thrust24THRUST_300001_SM_1000_NS8cuda_cub4core6detail5shmemE;
	add.s32 	%r281, %r280, %r279;
	st.shared.f64 	[%r281+8], %fd351;
	st.shared.u64 	[%r281+16], %rd367;
$L__BB4_93:
	bar.sync 	0;
	setp.ne.s32 	%p140, %r1, 0;
	@%p140 bra 	$L__BB4_204;
	setp.lt.s32 	%p141, %r36, 33;
	mov.f64 	%fd316, %fd351;
	mov.u64 	%rd327, %rd367;
	@%p141 bra 	$L__BB4_98;
	ld.shared.f64 	%fd117, [_ZN6thrust24THRUST_300001_SM_1000_NS8cuda_cub4core6detail5shmemE+24];
	ld.shared.u64 	%rd81, [_ZN6thrust24THRUST_300001_SM_1000_NS8cuda_cub4core6detail5shmemE+32];
	abs.f64 	%fd118, %fd351;
	abs.f64 	%fd119, %fd117;
	setp.lt.f64 	%p142, %fd118, %fd119;
	mov.f64 	%fd316, %fd117;
	mov.u64 	%rd327, %rd81;
	@%p142 bra 	$L__BB4_98;
	setp.lt.f64 	%p143, %fd119, %fd118;
	mov.f64 	%fd316, %fd351;
	mov.u64 	%rd327, %rd367;
	@%p143 bra 	$L__BB4_98;
	setp.lt.s64 	%p144, %rd367, %rd81;
	min.s64 	%rd327, %rd367, %rd81;
	selp.f64 	%fd316, %fd351, %fd117, %p144;
$L__BB4_98:
	setp.lt.s32 	%p145, %r36, 65;
	mov.f64 	%fd317, %fd316;
	mov.u64 	%rd328, %rd327;
	@%p145 bra 	$L__BB4_102;
	ld.shared.f64 	%fd122, [_ZN6thrust24THRUST_300001_SM_1000_NS8cuda_cub4core6detail5shmemE+40];
	ld.shared.u64 	%rd84, [_ZN6thrust24THRUST_300001_SM_1000_NS8cuda_cub4core6detail5shmemE+48];
	abs.f64 	%fd123, %fd316;
	abs.f64 	%fd124, %fd122;
	setp.lt.f64 	%p146, %fd123, %fd124;
	mov.f64 	%fd317, %fd122;
	mov.u64 	%rd328, %rd84;
	@%p146 bra 	$L__BB4_102;
	setp.lt.f64 	%p147, %fd124, %fd123;
	mov.f64 	%fd317, %fd316;
	mov.u64 	%rd328, %rd327;
	@%p147 bra 	$L__BB4_102;
	setp.lt.s64 	%p148, %rd327, %rd84;
	min.s64 	%rd328, %rd327, %rd84;
	selp.f64 	%fd317, %fd316, %fd122, %p148;
$L__BB4_102:
	setp.lt.s32 	%p149, %r36, 97;
	mov.f64 	%fd318, %fd317;
	mov.u64 	%rd329, %rd328;
	@%p149 bra 	$L__BB4_106;
	ld.shared.f64 	%fd127, [_ZN6thrust24THRUST_300001_SM_1000_NS8cuda_cub4core6detail5shmemE+56];
	ld.shared.u64 	%rd87, [_ZN6thrust24THRUST_300001_SM_1000_NS8cuda_cub4core6detail5shmemE+64];
	abs.f64 	%fd128, %fd317;
	abs.f64 	%fd129, %fd127;
	setp.lt.f64 	%p150, %fd128, %fd129;
	mov.f64 	%fd318, %fd127;
	mov.u64 	%rd329, %rd87;
	@%p150 bra 	$L__BB4_106;
	setp.lt.f64 	%p151, %fd129, %fd128;
	mov.f64 	%fd318, %fd317;
	mov.u64 	%rd329, %rd328;
	@%p151 bra 	$L__BB4_106;
	setp.lt.s64 	%p152, %rd328, %rd87;
	min.s64 	%rd329, %rd328, %rd87;
	selp.f64 	%fd318, %fd317, %fd127, %p152;
$L__BB4_106:
	setp.lt.s32 	%p153, %r36, 129;
	mov.f64 	%fd319, %fd318;
	mov.u64 	%rd330, %rd329;
	@%p153 bra 	$L__BB4_110;
	ld.shared.f64 	%fd132, [_ZN6thrust24THRUST_300001_SM_1000_NS8cuda_cub4core6detail5shmemE+72];
	ld.shared.u64 	%rd90, [_ZN6thrust24THRUST_300001_SM_1000_NS8cuda_cub4core6detail5shmemE+80];
	abs.f64 	%fd133, %fd318;
	abs.f64 	%fd134, %fd132;
	setp.lt.f64 	%p154, %fd133, %fd134;
	mov.f64 	%fd319, %fd132;
	mov.u64 	%rd330, %rd90;
	@%p154 bra 	$L__BB4_110;
	setp.lt.f64 	%p155, %fd134, %fd133;
	mov.f64 	%fd319, %fd318;
	mov.u64 	%rd330, %rd329;
	@%p155 bra 	$L__BB4_110;
	setp.lt.s64 	%p156, %rd329, %rd90;
	min.s64 	%rd330, %rd329, %rd90;
	selp.f64 	%fd319, %fd318, %fd132, %p156;
$L__BB4_110:
	setp.lt.s32 	%p157, %r36, 161;
	mov.f64 	%fd320, %fd319;
	mov.u64 	%rd331, %rd330;
	@%p157 bra 	$L__BB4_114;
	ld.shared.f64 	%fd137, [_ZN6thrust24THRUST_300001_SM_1000_NS8cuda_cub4core6detail5shmemE+88];
	ld.shared.u64 	%rd93, [_ZN6thrust24THRUST_300001_SM_1000_NS8cuda_cub4core6detail5shmemE+96];
	abs.f64 	%fd138, %fd319;
	abs.f64 	%fd139, %fd137;
	setp.lt.f64 	%p158, %fd138, %fd139;
	mov.f64 	%fd320, %fd137;
	mov.u64 	%rd331, %rd93;
	@%p158 bra 	$L__BB4_114;
	setp.lt.f64 	%p159, %fd139, %fd138;
	mov.f64 	%fd320, %fd319;
	mov.u64 	%rd331, %rd330;
	@%p159 bra 	$L__BB4_114;
	setp.lt.s64 	%p160, %rd330, %rd93;
	min.s64 	%rd331, %rd330, %rd93;
	selp.f64 	%fd320, %fd319, %fd137, %p160;
$L__BB4_114:
	setp.lt.s32 	%p161, %r36, 193;
	mov.f64 	%fd321, %fd320;
	mov.u64 	%rd332, %rd331;
	@%p161 bra 	$L__BB4_118;
	ld.shared.f64 	%fd142, [_ZN6thrust24THRUST_300001_SM_1000_NS8cuda_cub4core6detail5shmemE+104];
	ld.shared.u64 	%rd96, [_ZN6thrust24THRUST_300001_SM_1000_NS8cuda_cub4core6detail5shmemE+112];
	abs.f64 	%fd143, %fd320;
	abs.f64 	%fd144, %fd142;
	setp.lt.f64 	%p162, %fd143, %fd144;
	mov.f64 	%fd321, %fd142;
	mov.u64 	%rd332, %rd96;
	@%p162 bra 	$L__BB4_118;
	setp.lt.f64 	%p163, %fd144, %fd143;
	mov.f64 	%fd321, %fd320;
	mov.u64 	%rd332, %rd331;
	@%p163 bra 	$L__BB4_118;
	setp.lt.s64 	%p164, %rd331, %rd96;
	min.s64 	%rd332, %rd331, %rd96;
	selp.f64 	%fd321, %fd320, %fd142, %p164;
$L__BB4_118:
	setp.lt.s32 	%p165, %r36, 225;
	mov.u64 	%rd367, %rd332;
	mov.f64 	%fd351, %fd321;
	@%p165 bra 	$L__BB4_204;
	ld.shared.f64 	%fd147, [_ZN6thrust24THRUST_300001_SM_1000_NS8cuda_cub4core6detail5shmemE+120];
	ld.shared.u64 	%rd99, [_ZN6thrust24THRUST_300001_SM_1000_NS8cuda_cub4core6detail5shmemE+128];
	abs.f64 	%fd148, %fd321;
	abs.f64 	%fd149, %fd147;
	setp.lt.f64 	%p166, %fd148, %fd149;
	mov.u64 	%rd367, %rd99;
	mov.f64 	%fd351, %fd147;
	@%p166 bra 	$L__BB4_204;
	setp.lt.f64 	%p167, %fd149, %fd148;
	mov.u64 	%rd367, %rd332;
	mov.f64 	%fd351, %fd321;
	@%p167 bra 	$L__BB4_204;
	setp.lt.s64 	%p168, %rd332, %rd99;
	min.s64 	%rd367, %rd332, %rd99;
	selp.f64 	%fd351, %fd321, %fd147, %p168;
	bra.uni 	$L__BB4_204;
$L__BB4_122:
	mov.u32 	%r17, %tid.x;
	cvt.u64.u32 	%rd200, %r17;
	cvta.to.global.u64 	%rd201, %rd197;
	mul.wide.u32 	%rd202, %r17, 8;
	add.s64 	%rd203, %rd201, %rd202;
	ld.global.f64 	%fd274, [%rd203];
	add.s32 	%r37, %r17, 256;
	cvt.u64.u32 	%rd204, %r37;
	ld.global.f64 	%fd275, [%rd203+2048];
	add.s32 	%r38, %r17, 512;
	cvt.u64.u32 	%rd205, %r38;
	ld.global.f64 	%fd276, [%rd203+4096];
	add.s32 	%r39, %r17, 768;
	cvt.u64.u32 	%rd206, %r39;
	ld.global.f64 	%fd277, [%rd203+6144];
	or.b32  	%r40, %r17, 1024;
	cvt.u64.u32 	%rd101, %r40;
	add.s64 	%rd354, %rd198, %rd101;
	ld.global.f64 	%fd338, [%rd203+8192];
	abs.f64 	%fd278, %fd274;
	abs.f64 	%fd279, %fd275;
	setp.geu.f64 	%p3, %fd278, %fd279;
	selp.f64 	%fd280, %fd274, %fd275, %p3;
	selp.b64 	%rd207, %rd200, %rd204, %p3;
	abs.f64 	%fd281, %fd280;
	abs.f64 	%fd282, %fd276;
	setp.geu.f64 	%p4, %fd281, %fd282;
	selp.f64 	%fd283, %fd280, %fd276, %p4;
	selp.b64 	%rd208, %rd207, %rd205, %p4;
	abs.f64 	%fd284, %fd283;
	abs.f64 	%fd285, %fd277;
	setp.geu.f64 	%p5, %fd284, %fd285;
	selp.f64 	%fd152, %fd283, %fd277, %p5;
	selp.b64 	%rd104, %rd208, %rd206, %p5;
	abs.f64 	%fd153, %fd152;
	abs.f64 	%fd154, %fd338;
	setp.lt.f64 	%p6, %fd153, %fd154;
	@%p6 bra 	$L__BB4_124;
	setp.lt.f64 	%p7, %fd154, %fd153;
	setp.lt.u64 	%p8, %rd104, %rd101;
	or.pred  	%p9, %p7, %p8;
	selp.f64 	%fd338, %fd152, %fd338, %p9;
	add.s64 	%rd211, %rd198, %rd104;
	selp.b64 	%rd354, %rd211, %rd354, %p9;
$L__BB4_124:
	setp.lt.u32 	%p10, %r36, 2560;
	mov.b32 	%r394, 1280;
	@%p10 bra 	$L__BB4_137;
	mov.b32 	%r393, 1280;
	mov.f64 	%fd323, %fd338;
$L__BB4_126:
	cvt.u64.u32 	%rd212, %r393;
	add.s64 	%rd213, %rd200, %rd212;
	mul.wide.u32 	%rd214, %r393, 8;
	cvta.to.global.u64 	%rd215, %rd197;
	add.s64 	%rd217, %rd215, %rd202;
	add.s64 	%rd218, %rd217, %rd214;
	add.s64 	%rd335, %rd213, %rd198;
	ld.global.f64 	%fd324, [%rd218];
	ld.global.f64 	%fd325, [%rd218+2048];
	ld.global.f64 	%fd326, [%rd218+4096];
	ld.global.f64 	%fd327, [%rd218+6144];
	ld.global.f64 	%fd338, [%rd218+8192];
	abs.f64 	%fd163, %fd323;
	abs.f64 	%fd164, %fd324;
	setp.lt.f64 	%p11, %fd163, %fd164;
	@%p11 bra 	$L__BB4_128;
	setp.lt.f64 	%p12, %fd164, %fd163;
	setp.lt.s64 	%p13, %rd354, %rd335;
	or.pred  	%p14, %p12, %p13;
	selp.f64 	%fd324, %fd323, %fd324, %p14;
	selp.b64 	%rd335, %rd354, %rd335, %p14;
$L__BB4_128:
	cvt.u64.u32 	%rd219, %r393;
	add.s64 	%rd220, %rd200, %rd219;
	add.s64 	%rd221, %rd220, %rd198;
	add.s64 	%rd336, %rd221, 256;
	abs.f64 	%fd167, %fd324;
	abs.f64 	%fd168, %fd325;
	setp.lt.f64 	%p15, %fd167, %fd168;
	@%p15 bra 	$L__BB4_130;
	setp.lt.f64 	%p16, %fd168, %fd167;
	add.s64 	%rd226, %rd221, 256;
	setp.lt.s64 	%p17, %rd335, %rd226;
	or.pred  	%p18, %p16, %p17;
	selp.f64 	%fd325, %fd324, %fd325, %p18;
	selp.b64 	%rd336, %rd335, %rd226, %p18;
$L__BB4_130:
	add.s64 	%rd337, %rd221, 512;
	abs.f64 	%fd171, %fd325;
	abs.f64 	%fd172, %fd326;
	setp.lt.f64 	%p19, %fd171, %fd172;
	@%p19 bra 	$L__BB4_132;
	setp.lt.f64 	%p20, %fd172, %fd171;
	add.s64 	%rd234, %rd221, 512;
	setp.lt.s64 	%p21, %rd336, %rd234;
	or.pred  	%p22, %p20, %p21;
	selp.f64 	%fd326, %fd325, %fd326, %p22;
	selp.b64 	%rd337, %rd336, %rd234, %p22;
$L__BB4_132:
	add.s64 	%rd338, %rd221, 768;
	abs.f64 	%fd175, %fd326;
	abs.f64 	%fd176, %fd327;
	setp.lt.f64 	%p23, %fd175, %fd176;
	@%p23 bra 	$L__BB4_134;
	setp.lt.f64 	%p24, %fd176, %fd175;
	setp.lt.s64 	%p25, %rd337, %rd338;
	or.pred  	%p26, %p24, %p25;
	selp.f64 	%fd327, %fd326, %fd327, %p26;
	selp.b64 	%rd338, %rd337, %rd338, %p26;
$L__BB4_134:
	add.s64 	%rd354, %rd221, 1024;
	abs.f64 	%fd179, %fd327;
	abs.f64 	%fd180, %fd338;
	setp.lt.f64 	%p27, %fd179, %fd180;
	@%p27 bra 	$L__BB4_136;
	setp.lt.f64 	%p28, %fd180, %fd179;
	setp.lt.s64 	%p29, %rd338, %rd354;
	or.pred  	%p30, %p28, %p29;
	selp.f64 	%fd338, %fd327, %fd338, %p30;
	selp.b64 	%rd354, %rd338, %rd354, %p30;
$L__BB4_136:
	add.s32 	%r394, %r393, 1280;
	add.s32 	%r43, %r393, 2560;
	setp.le.s32 	%p31, %r43, %r36;
	mov.u32 	%r393, %r394;
	mov.f64 	%fd323, %fd338;
	@%p31 bra 	$L__BB4_126;
$L__BB4_137:
	setp.le.s32 	%p32, %r36, %r394;
	@%p32 bra 	$L__BB4_160;
	sub.s32 	%r21, %r36, %r394;
	setp.ge.s32 	%p33, %r17, %r21;
	@%p33 bra 	$L__BB4_160;
	cvta.to.global.u64 	%rd127, %rd197;
	not.b32 	%r44, %r17;
	add.s32 	%r45, %r36, %r44;
	sub.s32 	%r22, %r45, %r394;
	and.b32  	%r46, %r22, 768;
	setp.eq.s32 	%p34, %r46, 768;
	mov.u32 	%r397, %r17;
	@%p34 bra 	$L__BB4_145;
	add.s32 	%r47, %r17, %r394;
	cvt.u64.u32 	%rd242, %r47;
	add.s64 	%rd342, %rd198, %rd242;
	mul.wide.u32 	%rd243, %r47, 8;
	add.s64 	%rd341, %rd127, %rd243;
	shr.u32 	%r48, %r22, 8;
	add.s32 	%r49, %r48, 1;
	and.b32  	%r50, %r49, 3;
	neg.s32 	%r395, %r50;
	mov.u32 	%r397, %r17;
$L__BB4_141:
	.pragma "nounroll";
	mov.u64 	%rd132, %rd354;
	mov.f64 	%fd184, %fd338;
	ld.global.f64 	%fd185, [%rd341];
	abs.f64 	%fd186, %fd184;
	abs.f64 	%fd187, %fd185;
	setp.lt.f64 	%p35, %fd186, %fd187;
	mov.f64 	%fd338, %fd185;
	mov.u64 	%rd354, %rd342;
	@%p35 bra 	$L__BB4_144;
	setp.lt.f64 	%p36, %fd187, %fd186;
	mov.f64 	%fd338, %fd184;
	mov.u64 	%rd354, %rd132;
	@%p36 bra 	$L__BB4_144;
	setp.lt.s64 	%p37, %rd132, %rd342;
	selp.f64 	%fd338, %fd184, %fd185, %p37;
	min.s64 	%rd354, %rd132, %rd342;
$L__BB4_144:
	add.s32 	%r397, %r397, 256;
	add.s64 	%rd342, %rd342, 256;
	add.s64 	%rd341, %rd341, 2048;
	add.s32 	%r395, %r395, 1;
	setp.ne.s32 	%p38, %r395, 0;
	@%p38 bra 	$L__BB4_141;
$L__BB4_145:
	setp.lt.u32 	%p39, %r22, 768;
	@%p39 bra 	$L__BB4_160;
	add.s32 	%r398, %r397, %r394;
	cvt.u64.u32 	%rd244, %r398;
	add.s64 	%rd349, %rd198, %rd244;
	cvt.u64.u32 	%rd245, %r397;
	cvt.u64.u32 	%rd246, %r394;
	add.s64 	%rd247, %rd245, %rd246;
	shl.b64 	%rd248, %rd247, 3;
	add.s64 	%rd249, %rd248, %rd127;
	add.s64 	%rd348, %rd249, 6144;
	mul.wide.u32 	%rd250, %r398, 8;
	add.s64 	%rd347, %rd127, %rd250;
	add.s32 	%r399, %r397, 512;
$L__BB4_147:
	mov.u32 	%r32, %r399;
	ld.global.f64 	%fd193, [%rd347];
	abs.f64 	%fd194, %fd338;
	abs.f64 	%fd195, %fd193;
	setp.lt.f64 	%p40, %fd194, %fd195;
	mov.f64 	%fd335, %fd193;
	mov.u64 	%rd351, %rd349;
	@%p40 bra 	$L__BB4_150;
	setp.lt.f64 	%p41, %fd195, %fd194;
	mov.f64 	%fd335, %fd338;
	mov.u64 	%rd351, %rd354;
	@%p41 bra 	$L__BB4_150;
	setp.lt.s64 	%p42, %rd354, %rd349;
	selp.f64 	%fd335, %fd338, %fd193, %p42;
	min.s64 	%rd351, %rd354, %rd349;
$L__BB4_150:
	add.s32 	%r51, %r398, 256;
	cvt.u64.u32 	%rd251, %r51;
	add.s64 	%rd148, %rd198, %rd251;
	ld.global.f64 	%fd198, [%rd348+-4096];
	abs.f64 	%fd199, %fd335;
	abs.f64 	%fd200, %fd198;
	setp.lt.f64 	%p43, %fd199, %fd200;
	mov.f64 	%fd336, %fd198;
	mov.u64 	%rd352, %rd148;
	@%p43 bra 	$L__BB4_153;
	setp.lt.f64 	%p44, %fd200, %fd199;
	mov.f64 	%fd336, %fd335;
	mov.u64 	%rd352, %rd351;
	@%p44 bra 	$L__BB4_153;
	setp.lt.s64 	%p45, %rd351, %rd148;
	selp.f64 	%fd336, %fd335, %fd198, %p45;
	min.s64 	%rd352, %rd351, %rd148;
$L__BB4_153:
	add.s32 	%r52, %r398, 512;
	cvt.u64.u32 	%rd252, %r52;
	add.s64 	%rd151, %rd198, %rd252;
	ld.global.f64 	%fd203, [%rd348+-2048];
	abs.f64 	%fd204, %fd336;
	abs.f64 	%fd205, %fd203;
	setp.lt.f64 	%p46, %fd204, %fd205;
	mov.f64 	%fd337, %fd203;
	mov.u64 	%rd353, %rd151;
	@%p46 bra 	$L__BB4_156;
	setp.lt.f64 	%p47, %fd205, %fd204;
	mov.f64 	%fd337, %fd336;
	mov.u64 	%rd353, %rd352;
	@%p47 bra 	$L__BB4_156;
	setp.lt.s64 	%p48, %rd352, %rd151;
	selp.f64 	%fd337, %fd336, %fd203, %p48;
	min.s64 	%rd353, %rd352, %rd151;
$L__BB4_156:
	add.s32 	%r53, %r398, 768;
	cvt.u64.u32 	%rd253, %r53;
	add.s64 	%rd154, %rd198, %rd253;
	ld.global.f64 	%fd208, [%rd348];
	abs.f64 	%fd209, %fd337;
	abs.f64 	%fd210, %fd208;
	setp.lt.f64 	%p49, %fd209, %fd210;
	mov.f64 	%fd338, %fd208;
	mov.u64 	%rd354, %rd154;
	@%p49 bra 	$L__BB4_159;
	setp.lt.f64 	%p50, %fd210, %fd209;
	mov.f64 	%fd338, %fd337;
	mov.u64 	%rd354, %rd353;
	@%p50 bra 	$L__BB4_159;
	setp.lt.s64 	%p51, %rd353, %rd154;
	selp.f64 	%fd338, %fd337, %fd208, %p51;
	min.s64 	%rd354, %rd353, %rd154;
$L__BB4_159:
	add.s64 	%rd349, %rd349, 1024;
	add.s64 	%rd348, %rd348, 8192;
	add.s64 	%rd347, %rd347, 8192;
	add.s32 	%r399, %r32, 1024;
	add.s32 	%r54, %r32, 512;
	add.s32 	%r398, %r398, 1024;
	setp.lt.s32 	%p52, %r54, %r21;
	@%p52 bra 	$L__BB4_147;
$L__BB4_160:
	// begin inline asm
	mov.u32 %r55, %laneid;
	// end inline asm
	mov.b64 	%rd254, %fd338;
	mov.b64 	{%r57, %r62}, %rd254;
	mov.b32 	%r73, 1;
	mov.b32 	%r74, 31;
	mov.b32 	%r75, -1;
	// begin inline asm
	shfl.sync.down.b32 %r56, %r57, %r73, %r74, %r75;
	// end inline asm
	// begin inline asm
	shfl.sync.down.b32 %r61, %r62, %r73, %r74, %r75;
	// end inline asm
	mov.b64 	%rd255, {%r56, %r61};
	mov.b64 	%fd214, %rd255;
	mov.b64 	{%r67, %r72}, %rd354;
	// begin inline asm
	shfl.sync.down.b32 %r66, %r67, %r73, %r74, %r75;
	// end inline asm
	// begin inline asm
	shfl.sync.down.b32 %r71, %r72, %r73, %r74, %r75;
	// end inline asm
	mov.b64 	%rd161, {%r66, %r71};
	setp.gt.s32 	%p53, %r55, 30;
	mov.f64 	%fd340, %fd338;
	mov.u64 	%rd356, %rd354;
	@%p53 bra 	$L__BB4_164;
	abs.f64 	%fd215, %fd338;
	abs.f64 	%fd216, %fd214;
	setp.lt.f64 	%p54, %fd215, %fd216;
	mov.f64 	%fd340, %fd214;
	mov.u64 	%rd356, %rd161;
	@%p54 bra 	$L__BB4_164;
	setp.lt.f64 	%p55, %fd216, %fd215;
	mov.f64 	%fd340, %fd338;
	mov.u64 	%rd356, %rd354;
	@%p55 bra 	$L__BB4_164;
	setp.lt.s64 	%p56, %rd354, %rd161;
	selp.f64 	%fd340, %fd338, %fd214, %p56;
	min.s64 	%rd356, %rd354, %rd161;
$L__BB4_164:
	mov.b64 	%rd256, %fd340;
	mov.b64 	{%r77, %r82}, %rd256;
	mov.b32 	%r93, 2;
	mov.b32 	%r94, 31;
	mov.b32 	%r95, -1;
	// begin inline asm
	shfl.sync.down.b32 %r76, %r77, %r93, %r94, %r95;
	// end inline asm
	// begin inline asm
	shfl.sync.down.b32 %r81, %r82, %r93, %r94, %r95;
	// end inline asm
	mov.b64 	%rd257, {%r76, %r81};
	mov.b64 	%fd219, %rd257;
	mov.b64 	{%r87, %r92}, %rd356;
	// begin inline asm
	shfl.sync.down.b32 %r86, %r87, %r93, %r94, %r95;
	// end inline asm
	// begin inline asm
	shfl.sync.down.b32 %r91, %r92, %r93, %r94, %r95;
	// end inline asm
	mov.b64 	%rd164, {%r86, %r91};
	setp.gt.s32 	%p57, %r55, 29;
	mov.f64 	%fd341, %fd340;
	mov.u64 	%rd357, %rd356;
	@%p57 bra 	$L__BB4_168;
	abs.f64 	%fd220, %fd340;
	abs.f64 	%fd221, %fd219;
	setp.lt.f64 	%p58, %fd220, %fd221;
	mov.f64 	%fd341, %fd219;
	mov.u64 	%rd357, %rd164;
	@%p58 bra 	$L__BB4_168;
	setp.lt.f64 	%p59, %fd221, %fd220;
	mov.f64 	%fd341, %fd340;
	mov.u64 	%rd357, %rd356;
	@%p59 bra 	$L__BB4_168;
	setp.lt.s64 	%p60, %rd356, %rd164;
	selp.f64 	%fd341, %fd340, %fd219, %p60;
	min.s64 	%rd357, %rd356, %rd164;
$L__BB4_168:
	mov.b64 	%rd258, %fd341;
	mov.b64 	{%r97, %r102}, %rd258;
	mov.b32 	%r113, 4;
	mov.b32 	%r114, 31;
	mov.b32 	%r115, -1;
	// begin inline asm
	shfl.sync.down.b32 %r96, %r97, %r113, %r114, %r115;
	// end inline asm
	// begin inline asm
	shfl.sync.down.b32 %r101, %r102, %r113, %r114, %r115;
	// end inline asm
	mov.b64 	%rd259, {%r96, %r101};
	mov.b64 	%fd224, %rd259;
	mov.b64 	{%r107, %r112}, %rd357;
	// begin inline asm
	shfl.sync.down.b32 %r106, %r107, %r113, %r114, %r115;
	// end inline asm
	// begin inline asm
	shfl.sync.down.b32 %r111, %r112, %r113, %r114, %r115;
	// end inline asm
	mov.b64 	%rd167, {%r106, %r111};
	setp.gt.s32 	%p61, %r55, 27;
	mov.f64 	%fd342, %fd341;
	mov.u64 	%rd358, %rd357;
	@%p61 bra 	$L__BB4_172;
	abs.f64 	%fd225, %fd341;
	abs.f64 	%fd226, %fd224;
	setp.lt.f64 	%p62, %fd225, %fd226;
	mov.f64 	%fd342, %fd224;
	mov.u64 	%rd358, %rd167;
	@%p62 bra 	$L__BB4_172;
	setp.lt.f64 	%p63, %fd226, %fd225;
	mov.f64 	%fd342, %fd341;
	mov.u64 	%rd358, %rd357;
	@%p63 bra 	$L__BB4_172;
	setp.lt.s64 	%p64, %rd357, %rd167;
	selp.f64 	%fd342, %fd341, %fd224, %p64;
	min.s64 	%rd358, %rd357, %rd167;
$L__BB4_172:
	mov.b64 	%rd260, %fd342;
	mov.b64 	{%r117, %r122}, %rd260;
	mov.b32 	%r133, 8;
	mov.b32 	%r134, 31;
	mov.b32 	%r135, -1;
	// begin inline asm
	shfl.sync.down.b32 %r116, %r117, %r133, %r134, %r135;
	// end inline asm
	// begin inline asm
	shfl.sync.down.b32 %r121, %r122, %r133, %r134, %r135;
	// end inline asm
	mov.b64 	%rd261, {%r116, %r121};
	mov.b64 	%fd229, %rd261;
	mov.b64 	{%r127, %r132}, %rd358;
	// begin inline asm
	shfl.sync.down.b32 %r126, %r127, %r133, %r134, %r135;
	// end inline asm
	// begin inline asm
	shfl.sync.down.b32 %r131, %r132, %r133, %r134, %r135;
	// end inline asm
	mov.b64 	%rd170, {%r126, %r131};
	setp.gt.s32 	%p65, %r55, 23;
	mov.f64 	%fd343, %fd342;
	mov.u64 	%rd359, %rd358;
	@%p65 bra 	$L__BB4_176;
	abs.f64 	%fd230, %fd342;
	abs.f64 	%fd231, %fd229;
	setp.lt.f64 	%p66, %fd230, %fd231;
	mov.f64 	%fd343, %fd229;
	mov.u64 	%rd359, %rd170;
	@%p66 bra 	$L__BB4_176;
	setp.lt.f64 	%p67, %fd231, %fd230;
	mov.f64 	%fd343, %fd342;
	mov.u64 	%rd359, %rd358;
	@%p67 bra 	$L__BB4_176;
	setp.lt.s64 	%p68, %rd358, %rd170;
	selp.f64 	%fd343, %fd342, %fd229, %p68;
	min.s64 	%rd359, %rd358, %rd170;
$L__BB4_176:
	mov.b64 	%rd262, %fd343;
	mov.b64 	{%r137, %r142}, %rd262;
	mov.b32 	%r153, 16;
	mov.b32 	%r154, 31;
	mov.b32 	%r155, -1;
	// begin inline asm
	shfl.sync.down.b32 %r136, %r137, %r153, %r154, %r155;
	// end inline asm
	// begin inline asm
	shfl.sync.down.b32 %r141, %r142, %r153, %r154, %r155;
	// end inline asm
	mov.b64 	%rd263, {%r136, %r141};
	mov.b64 	%fd234, %rd263;
	mov.b64 	{%r147, %r152}, %rd359;
	// begin inline asm
	shfl.sync.down.b32 %r146, %r147, %r153, %r154, %r155;
	// end inline asm
	// begin inline asm
	shfl.sync.down.b32 %r151, %r152, %r153, %r154, %r155;
	// end inline asm
	mov.b64 	%rd173, {%r146, %r151};
	setp.gt.s32 	%p69, %r55, 15;
	mov.f64 	%fd351, %fd343;
	mov.u64 	%rd367, %rd359;
	@%p69 bra 	$L__BB4_180;
	abs.f64 	%fd235, %fd343;
	abs.f64 	%fd236, %fd234;
	setp.lt.f64 	%p70, %fd235, %fd236;
	mov.f64 	%fd351, %fd234;
	mov.u64 	%rd367, %rd173;
	@%p70 bra 	$L__BB4_180;
	setp.lt.f64 	%p71, %fd236, %fd235;
	mov.f64 	%fd351, %fd343;
	mov.u64 	%rd367, %rd359;
	@%p71 bra 	$L__BB4_180;
	setp.lt.s64 	%p72, %rd359, %rd173;
	selp.f64 	%fd351, %fd343, %fd234, %p72;
	min.s64 	%rd367, %rd359, %rd173;
$L__BB4_180:
	setp.ne.s32 	%p73, %r55, 0;
	@%p73 bra 	$L__BB4_182;
	shr.u32 	%r156, %r17, 1;
	and.b32  	%r157, %r156, 496;
	mov.u32 	%r158, _ZN6thrust24THRUST_300001_SM_1000_NS8cuda_cub4core6detail5shmemE;
	add.s32 	%r159, %r158, %r157;
	st.shared.f64 	[%r159+8], %fd351;
	st.shared.u64 	[%r159+16], %rd367;
$L__BB4_182:
	bar.sync 	0;
	setp.ne.s32 	%p74, %r17, 0;
	@%p74 bra 	$L__BB4_204;
	ld.shared.f64 	%fd239, [_ZN6thrust24THRUST_300001_SM_1000_NS8cuda_cub4core6detail5shmemE+24];
	ld.shared.u64 	%rd176, [_ZN6thrust24THRUST_300001_SM_1000_NS8cuda_cub4core6detail5shmemE+32];
	abs.f64 	%fd240, %fd351;
	abs.f64 	%fd241, %fd239;
	setp.lt.f64 	%p75, %fd240, %fd241;
	mov.f64 	%fd345, %fd239;
	mov.u64 	%rd361, %rd176;
	@%p75 bra 	$L__BB4_186;
	setp.lt.f64 	%p76, %fd241, %fd240;
	mov.f64 	%fd345, %fd351;
	mov.u64 	%rd361, %rd367;
	@%p76 bra 	$L__BB4_186;
	setp.lt.s64 	%p77, %rd367, %rd176;
	selp.f64 	%fd345, %fd351, %fd239, %p77;
	min.s64 	%rd361, %rd367, %rd176;
$L__BB4_186:
	ld.shared.f64 	%fd244, [_ZN6thrust24THRUST_300001_SM_1000_NS8cuda_cub4core6detail5shmemE+40];
	ld.shared.u64 	%rd179, [_ZN6thrust24THRUST_300001_SM_1000_NS8cuda_cub4core6detail5shmemE+48];
	abs.f64 	%fd245, %fd345;
	abs.f64 	%fd246, %fd244;
	setp.lt.f64 	%p78, %fd245, %fd246;
	mov.f64 	%fd346, %fd244;
	mov.u64 	%rd362, %rd179;
	@%p78 bra 	$L__BB4_189;
	setp.lt.f64 	%p79, %fd246, %fd245;
	mov.f64 	%fd346, %fd345;
	mov.u64 	%rd362, %rd361;
	@%p79 bra 	$L__BB4_189;
	setp.lt.s64 	%p80, %rd361, %rd179;
	selp.f64 	%fd346, %fd345, %fd244, %p80;
	min.s64 	%rd362, %rd361, %rd179;
$L__BB4_189:
	ld.shared.f64 	%fd249, [_ZN6thrust24THRUST_300001_SM_1000_NS8cuda_cub4core6detail5shmemE+56];
	ld.shared.u64 	%rd182, [_ZN6thrust24THRUST_300001_SM_1000_NS8cuda_cub4core6detail5shmemE+64];
	abs.f64 	%fd250, %fd346;
	abs.f64 	%fd251, %fd249;
	setp.lt.f64 	%p81, %fd250, %fd251;
	mov.f64 	%fd347, %fd249;
	mov.u64 	%rd363, %rd182;
	@%p81 bra 	$L__BB4_192;
	setp.lt.f64 	%p82, %fd251, %fd250;
	mov.f64 	%fd347, %fd346;
	mov.u64 	%rd363, %rd362;
	@%p82 bra 	$L__BB4_192;
	setp.lt.s64 	%p83, %rd362, %rd182;
	selp.f64 	%fd347, %fd346, %fd249, %p83;
	min.s64 	%rd363, %rd362, %rd182;
$L__BB4_192:
	ld.shared.f64 	%fd254, [_ZN6thrust24THRUST_300001_SM_1000_NS8cuda_cub4core6detail5shmemE+72];
	ld.shared.u64 	%rd185, [_ZN6thrust24THRUST_300001_SM_1000_NS8cuda_cub4core6detail5shmemE+80];
	abs.f64 	%fd255, %fd347;
	abs.f64 	%fd256, %fd254;
	setp.lt.f64 	%p84, %fd255, %fd256;
	mov.f64 	%fd348, %fd254;
	mov.u64 	%rd364, %rd185;
	@%p84 bra 	$L__BB4_195;
	setp.lt.f64 	%p85, %fd256, %fd255;
	mov.f64 	%fd348, %fd347;
	mov.u64 	%rd364, %rd363;
	@%p85 bra 	$L__BB4_195;
	setp.lt.s64 	%p86, %rd363, %rd185;
	selp.f64 	%fd348, %fd347, %fd254, %p86;
	min.s64 	%rd364, %rd363, %rd185;
$L__BB4_195:
	ld.shared.f64 	%fd259, [_ZN6thrust24THRUST_300001_SM_1000_NS8cuda_cub4core6detail5shmemE+88];
	ld.shared.u64 	%rd188, [_ZN6thrust24THRUST_300001_SM_1000_NS8cuda_cub4core6detail5shmemE+96];
	abs.f64 	%fd260, %fd348;
	abs.f64 	%fd261, %fd259;
	setp.lt.f64 	%p87, %fd260, %fd261;
	mov.f64 	%fd349, %fd259;
	mov.u64 	%rd365, %rd188;
	@%p87 bra 	$L__BB4_198;
	setp.lt.f64 	%p88, %fd261, %fd260;
	mov.f64 	%fd349, %fd348;
	mov.u64 	%rd365, %rd364;
	@%p88 bra 	$L__BB4_198;
	setp.lt.s64 	%p89, %rd364, %rd188;
	selp.f64 	%fd349, %fd348, %fd259, %p89;
	min.s64 	%rd365, %rd364, %rd188;
$L__BB4_198:
	ld.shared.f64 	%fd264, [_ZN6thrust24THRUST_300001_SM_1000_NS8cuda_cub4core6detail5shmemE+104];
	ld.shared.u64 	%rd191, [_ZN6thrust24THRUST_300001_SM_1000_NS8cuda_cub4core6detail5shmemE+112];
	abs.f64 	%fd265, %fd349;
	abs.f64 	%fd266, %fd264;
	setp.lt.f64 	%p90, %fd265, %fd266;
	mov.f64 	%fd350, %fd264;
	mov.u64 	%rd366, %rd191;
	@%p90 bra 	$L__BB4_201;
	setp.lt.f64 	%p91, %fd266, %fd265;
	mov.f64 	%fd350, %fd349;
	mov.u64 	%rd366, %rd365;
	@%p91 bra 	$L__BB4_201;
	setp.lt.s64 	%p92, %rd365, %rd191;
	selp.f64 	%fd350, %fd349, %fd264, %p92;
	min.s64 	%rd366, %rd365, %rd191;
$L__BB4_201:
	ld.shared.f64 	%fd269, [_ZN6thrust24THRUST_300001_SM_1000_NS8cuda_cub4core6detail5shmemE+120];
	ld.shared.u64 	%rd194, [_ZN6thrust24THRUST_300001_SM_1000_NS8cuda_cub4core6detail5shmemE+128];
	abs.f64 	%fd270, %fd350;
	abs.f64 	%fd271, %fd269;
	setp.lt.f64 	%p93, %fd270, %fd271;
	mov.u64 	%rd367, %rd194;
	mov.f64 	%fd351, %fd269;
	@%p93 bra 	$L__BB4_204;
	setp.lt.f64 	%p94, %fd271, %fd270;
	mov.u64 	%rd367, %rd366;
	mov.f64 	%fd351, %fd350;
	@%p94 bra 	$L__BB4_204;
	setp.lt.s64 	%p95, %rd366, %rd194;
	selp.f64 	%fd351, %fd350, %fd269, %p95;
	min.s64 	%rd367, %rd366, %rd194;
$L__BB4_204:
	mov.u32 	%r387, %tid.x;
	setp.ne.s32 	%p212, %r387, 0;
	@%p212 bra 	$L__BB4_206;
	ld.param.u64 	%rd297, [_ZN6thrust24THRUST_300001_SM_1000_NS8cuda_cub4core6detail13_kernel_agentINS1_8__reduce11ReduceAgentINS0_12zip_iteratorIN4cuda3std3__45tupleIJNS0_10device_ptrIdEENS0_17counting_iteratorIlNS0_11use_defaultESF_SF_EEEEEEEPNSB_IJdlEEESJ_iNS1_9__extrema9arg_max_fIdl10comparatorEEEEJSI_SK_iSO_EEEvDpT0__param_1];
	cvta.to.global.u64 	%rd296, %rd297;
	st.global.f64 	[%rd296], %fd351;
	st.global.u64 	[%rd296+8], %rd367;
$L__BB4_206:
	ret;

}
	// .globl	_ZN6thrust24THRUST_300001_SM_1000_NS8cuda_cub4core6detail13_kernel_agentINS1_8__reduce11ReduceAgentINS0_12zip_iteratorIN4cuda3std3__45tupleIJNS0_10device_ptrIdEENS0_17counting_iteratorIlNS0_11use_defaultESF_SF_EEEEEEEPNSB_IJdlEEESJ_iNS1_9__extrema9arg_max_fIdl10comparatorEEEEJSI_SK_iN3cub18CUB_300001_SM_100013GridEvenShareIiEENSR_9GridQueueIjEESO_EEEvDpT0_
.visible .entry _ZN6thrust24THRUST_300001_SM_1000_NS8cuda_cub4core6detail13_kernel_agentINS1_8__reduce11ReduceAgentINS0_12zip_iteratorIN4cuda3std3__45tupleIJNS0_10device_ptrIdEENS0_17counting_iteratorIlNS0_11use_defaultESF_SF_EEEEEEEPNSB_IJdlEEESJ_iNS1_9__extrema9arg_max_fIdl10comparatorEEEEJSI_SK_iN3cub18CUB_300001_SM_100013GridEvenShareIiEENSR_9GridQueueIjEESO_EEEvDpT0_(
	.param .align 8 .b8 _ZN6thrust24THRUST_300001_SM_1000_NS8cuda_cub4core6detail13_kernel_agentINS1_8__reduce11ReduceAgentINS0_12zip_iteratorIN4cuda3std3__45tupleIJNS0_10device_ptrIdEENS0_17counting_iteratorIlNS0_11use_defaultESF_SF_EEEEEEEPNSB_IJdlEEESJ_iNS1_9__extrema9arg_max_fIdl10comparatorEEEEJSI_SK_iN3cub18CUB_300001_SM_100013GridEvenShareIiEENSR_9GridQueueIjEESO_EEEvDpT0__param_0[16],
	.param .u64 .ptr .align 1 _ZN6thrust24THRUST_300001_SM_1000_NS8cuda_cub4core6detail13_kernel_agentINS1_8__reduce11ReduceAgentINS0_12zip_iteratorIN4cuda3std3__45tupleIJNS0_10device_ptrIdEENS0_17counting_iteratorIlNS0_11use_defaultESF_SF_EEEEEEEPNSB_IJdlEEESJ_iNS1_9__extrema9arg_max_fIdl10comparatorEEEEJSI_SK_iN3cub18CUB_300001_SM_100013GridEvenShareIiEENSR_9GridQueueIjEESO_EEEvDpT0__param_1,
	.param .u32 _ZN6thrust24THRUST_300001_SM_1000_NS8cuda_cub4core6detail13_kernel_agentINS1_8__reduce11ReduceAgentINS0_12zip_iteratorIN4cuda3std3__45tupleIJNS0_10device_ptrIdEENS0_17counting_iteratorIlNS0_11use_defaultESF_SF_EEEEEEEPNSB_IJdlEEESJ_iNS1_9__extrema9arg_max_fIdl10comparatorEEEEJSI_SK_iN3cub18CUB_300001_SM_100013GridEvenShareIiEENSR_9GridQueueIjEESO_EEEvDpT0__param_2,
	.param .align 4 .b8 _ZN6thrust24THRUST_300001_SM_1000_NS8cuda_cub4core6detail13_kernel_agentINS1_8__reduce11ReduceAgentINS0_12zip_iteratorIN4cuda3std3__45tupleIJNS0_10device_ptrIdEENS0_17counting_iteratorIlNS0_11use_defaultESF_SF_EEEEEEEPNSB_IJdlEEESJ_iNS1_9__extrema9arg_max_fIdl10comparatorEEEEJSI_SK_iN3cub18CUB_300001_SM_100013GridEvenShareIiEENSR_9GridQueueIjEESO_EEEvDpT0__param_3[40],
	.param .align 8 .b8 _ZN6thrust24THRUST_300001_SM_1000_NS8cuda_cub4core6detail13_kernel_agentINS1_8__reduce11ReduceAgentINS0_12zip_iteratorIN4cuda3std3__45tupleIJNS0_10device_ptrIdEENS0_17counting_iteratorIlNS0_11use_defaultESF_SF_EEEEEEEPNSB_IJdlEEESJ_iNS1_9__extrema9arg_max_fIdl10comparatorEEEEJSI_SK_iN3cub18CUB_300001_SM_100013GridEvenShareIiEENSR_9GridQueueIjEESO_EEEvDpT0__param_4[8],
	.param .align 1 .b8 _ZN6thrust24THRUST_300001_SM_1000_NS8cuda_cub4core6detail13_kernel_agentINS1_8__reduce11ReduceAgentINS0_12zip_iteratorIN4cuda3std3__45tupleIJNS0_10device_ptrIdEENS0_17counting_iteratorIlNS0_11use_defaultESF_SF_EEEEEEEPNSB_IJdlEEESJ_iNS1_9__extrema9arg_max_fIdl10comparatorEEEEJSI_SK_iN3cub18CUB_300001_SM_100013GridEvenShareIiEENSR_9GridQueueIjEESO_EEEvDpT0__param_5[1]
)
.maxntid 256
{
	.reg .pred 	%p<215>;
	.reg .b32 	%r<437>;
	.reg .b64 	%rd<318>;
	.reg .b64 	%fd<352>;

	ld.param.u64 	%rd3, [_ZN6thrust24THRUST_300001_SM_1000_NS8cuda_cub4core6detail13_kernel_agentINS1_8__reduce11ReduceAgentINS0_12zip_iteratorIN4cuda3std3__45tupleIJNS0_10device_ptrIdEENS0_17counting_iteratorIlNS0_11use_defaultESF_SF_EEEEEEEPNSB_IJdlEEESJ_iNS1_9__extrema9arg_max_fIdl10comparatorEEEEJSI_SK_iN3cub18CUB_300001_SM_100013GridEvenShareIiEENSR_9GridQueueIjEESO_EEEvDpT0__param_0+8];
	ld.param.u64 	%rd181, [_ZN6thrust24THRUST_300001_SM_1000_NS8cuda_cub4core6detail13_kernel_agentINS1_8__reduce11ReduceAgentINS0_12zip_iteratorIN4cuda3std3__45tupleIJNS0_10device_ptrIdEENS0_17counting_iteratorIlNS0_11use_defaultESF_SF_EEEEEEEPNSB_IJdlEEESJ_iNS1_9__extrema9arg_max_fIdl10comparatorEEEEJSI_SK_iN3cub18CUB_300001_SM_100013GridEvenShareIiEENSR_9GridQueueIjEESO_EEEvDpT0__param_0];
	ld.param.u64 	%rd182, [_ZN6thrust24THRUST_300001_SM_1000_NS8cuda_cub4core6detail13_kernel_agentINS1_8__reduce11ReduceAgentINS0_12zip_iteratorIN4cuda3std3__45tupleIJNS0_10device_ptrIdEENS0_17counting_iteratorIlNS0_11use_defaultESF_SF_EEEEEEEPNSB_IJdlEEESJ_iNS1_9__extrema9arg_max_fIdl10comparatorEEEEJSI_SK_iN3cub18CUB_300001_SM_100013GridEvenShareIiEENSR_9GridQueueIjEESO_EEEvDpT0__param_4];
	ld.param.u32 	%r66, [_ZN6thrust24THRUST_300001_SM_1000_NS8cuda_cub4core6detail13_kernel_agentINS1_8__reduce11ReduceAgentINS0_12zip_iteratorIN4cuda3std3__45tupleIJNS0_10device_ptrIdEENS0_17counting_iteratorIlNS0_11use_defaultESF_SF_EEEEEEEPNSB_IJdlEEESJ_iNS1_9__extrema9arg_max_fIdl10comparatorEEEEJSI_SK_iN3cub18CUB_300001_SM_100013GridEvenShareIiEENSR_9GridQueueIjEESO_EEEvDpT0__param_2];
	cvta.to.global.u64 	%rd1, %rd182;
	cvta.to.global.u64 	%rd2, %rd181;
	mov.u32 	%r1, %ctaid.x;
	mul.lo.s32 	%r2, %r1, 1280;
	mov.u32 	%r67, %nctaid.x;
	mul.lo.s32 	%r3, %r67, 1280;
	add.s32 	%r68, %r2, 1280;
	setp.le.s32 	%p1, %r68, %r66;
	@%p1 bra 	$L__BB5_121;
	sub.s32 	%r4, %r66, %r2;
	mov.u32 	%r5, %tid.x;
	setp.ge.s32 	%p98, %r5, %r4;
	mov.f64 	%fd298, 0d0000000000000000;
	mov.b64 	%rd264, 0;
	mov.u32 	%r420, %r5;
	@%p98 bra 	$L__BB5_3;
	add.s32 	%r190, %r2, %r5;
	cvt.s64.s32 	%rd219, %r190;
	mul.wide.s32 	%rd220, %r190, 8;
	add.s64 	%rd221, %rd2, %rd220;
	add.s64 	%rd264, %rd3, %rd219;
	ld.global.f64 	%fd298, [%rd221];
	add.s32 	%r420, %r5, 256;
$L__BB5_3:
	setp.ge.s32 	%p99, %r420, %r4;
	@%p99 bra 	$L__BB5_25;
	not.b32 	%r191, %r420;
	add.s32 	%r192, %r66, %r191;
	sub.s32 	%r8, %r192, %r2;
	and.b32  	%r193, %r8, 768;
	setp.eq.s32 	%p100, %r193, 768;
	@%p100 bra 	$L__BB5_10;
	add.s32 	%r418, %r420, %r2;
	shr.u32 	%r194, %r8, 8;
	add.s32 	%r195, %r194, 1;
	and.b32  	%r196, %r195, 3;
	neg.s32 	%r417, %r196;
$L__BB5_6:
	.pragma "nounroll";
	mov.u64 	%rd6, %rd264;
	mov.f64 	%fd3, %fd298;
	cvt.s64.s32 	%rd223, %r418;
	add.s64 	%rd7, %rd3, %rd223;
	mul.wide.s32 	%rd224, %r418, 8;
	add.s64 	%rd225, %rd2, %rd224;
	ld.global.f64 	%fd4, [%rd225];
	abs.f64 	%fd5, %fd3;
	abs.f64 	%fd6, %fd4;
	setp.lt.f64 	%p101, %fd5, %fd6;
	mov.u64 	%rd264, %rd7;
	mov.f64 	%fd298, %fd4;
	@%p101 bra 	$L__BB5_9;
	setp.lt.f64 	%p102, %fd6, %fd5;
	mov.u64 	%rd264, %rd6;
	mov.f64 	%fd298, %fd3;
	@%p102 bra 	$L__BB5_9;
	setp.lt.s64 	%p103, %rd6, %rd7;
	min.s64 	%rd264, %rd6, %rd7;
	selp.f64 	%fd298, %fd3, %fd4, %p103;
$L__BB5_9:
	add.s32 	%r420, %r420, 256;
	add.s32 	%r418, %r418, 256;
	add.s32 	%r417, %r417, 1;
	setp.ne.s32 	%p104, %r417, 0;
	@%p104 bra 	$L__BB5_6;
$L__BB5_10:
	setp.lt.u32 	%p105, %r8, 768;
	@%p105 bra 	$L__BB5_25;
	add.s32 	%r421, %r420, %r2;
	add.s32 	%r424, %r421, 256;
	add.s32 	%r423, %r421, 512;
	add.s32 	%r422, %r421, 768;
	add.s64 	%rd12, %rd2, 4096;
$L__BB5_12:
	cvt.s64.s32 	%rd226, %r424;
	add.s64 	%rd14, %rd3, %rd226;
	cvt.s64.s32 	%rd227, %r423;
	add.s64 	%rd15, %rd3, %rd227;
	cvt.s64.s32 	%rd228, %r422;
	add.s64 	%rd16, %rd3, %rd228;
	cvt.s64.s32 	%rd229, %r421;
	mul.wide.s32 	%rd230, %r421, 8;
	add.s64 	%rd17, %rd12, %rd230;
	add.s64 	%rd18, %rd3, %rd229;
	ld.global.f64 	%fd12, [%rd17+-4096];
	abs.f64 	%fd13, %fd298;
	abs.f64 	%fd14, %fd12;
	setp.lt.f64 	%p106, %fd13, %fd14;
	mov.u64 	%rd261, %rd18;
	mov.f64 	%fd295, %fd12;
	@%p106 bra 	$L__BB5_15;
	setp.lt.f64 	%p107, %fd14, %fd13;
	mov.u64 	%rd261, %rd264;
	mov.f64 	%fd295, %fd298;
	@%p107 bra 	$L__BB5_15;
	setp.lt.s64 	%p108, %rd264, %rd18;
	min.s64 	%rd261, %rd264, %rd18;
	selp.f64 	%fd295, %fd298, %fd12, %p108;
$L__BB5_15:
	ld.global.f64 	%fd17, [%rd17+-2048];
	abs.f64 	%fd18, %fd295;
	abs.f64 	%fd19, %fd17;
	setp.lt.f64 	%p109, %fd18, %fd19;
	mov.u64 	%rd262, %rd14;
	mov.f64 	%fd296, %fd17;
	@%p109 bra 	$L__BB5_18;
	setp.lt.f64 	%p110, %fd19, %fd18;
	mov.u64 	%rd262, %rd261;
	mov.f64 	%fd296, %fd295;
	@%p110 bra 	$L__BB5_18;
	setp.lt.s64 	%p111, %rd261, %rd14;
	min.s64 	%rd262, %rd261, %rd14;
	selp.f64 	%fd296, %fd295, %fd17, %p111;
$L__BB5_18:
	ld.global.f64 	%fd22, [%rd17];
	abs.f64 	%fd23, %fd296;
	abs.f64 	%fd24, %fd22;
	setp.lt.f64 	%p112, %fd23, %fd24;
	mov.u64 	%rd263, %rd15;
	mov.f64 	%fd297, %fd22;
	@%p112 bra 	$L__BB5_21;
	setp.lt.f64 	%p113, %fd24, %fd23;
	mov.u64 	%rd263, %rd262;
	mov.f64 	%fd297, %fd296;
	@%p113 bra 	$L__BB5_21;
	setp.lt.s64 	%p114, %rd262, %rd15;
	min.s64 	%rd263, %rd262, %rd15;
	selp.f64 	%fd297, %fd296, %fd22, %p114;
$L__BB5_21:
	ld.global.f64 	%fd27, [%rd17+2048];
	abs.f64 	%fd28, %fd297;
	abs.f64 	%fd29, %fd27;
	setp.lt.f64 	%p115, %fd28, %fd29;
	mov.u64 	%rd264, %rd16;
	mov.f64 	%fd298, %fd27;
	@%p115 bra 	$L__BB5_24;
	setp.lt.f64 	%p116, %fd29, %fd28;
	mov.u64 	%rd264, %rd263;
	mov.f64 	%fd298, %fd297;
	@%p116 bra 	$L__BB5_24;
	setp.lt.s64 	%p117, %rd263, %rd16;
	min.s64 	%rd264, %rd263, %rd16;
	selp.f64 	%fd298, %fd297, %fd27, %p117;
$L__BB5_24:
	add.s32 	%r420, %r420, 1024;
	add.s32 	%r424, %r424, 1024;
	add.s32 	%r423, %r423, 1024;
	add.s32 	%r422, %r422, 1024;
	add.s32 	%r421, %r421, 1024;
	setp.lt.s32 	%p118, %r420, %r4;
	@%p118 bra 	$L__BB5_12;
$L__BB5_25:
	setp.lt.s32 	%p119, %r4, 256;
	@%p119 bra 	$L__BB5_70;
	// begin inline asm
	mov.u32 %r310, %laneid;
	// end inline asm
	mov.b64 	%rd241, %fd298;
	mov.b64 	{%r312, %r317}, %rd241;
	mov.b32 	%r328, 1;
	mov.b32 	%r329, 31;
	mov.b32 	%r330, -1;
	// begin inline asm
	shfl.sync.down.b32 %r311, %r312, %r328, %r329, %r330;
	// end inline asm
	// begin inline asm
	shfl.sync.down.b32 %r316, %r317, %r328, %r329, %r330;
	// end inline asm
	mov.b64 	%rd242, {%r311, %r316};
	mov.b64 	%fd33, %rd242;
	mov.b64 	{%r322, %r327}, %rd264;
	// begin inline asm
	shfl.sync.down.b32 %r321, %r322, %r328, %r329, %r330;
	// end inline asm
	// begin inline asm
	shfl.sync.down.b32 %r326, %r327, %r328, %r329, %r330;
	// end inline asm
	mov.b64 	%rd28, {%r321, %r326};
	setp.gt.s32 	%p171, %r310, 30;
	mov.u64 	%rd266, %rd264;
	mov.f64 	%fd300, %fd298;
	@%p171 bra 	$L__BB5_30;
	abs.f64 	%fd34, %fd298;
	abs.f64 	%fd35, %fd33;
	setp.lt.f64 	%p172, %fd34, %fd35;
	mov.u64 	%rd266, %rd28;
	mov.f64 	%fd300, %fd33;
	@%p172 bra 	$L__BB5_30;
	setp.lt.f64 	%p173, %fd35, %fd34;
	mov.u64 	%rd266, %rd264;
	mov.f64 	%fd300, %fd298;
	@%p173 bra 	$L__BB5_30;
	setp.lt.s64 	%p174, %rd264, %rd28;
	min.s64 	%rd266, %rd264, %rd28;
	selp.f64 	%fd300, %fd298, %fd33, %p174;
$L__BB5_30:
	mov.b64 	%rd243, %fd300;
	mov.b64 	{%r332, %r337}, %rd243;
	mov.b32 	%r348, 2;
	mov.b32 	%r349, 31;
	mov.b32 	%r350, -1;
	// begin inline asm
	shfl.sync.down.b32 %r331, %r332, %r348, %r349, %r350;
	// end inline asm
	// begin inline asm
	shfl.sync.down.b32 %r336, %r337, %r348, %r349, %r350;
	// end inline asm
	mov.b64 	%rd244, {%r331, %r336};
	mov.b64 	%fd38, %rd244;
	mov.b64 	{%r342, %r347}, %rd266;
	// begin inline asm
	shfl.sync.down.b32 %r341, %r342, %r348, %r349, %r350;
	// end inline asm
	// begin inline asm
	shfl.sync.down.b32 %r346, %r347, %r348, %r349, %r350;
	// end inline asm
	mov.b64 	%rd31, {%r341, %r346};
	setp.gt.s32 	%p175, %r310, 29;
	mov.u64 	%rd267, %rd266;
	mov.f64 	%fd301, %fd300;
	@%p175 bra 	$L__BB5_34;
	abs.f64 	%fd39, %fd300;
	abs.f64 	%fd40, %fd38;
	setp.lt.f64 	%p176, %fd39, %fd40;
	mov.u64 	%rd267, %rd31;
	mov.f64 	%fd301, %fd38;
	@%p176 bra 	$L__BB5_34;
	setp.lt.f64 	%p177, %fd40, %fd39;
	mov.u64 	%rd267, %rd266;
	mov.f64 	%fd301, %fd300;
	@%p177 bra 	$L__BB5_34;
	setp.lt.s64 	%p178, %rd266, %rd31;
	min.s64 	%rd267, %rd266, %rd31;
	selp.f64 	%fd301, %fd300, %fd38, %p178;
$L__BB5_34:
	mov.b64 	%rd245, %fd301;
	mov.b64 	{%r352, %r357}, %rd245;
	mov.b32 	%r368, 4;
	mov.b32 	%r369, 31;
	mov.b32 	%r370, -1;
	// begin inline asm
	shfl.sync.down.b32 %r351, %r352, %r368, %r369, %r370;
	// end inline asm
	// begin inline asm
	shfl.sync.down.b32 %r356, %r357, %r368, %r369, %r370;
	// end inline asm
	mov.b64 	%rd246, {%r351, %r356};
	mov.b64 	%fd43, %rd246;
	mov.b64 	{%r362, %r367}, %rd267;
	// begin inline asm
	shfl.sync.down.b32 %r361, %r362, %r368, %r369, %r370;
	// end inline asm
	// begin inline asm
	shfl.sync.down.b32 %r366, %r367, %r368, %r369, %r370;
	// end inline asm
	mov.b64 	%rd34, {%r361, %r366};
	setp.gt.s32 	%p179, %r310, 27;
	mov.u64 	%rd268, %rd267;
	mov.f64 	%fd302, %fd301;
	@%p179 bra 	$L__BB5_38;
	abs.f64 	%fd44, %fd301;
	abs.f64 	%fd45, %fd43;
	setp.lt.f64 	%p180, %fd44, %fd45;
	mov.u64 	%rd268, %rd34;
	mov.f64 	%fd302, %fd43;
	@%p180 bra 	$L__BB5_38;
	setp.lt.f64 	%p181, %fd45, %fd44;
	mov.u64 	%rd268, %rd267;
	mov.f64 	%fd302, %fd301;
	@%p181 bra 	$L__BB5_38;
	setp.lt.s64 	%p182, %rd267, %rd34;
	min.s64 	%rd268, %rd267, %rd34;
	selp.f64 	%fd302, %fd301, %fd43, %p182;
$L__BB5_38:
	mov.b64 	%rd247, %fd302;
	mov.b64 	{%r372, %r377}, %rd247;
	mov.b32 	%r388, 8;
	mov.b32 	%r389, 31;
	mov.b32 	%r390, -1;
	// begin inline asm
	shfl.sync.down.b32 %r371, %r372, %r388, %r389, %r390;
	// end inline asm
	// begin inline asm
	shfl.sync.down.b32 %r376, %r377, %r388, %r389, %r390;
	// end inline asm
	mov.b64 	%rd248, {%r371, %r376};
	mov.b64 	%fd48, %rd248;
	mov.b64 	{%r382, %r387}, %rd268;
	// begin inline asm
	shfl.sync.down.b32 %r381, %r382, %r388, %r389, %r390;
	// end inline asm
	// begin inline asm
	shfl.sync.down.b32 %r386, %r387, %r388, %r389, %r390;
	// end inline asm
	mov.b64 	%rd37, {%r381, %r386};
	setp.gt.s32 	%p183, %r310, 23;
	mov.u64 	%rd269, %rd268;
	mov.f64 	%fd303, %fd302;
	@%p183 bra 	$L__BB5_42;
	abs.f64 	%fd49, %fd302;
	abs.f64 	%fd50, %fd48;
	setp.lt.f64 	%p184, %fd49, %fd50;
	mov.u64 	%rd269, %rd37;
	mov.f64 	%fd303, %fd48;
	@%p184 bra 	$L__BB5_42;
	setp.lt.f64 	%p185, %fd50, %fd49;
	mov.u64 	%rd269, %rd268;
	mov.f64 	%fd303, %fd302;
	@%p185 bra 	$L__BB5_42;
	setp.lt.s64 	%p186, %rd268, %rd37;
	min.s64 	%rd269, %rd268, %rd37;
	selp.f64 	%fd303, %fd302, %fd48, %p186;
$L__BB5_42:
	mov.b64 	%rd249, %fd303;
	mov.b64 	{%r392, %r397}, %rd249;
	mov.b32 	%r408, 16;
	mov.b32 	%r409, 31;
	mov.b32 	%r410, -1;
	// begin inline asm
	shfl.sync.down.b32 %r391, %r392, %r408, %r409, %r410;
	// end inline asm
	// begin inline asm
	shfl.sync.down.b32 %r396, %r397, %r408, %r409, %r410;
	// end inline asm
	mov.b64 	%rd250, {%r391, %r396};
	mov.b64 	%fd53, %rd250;
	mov.b64 	{%r402, %r407}, %rd269;
	// begin inline asm
	shfl.sync.down.b32 %r401, %r402, %r408, %r409, %r410;
	// end inline asm
	// begin inline asm
	shfl.sync.down.b32 %r406, %r407, %r408, %r409, %r410;
	// end inline asm
	mov.b64 	%rd40, {%r401, %r406};
	setp.gt.s32 	%p187, %r310, 15;
	mov.u64 	%rd317, %rd269;
	mov.f64 	%fd351, %fd303;
	@%p187 bra 	$L__BB5_46;
	abs.f64 	%fd54, %fd303;
	abs.f64 	%fd55, %fd53;
	setp.lt.f64 	%p188, %fd54, %fd55;
	mov.u64 	%rd317, %rd40;
	mov.f64 	%fd351, %fd53;
	@%p188 bra 	$L__BB5_46;
	setp.lt.f64 	%p189, %fd55, %fd54;
	mov.u64 	%rd317, %rd269;
	mov.f64 	%fd351, %fd303;
	@%p189 bra 	$L__BB5_46;
	setp.lt.s64 	%p190, %rd269, %rd40;
	min.s64 	%rd317, %rd269, %rd40;
	selp.f64 	%fd351, %fd303, %fd53, %p190;
$L__BB5_46:
	setp.ne.s32 	%p191, %r310, 0;
	@%p191 bra 	$L__BB5_48;
	shr.u32 	%r411, %r5, 1;
	and.b32  	%r412, %r411, 496;
	mov.u32 	%r413, _ZN6thrust24THRUST_300001_SM_1000_NS8cuda_cub4core6detail5shmemE;
	add.s32 	%r414, %r413, %r412;
	st.shared.f64 	[%r414+8], %fd351;
	st.shared.u64 	[%r414+16], %rd317;
$L__BB5_48:
	bar.sync 	0;
	setp.ne.s32 	%p192, %r5, 0;
	@%p192 bra 	$L__BB5_208;
	ld.shared.f64 	%fd58, [_ZN6thrust24THRUST_300001_SM_1000_NS8cuda_cub4core6detail5shmemE+24];
	ld.shared.u64 	%rd43, [_ZN6thrust24THRUST_300001_SM_1000_NS8cuda_cub4core6detail5shmemE+32];
	abs.f64 	%fd59, %fd351;
	abs.f64 	%fd60, %fd58;
	setp.lt.f64 	%p193, %fd59, %fd60;
	mov.u64 	%rd271, %rd43;
	mov.f64 	%fd305, %fd58;
	@%p193 bra 	$L__BB5_52;
	setp.lt.f64 	%p194, %fd60, %fd59;
	mov.u64 	%rd271, %rd317;
	mov.f64 	%fd305, %fd351;
	@%p194 bra 	$L__BB5_52;
	setp.lt.s64 	%p195, %rd317, %rd43;
	min.s64 	%rd271, %rd317, %rd43;
	selp.f64 	%fd305, %fd351, %fd58, %p195;
$L__BB5_52:
	ld.shared.f64 	%fd63, [_ZN6thrust24THRUST_300001_SM_1000_NS8cuda_cub4core6detail5shmemE+40];
	ld.shared.u64 	%rd46, [_ZN6thrust24THRUST_300001_SM_1000_NS8cuda_cub4core6detail5shmemE+48];
	abs.f64 	%fd64, %fd305;
	abs.f64 	%fd65, %fd63;
	setp.lt.f64 	%p196, %fd64, %fd65;
	mov.u64 	%rd272, %rd46;
	mov.f64 	%fd306, %fd63;
	@%p196 bra 	$L__BB5_55;
	setp.lt.f64 	%p197, %fd65, %fd64;
	mov.u64 	%rd272, %rd271;
	mov.f64 	%fd306, %fd305;
	@%p197 bra 	$L__BB5_55;
	setp.lt.s64 	%p198, %rd271, %rd46;
	min.s64 	%rd272, %rd271, %rd46;
	selp.f64 	%fd306, %fd305, %fd63, %p198;
$L__BB5_55:
	ld.shared.f64 	%fd68, [_ZN6thrust24THRUST_300001_SM_1000_NS8cuda_cub4core6detail5shmemE+56];
	ld.shared.u64 	%rd49, [_ZN6thrust24THRUST_300001_SM_1000_NS8cuda_cub4core6detail5shmemE+64];
	abs.f64 	%fd69, %fd306;
	abs.f64 	%fd70, %fd68;
	setp.lt.f64 	%p199, %fd69, %fd70;
	mov.u64 	%rd273, %rd49;
	mov.f64 	%fd307, %fd68;
	@%p199 bra 	$L__BB5_58;
	setp.lt.f64 	%p200, %fd70, %fd69;
	mov.u64 	%rd273, %rd272;
	mov.f64 	%fd307, %fd306;
	@%p200 bra 	$L__BB5_58;
	setp.lt.s64 	%p201, %rd272, %rd49;
	min.s64 	%rd273, %rd272, %rd49;
	selp.f64 	%fd307, %fd306, %fd68, %p201;
$L__BB5_58:
	ld.shared.f64 	%fd73, [_ZN6thrust24THRUST_300001_SM_1000_NS8cuda_cub4core6detail5shmemE+72];
	ld.shared.u64 	%rd52, [_ZN6thrust24THRUST_300001_SM_1000_NS8cuda_cub4core6detail5shmemE+80];
	abs.f64 	%fd74, %fd307;
	abs.f64 	%fd75, %fd73;
	setp.lt.f64 	%p202, %fd74, %fd75;
	mov.u64 	%rd274, %rd52;
	mov.f64 	%fd308, %fd73;
	@%p202 bra 	$L__BB5_61;
	setp.lt.f64 	%p203, %fd75, %fd74;
	mov.u64 	%rd274, %rd273;
	mov.f64 	%fd308, %fd307;
	@%p203 bra 	$L__BB5_61;
	setp.lt.s64 	%p204, %rd273, %rd52;
	min.s64 	%rd274, %rd273, %rd52;
	selp.f64 	%fd308, %fd307, %fd73, %p204;
$L__BB5_61:
	ld.shared.f64 	%fd78, [_ZN6thrust24THRUST_300001_SM_1000_NS8cuda_cub4core6detail5shmemE+88];
	ld.shared.u64 	%rd55, [_ZN6thrust24THRUST_300001_SM_1000_NS8cuda_cub4core6detail5shmemE+96];
	abs.f64 	%fd79, %fd308;
	abs.f64 	%fd80, %fd78;
	setp.lt.f64 	%p205, %fd79, %fd80;
	mov.u64 	%rd275, %rd55;
	mov.f64 	%fd309, %fd78;
	@%p205 bra 	$L__BB5_64;
	setp.lt.f64 	%p206, %fd80, %fd79;
	mov.u64 	%rd275, %rd274;
	mov.f64 	%fd309, %fd308;
	@%p206 bra 	$L__BB5_64;
	setp.lt.s64 	%p207, %rd274, %rd55;
	min.s64 	%rd275, %rd274, %rd55;
	selp.f64 	%fd309, %fd308, %fd78, %p207;
$L__BB5_64:
	ld.shared.f64 	%fd83, [_ZN6thrust24THRUST_300001_SM_1000_NS8cuda_cub4core6detail5shmemE+104];
	ld.shared.u64 	%rd58, [_ZN6thrust24THRUST_300001_SM_1000_NS8cuda_cub4core6detail5shmemE+112];
	abs.f64 	%fd84, %fd309;
	abs.f64 	%fd85, %fd83;
	setp.lt.f64 	%p208, %fd84, %fd85;
	mov.u64 	%rd276, %rd58;
	mov.f64 	%fd310, %fd83;
	@%p208 bra 	$L__BB5_67;
	setp.lt.f64 	%p209, %fd85, %fd84;
	mov.u64 	%rd276, %rd275;
	mov.f64 	%fd310, %fd309;
	@%p209 bra 	$L__BB5_67;
	setp.lt.s64 	%p210, %rd275, %rd58;
	min.s64 	%rd276, %rd275, %rd58;
	selp.f64 	%fd310, %fd309, %fd83, %p210;
$L__BB5_67:
	ld.shared.f64 	%fd88, [_ZN6thrust24THRUST_300001_SM_1000_NS8cuda_cub4core6detail5shmemE+120];
	ld.shared.u64 	%rd61, [_ZN6thrust24THRUST_300001_SM_1000_NS8cuda_cub4core6detail5shmemE+128];
	abs.f64 	%fd89, %fd310;
	abs.f64 	%fd90, %fd88;
	setp.lt.f64 	%p211, %fd89, %fd90;
	mov.u64 	%rd317, %rd61;
	mov.f64 	%fd351, %fd88;
	@%p211 bra 	$L__BB5_208;
	setp.lt.f64 	%p212, %fd90, %fd89;
	mov.u64 	%rd317, %rd276;
	mov.f64 	%fd351, %fd310;
	@%p212 bra 	$L__BB5_208;
	setp.lt.s64 	%p213, %rd276, %rd61;
	min.s64 	%rd317, %rd276, %rd61;
	selp.f64 	%fd351, %fd310, %fd88, %p213;
	bra.uni 	$L__BB5_208;
$L__BB5_70:
	// begin inline asm
	mov.u32 %r197, %laneid;
	// end inline asm
	and.b32  	%r218, %r5, 992;
	add.s32 	%r219, %r218, 32;
	setp.gt.s32 	%p120, %r219, %r4;
	not.b32 	%r220, %r218;
	add.s32 	%r221, %r4, %r220;
	selp.b32 	%r216, %r221, 31, %p120;
	mov.b64 	%rd231, %fd298;
	mov.b64 	{%r199, %r204}, %rd231;
	mov.b32 	%r215, 1;
	mov.b32 	%r217, -1;
	// begin inline asm
	shfl.sync.down.b32 %r198, %r199, %r215, %r216, %r217;
	// end inline asm
	// begin inline asm
	shfl.sync.down.b32 %r203, %r204, %r215, %r216, %r217;
	// end inline asm
	mov.b64 	%rd232, {%r198, %r203};
	mov.b64 	%fd92, %rd232;
	mov.b64 	{%r209, %r214}, %rd264;
	// begin inline asm
	shfl.sync.down.b32 %r208, %r209, %r215, %r216, %r217;
	// end inline asm
	// begin inline asm
	shfl.sync.down.b32 %r213, %r214, %r215, %r216, %r217;
	// end inline asm
	mov.b64 	%rd63, {%r208, %r213};
	setp.ge.s32 	%p121, %r197, %r216;
	mov.u64 	%rd277, %rd264;
	mov.f64 	%fd311, %fd298;
	@%p121 bra 	$L__BB5_74;
	abs.f64 	%fd93, %fd298;
	abs.f64 	%fd94, %fd92;
	setp.lt.f64 	%p122, %fd93, %fd94;
	mov.u64 	%rd277, %rd63;
	mov.f64 	%fd311, %fd92;
	@%p122 bra 	$L__BB5_74;
	setp.lt.f64 	%p123, %fd94, %fd93;
	mov.u64 	%rd277, %rd264;
	mov.f64 	%fd311, %fd298;
	@%p123 bra 	$L__BB5_74;
	setp.lt.s64 	%p124, %rd264, %rd63;
	min.s64 	%rd277, %rd264, %rd63;
	selp.f64 	%fd311, %fd298, %fd92, %p124;
$L__BB5_74:
	mov.b64 	%rd233, %fd311;
	mov.b64 	{%r223, %r228}, %rd233;
	mov.b32 	%r239, 2;
	mov.b32 	%r241, -1;
	// begin inline asm
	shfl.sync.down.b32 %r222, %r223, %r239, %r216, %r241;
	// end inline asm
	// begin inline asm
	shfl.sync.down.b32 %r227, %r228, %r239, %r216, %r241;
	// end inline asm
	mov.b64 	%rd234, {%r222, %r227};
	mov.b64 	%fd97, %rd234;
	mov.b64 	{%r233, %r238}, %rd277;
	// begin inline asm
	shfl.sync.down.b32 %r232, %r233, %r239, %r216, %r241;
	// end inline asm
	// begin inline asm
	shfl.sync.down.b32 %r237, %r238, %r239, %r216, %r241;
	// end inline asm
	mov.b64 	%rd66, {%r232, %r237};
	add.s32 	%r242, %r197, 2;
	setp.gt.s32 	%p125, %r242, %r216;
	mov.u64 	%rd278, %rd277;
	mov.f64 	%fd312, %fd311;
	@%p125 bra 	$L__BB5_78;
	abs.f64 	%fd98, %fd311;
	abs.f64 	%fd99, %fd97;
	setp.lt.f64 	%p126, %fd98, %fd99;
	mov.u64 	%rd278, %rd66;
	mov.f64 	%fd312, %fd97;
	@%p126 bra 	$L__BB5_78;
	setp.lt.f64 	%p127, %fd99, %fd98;
	mov.u64 	%rd278, %rd277;
	mov.f64 	%fd312, %fd311;
	@%p127 bra 	$L__BB5_78;
	setp.lt.s64 	%p128, %rd277, %rd66;
	min.s64 	%rd278, %rd277, %rd66;
	selp.f64 	%fd312, %fd311, %fd97, %p128;
$L__BB5_78:
	mov.b64 	%rd235, %fd312;
	mov.b64 	{%r244, %r249}, %rd235;
	mov.b32 	%r260, 4;
	mov.b32 	%r262, -1;
	// begin inline asm
	shfl.sync.down.b32 %r243, %r244, %r260, %r216, %r262;
	// end inline asm
	// begin inline asm
	shfl.sync.down.b32 %r248, %r249, %r260, %r216, %r262;
	// end inline asm
	mov.b64 	%rd236, {%r243, %r248};
	mov.b64 	%fd102, %rd236;
	mov.b64 	{%r254, %r259}, %rd278;
	// begin inline asm
	shfl.sync.down.b32 %r253, %r254, %r260, %r216, %r262;
	// end inline asm
	// begin inline asm
	shfl.sync.down.b32 %r258, %r259, %r260, %r216, %r262;
	// end inline asm
	mov.b64 	%rd69, {%r253, %r258};
	add.s32 	%r263, %r197, 4;
	setp.gt.s32 	%p129, %r263, %r216;
	mov.u64 	%rd279, %rd278;
	mov.f64 	%fd313, %fd312;
	@%p129 bra 	$L__BB5_82;
	abs.f64 	%fd103, %fd312;
	abs.f64 	%fd104, %fd102;
	setp.lt.f64 	%p130, %fd103, %fd104;
	mov.u64 	%rd279, %rd69;
	mov.f64 	%fd313, %fd102;
	@%p130 bra 	$L__BB5_82;
	setp.lt.f64 	%p131, %fd104, %fd103;
	mov.u64 	%rd279, %rd278;
	mov.f64 	%fd313, %fd312;
	@%p131 bra 	$L__BB5_82;
	setp.lt.s64 	%p132, %rd278, %rd69;
	min.s64 	%rd279, %rd278, %rd69;
	selp.f64 	%fd313, %fd312, %fd102, %p132;
$L__BB5_82:
	mov.b64 	%rd237, %fd313;
	mov.b64 	{%r265, %r270}, %rd237;
	mov.b32 	%r281, 8;
	mov.b32 	%r283, -1;
	// begin inline asm
	shfl.sync.down.b32 %r264, %r265, %r281, %r216, %r283;
	// end inline asm
	// begin inline asm
	shfl.sync.down.b32 %r269, %r270, %r281, %r216, %r283;
	// end inline asm
	mov.b64 	%rd238, {%r264, %r269};
	mov.b64 	%fd107, %rd238;
	mov.b64 	{%r275, %r280}, %rd279;
	// begin inline asm
	shfl.sync.down.b32 %r274, %r275, %r281, %r216, %r283;
	// end inline asm
	// begin inline asm
	shfl.sync.down.b32 %r279, %r280, %r281, %r216, %r283;
	// end inline asm
	mov.b64 	%rd72, {%r274, %r279};
	add.s32 	%r284, %r197, 8;
	setp.gt.s32 	%p133, %r284, %r216;
	mov.u64 	%rd280, %rd279;
	mov.f64 	%fd314, %fd313;
	@%p133 bra 	$L__BB5_86;
	abs.f64 	%fd108, %fd313;
	abs.f64 	%fd109, %fd107;
	setp.lt.f64 	%p134, %fd108, %fd109;
	mov.u64 	%rd280, %rd72;
	mov.f64 	%fd314, %fd107;
	@%p134 bra 	$L__BB5_86;
	setp.lt.f64 	%p135, %fd109, %fd108;
	mov.u64 	%rd280, %rd279;
	mov.f64 	%fd314, %fd313;
	@%p135 bra 	$L__BB5_86;
	setp.lt.s64 	%p136, %rd279, %rd72;
	min.s64 	%rd280, %rd279, %rd72;
	selp.f64 	%fd314, %fd313, %fd107, %p136;
$L__BB5_86:
	mov.b64 	%rd239, %fd314;
	mov.b64 	{%r286, %r291}, %rd239;
	mov.b32 	%r302, 16;
	mov.b32 	%r304, -1;
	// begin inline asm
	shfl.sync.down.b32 %r285, %r286, %r302, %r216, %r304;
	// end inline asm
	// begin inline asm
	shfl.sync.down.b32 %r290, %r291, %r302, %r216, %r304;
	// end inline asm
	mov.b64 	%rd240, {%r285, %r290};
	mov.b64 	%fd112, %rd240;
	mov.b64 	{%r296, %r301}, %rd280;
	// begin inline asm
	shfl.sync.down.b32 %r295, %r296, %r302, %r216, %r304;
	// end inline asm
	// begin inline asm
	shfl.sync.down.b32 %r300, %r301, %r302, %r216, %r304;
	// end inline asm
	mov.b64 	%rd75, {%r295, %r300};
	add.s32 	%r305, %r197, 16;
	setp.gt.s32 	%p137, %r305, %r216;
	mov.u64 	%rd317, %rd280;
	mov.f64 	%fd351, %fd314;
	@%p137 bra 	$L__BB5_90;
	abs.f64 	%fd113, %fd314;
	abs.f64 	%fd114, %fd112;
	setp.lt.f64 	%p138, %fd113, %fd114;
	mov.u64 	%rd317, %rd75;
	mov.f64 	%fd351, %fd112;
	@%p138 bra 	$L__BB5_90;
	setp.lt.f64 	%p139, %fd114, %fd113;
	mov.u64 	%rd317, %rd280;
	mov.f64 	%fd351, %fd314;
	@%p139 bra 	$L__BB5_90;
	setp.lt.s64 	%p140, %rd280, %rd75;
	min.s64 	%rd317, %rd280, %rd75;
	selp.f64 	%fd351, %fd314, %fd112, %p140;
$L__BB5_90:
	setp.ne.s32 	%p141, %r197, 0;
	@%p141 bra 	$L__BB5_92;
	shr.u32 	%r306, %r5, 1;
	and.b32  	%r307, %r306, 496;
	mov.u32 	%r308, _ZN6thrust24THRUST_300001_SM_1000_NS8cuda_cub4core6detail5shmemE;
	add.s32 	%r309, %r308, %r307;
	st.shared.f64 	[%r309+8], %fd351;
	st.shared.u64 	[%r309+16], %rd317;
$L__BB5_92:
	bar.sync 	0;
	setp.ne.s32 	%p142, %r5, 0;
	@%p142 bra 	$L__BB5_208;
	setp.lt.s32 	%p143, %r4, 33;
	mov.f64 	%fd316, %fd351;
	mov.u64 	%rd282, %rd317;
	@%p143 bra 	$L__BB5_97;
	ld.shared.f64 	%fd117, [_ZN6thrust24THRUST_300001_SM_1000_NS8cuda_cub4core6detail5shmemE+24];
	ld.shared.u64 	%rd78, [_ZN6thrust24THRUST_300001_SM_1000_NS8cuda_cub4core6detail5shmemE+32];
	abs.f64 	%fd118, %fd351;
	abs.f64 	%fd119, %fd117;
	setp.lt.f64 	%p144, %fd118, %fd119;
	mov.f64 	%fd316, %fd117;
	mov.u64 	%rd282, %rd78;
	@%p144 bra 	$L__BB5_97;
	setp.lt.f64 	%p145, %fd119, %fd118;
	mov.f64 	%fd316, %fd351;
	mov.u64 	%rd282, %rd317;
	@%p145 bra 	$L__BB5_97;
	setp.lt.s64 	%p146, %rd317, %rd78;
	min.s64 	%rd282, %rd317, %rd78;
	selp.f64 	%fd316, %fd351, %fd117, %p146;
$L__BB5_97:
	setp.lt.s32 	%p147, %r4, 65;
	mov.f64 	%fd317, %fd316;
	mov.u64 	%rd283, %rd282;
	@%p147 bra 	$L__BB5_101;
	ld.shared.f64 	%fd122, [_ZN6thrust24THRUST_300001_SM_1000_NS8cuda_cub4core6detail5shmemE+40];
	ld.shared.u64 	%rd81, [_ZN6thrust24THRUST_300001_SM_1000_NS8cuda_cub4core6detail5shmemE+48];
	abs.f64 	%fd123, %fd316;
	abs.f64 	%fd124, %fd122;
	setp.lt.f64 	%p148, %fd123, %fd124;
	mov.f64 	%fd317, %fd122;
	mov.u64 	%rd283, %rd81;
	@%p148 bra 	$L__BB5_101;
	setp.lt.f64 	%p149, %fd124, %fd123;
	mov.f64 	%fd317, %fd316;
	mov.u64 	%rd283, %rd282;
	@%p149 bra 	$L__BB5_101;
	setp.lt.s64 	%p150, %rd282, %rd81;
	selp.f64 	%fd317, %fd316, %fd122, %p150;
	min.s64 	%rd283, %rd282, %rd81;
$L__BB5_101:
	setp.lt.s32 	%p151, %r4, 97;
	mov.f64 	%fd318, %fd317;
	mov.u64 	%rd284, %rd283;
	@%p151 bra 	$L__BB5_105;
	ld.shared.f64 	%fd127, [_ZN6thrust24THRUST_300001_SM_1000_NS8cuda_cub4core6detail5shmemE+56];
	ld.shared.u64 	%rd84, [_ZN6thrust24THRUST_300001_SM_1000_NS8cuda_cub4core6detail5shmemE+64];
	abs.f64 	%fd128, %fd317;
	abs.f64 	%fd129, %fd127;
	setp.lt.f64 	%p152, %fd128, %fd129;
	mov.f64 	%fd318, %fd127;
	mov.u64 	%rd284, %rd84;
	@%p152 bra 	$L__BB5_105;
	setp.lt.f64 	%p153, %fd129, %fd128;
	mov.f64 	%fd318, %fd317;
	mov.u64 	%rd284, %rd283;
	@%p153 bra 	$L__BB5_105;
	setp.lt.s64 	%p154, %rd283, %rd84;
	selp.f64 	%fd318, %fd317, %fd127, %p154;
	min.s64 	%rd284, %rd283, %rd84;
$L__BB5_105:
	setp.lt.s32 	%p155, %r4, 129;
	mov.f64 	%fd319, %fd318;
	mov.u64 	%rd285, %rd284;
	@%p155 bra 	$L__BB5_109;
	ld.shared.f64 	%fd132, [_ZN6thrust24THRUST_300001_SM_1000_NS8cuda_cub4core6detail5shmemE+72];
	ld.shared.u64 	%rd87, [_ZN6thrust24THRUST_300001_SM_1000_NS8cuda_cub4core6detail5shmemE+80];
	abs.f64 	%fd133, %fd318;
	abs.f64 	%fd134, %fd132;
	setp.lt.f64 	%p156, %fd133, %fd134;
	mov.f64 	%fd319, %fd132;
	mov.u64 	%rd285, %rd87;
	@%p156 bra 	$L__BB5_109;
	setp.lt.f64 	%p157, %fd134, %fd133;
	mov.f64 	%fd319, %fd318;
	mov.u64 	%rd285, %rd284;
	@%p157 bra 	$L__BB5_109;
	setp.lt.s64 	%p158, %rd284, %rd87;
	selp.f64 	%fd319, %fd318, %fd132, %p158;
	min.s64 	%rd285, %rd284, %rd87;
$L__BB5_109:
	setp.lt.s32 	%p159, %r4, 161;
	mov.f64 	%fd320, %fd319;
	mov.u64 	%rd286, %rd285;
	@%p159 bra 	$L__BB5_113;
	ld.shared.f64 	%fd137, [_ZN6thrust24THRUST_300001_SM_1000_NS8cuda_cub4core6detail5shmemE+88];
	ld.shared.u64 	%rd90, [_ZN6thrust24THRUST_300001_SM_1000_NS8cuda_cub4core6detail5shmemE+96];
	abs.f64 	%fd138, %fd319;
	abs.f64 	%fd139, %fd137;
	setp.lt.f64 	%p160, %fd138, %fd139;
	mov.f64 	%fd320, %fd137;
	mov.u64 	%rd286, %rd90;
	@%p160 bra 	$L__BB5_113;
	setp.lt.f64 	%p161, %fd139, %fd138;
	mov.f64 	%fd320, %fd319;
	mov.u64 	%rd286, %rd285;
	@%p161 bra 	$L__BB5_113;
	setp.lt.s64 	%p162, %rd285, %rd90;
	selp.f64 	%fd320, %fd319, %fd137, %p162;
	min.s64 	%rd286, %rd285, %rd90;
$L__BB5_113:
	setp.lt.s32 	%p163, %r4, 193;
	mov.f64 	%fd321, %fd320;
	mov.u64 	%rd287, %rd286;
	@%p163 bra 	$L__BB5_117;
	ld.shared.f64 	%fd142, [_ZN6thrust24THRUST_300001_SM_1000_NS8cuda_cub4core6detail5shmemE+104];
	ld.shared.u64 	%rd93, [_ZN6thrust24THRUST_300001_SM_1000_NS8cuda_cub4core6detail5shmemE+112];
	abs.f64 	%fd143, %fd320;
	abs.f64 	%fd144, %fd142;
	setp.lt.f64 	%p164, %fd143, %fd144;
	mov.f64 	%fd321, %fd142;
	mov.u64 	%rd287, %rd93;
	@%p164 bra 	$L__BB5_117;
	setp.lt.f64 	%p165, %fd144, %fd143;
	mov.f64 	%fd321, %fd320;
	mov.u64 	%rd287, %rd286;
	@%p165 bra 	$L__BB5_117;
	setp.lt.s64 	%p166, %rd286, %rd93;
	selp.f64 	%fd321, %fd320, %fd142, %p166;
	min.s64 	%rd287, %rd286, %rd93;
$L__BB5_117:
	setp.lt.s32 	%p167, %r4, 225;
	mov.u64 	%rd317, %rd287;
	mov.f64 	%fd351, %fd321;
	@%p167 bra 	$L__BB5_208;
	ld.shared.f64 	%fd147, [_ZN6thrust24THRUST_300001_SM_1000_NS8cuda_cub4core6detail5shmemE+120];
	ld.shared.u64 	%rd96, [_ZN6thrust24THRUST_300001_SM_1000_NS8cuda_cub4core6detail5shmemE+128];
	abs.f64 	%fd148, %fd321;
	abs.f64 	%fd149, %fd147;
	setp.lt.f64 	%p168, %fd148, %fd149;
	mov.u64 	%rd317, %rd96;
	mov.f64 	%fd351, %fd147;
	@%p168 bra 	$L__BB5_208;
	setp.lt.f64 	%p169, %fd149, %fd148;
	mov.u64 	%rd317, %rd287;
	mov.f64 	%fd351, %fd321;
	@%p169 bra 	$L__BB5_208;
	setp.lt.s64 	%p170, %rd287, %rd96;
	selp.f64 	%fd351, %fd321, %fd147, %p170;
	min.s64 	%rd317, %rd287, %rd96;
	bra.uni 	$L__BB5_208;
$L__BB5_121:
	mov.u32 	%r35, %tid.x;
	cvt.s64.s32 	%rd183, %r2;
	add.s64 	%rd98, %rd3, %rd183;
	cvt.u64.u32 	%rd99, %r35;
	add.s64 	%rd184, %rd99, %rd183;
	shl.b64 	%rd185, %rd184, 3;
	add.s64 	%rd186, %rd2, %rd185;
	ld.global.f64 	%fd274, [%rd186];
	add.s32 	%r69, %r35, 256;
	cvt.u64.u32 	%rd187, %r69;
	ld.global.f64 	%fd275, [%rd186+2048];
	add.s32 	%r70, %r35, 512;
	cvt.u64.u32 	%rd188, %r70;
	ld.global.f64 	%fd276, [%rd186+4096];
	add.s32 	%r71, %r35, 768;
	cvt.u64.u32 	%rd189, %r71;
	ld.global.f64 	%fd277, [%rd186+6144];
	or.b32  	%r72, %r35, 1024;
	cvt.u64.u32 	%rd100, %r72;
	add.s64 	%rd305, %rd98, %rd100;
	ld.global.f64 	%fd339, [%rd186+8192];
	abs.f64 	%fd278, %fd274;
	abs.f64 	%fd279, %fd275;
	setp.geu.f64 	%p2, %fd278, %fd279;
	selp.f64 	%fd280, %fd274, %fd275, %p2;
	selp.b64 	%rd190, %rd99, %rd187, %p2;
	abs.f64 	%fd281, %fd280;
	abs.f64 	%fd282, %fd276;
	setp.geu.f64 	%p3, %fd281, %fd282;
	selp.f64 	%fd283, %fd280, %fd276, %p3;
	selp.b64 	%rd191, %rd190, %rd188, %p3;
	abs.f64 	%fd284, %fd283;
	abs.f64 	%fd285, %fd277;
	setp.geu.f64 	%p4, %fd284, %fd285;
	selp.f64 	%fd152, %fd283, %fd277, %p4;
	selp.b64 	%rd102, %rd191, %rd189, %p4;
	abs.f64 	%fd153, %fd152;
	abs.f64 	%fd154, %fd339;
	setp.lt.f64 	%p5, %fd153, %fd154;
	@%p5 bra 	$L__BB5_123;
	setp.lt.f64 	%p6, %fd154, %fd153;
	setp.lt.u64 	%p7, %rd102, %rd100;
	or.pred  	%p8, %p6, %p7;
	selp.f64 	%fd339, %fd152, %fd339, %p8;
	add.s64 	%rd194, %rd98, %rd102;
	selp.b64 	%rd305, %rd194, %rd305, %p8;
$L__BB5_123:
	setp.le.s32 	%p9, %r66, %r3;
	@%p9 bra 	$L__BB5_164;
	setp.ne.s32 	%p10, %r35, 0;
	@%p10 bra 	$L__BB5_126;
	atom.global.add.u32 	%r73, [%rd1+4], 1280;
	add.s32 	%r74, %r73, %r3;
	st.shared.u32 	[_ZN6thrust24THRUST_300001_SM_1000_NS8cuda_cub4core6detail5shmemE+152], %r74;
$L__BB5_126:
	bar.sync 	0;
	ld.shared.u32 	%r427, [_ZN6thrust24THRUST_300001_SM_1000_NS8cuda_cub4core6detail5shmemE+152];
	add.s32 	%r75, %r427, 1280;
	setp.gt.s32 	%p11, %r75, %r66;
	@%p11 bra 	$L__BB5_141;
	mov.f64 	%fd323, %fd339;
	mov.u64 	%rd289, %rd305;
$L__BB5_128:
	cvt.s64.s32 	%rd195, %r427;
	add.s64 	%rd196, %rd99, %rd195;
	shl.b64 	%rd197, %rd196, 3;
	add.s64 	%rd198, %rd2, %rd197;
	add.s64 	%rd290, %rd196, %rd3;
	ld.global.f64 	%fd324, [%rd198];
	add.s64 	%rd291, %rd290, 256;
	ld.global.f64 	%fd325, [%rd198+2048];
	add.s64 	%rd292, %rd290, 512;
	ld.global.f64 	%fd326, [%rd198+4096];
	add.s64 	%rd293, %rd290, 768;
	ld.global.f64 	%fd327, [%rd198+6144];
	add.s64 	%rd305, %rd290, 1024;
	ld.global.f64 	%fd339, [%rd198+8192];
	abs.f64 	%fd163, %fd323;
	abs.f64 	%fd164, %fd324;
	setp.lt.f64 	%p12, %fd163, %fd164;
	@%p12 bra 	$L__BB5_130;
	setp.lt.f64 	%p13, %fd164, %fd163;
	setp.lt.s64 	%p14, %rd289, %rd290;
	or.pred  	%p15, %p13, %p14;
	selp.f64 	%fd324, %fd323, %fd324, %p15;
	selp.b64 	%rd290, %rd289, %rd290, %p15;
$L__BB5_130:
	abs.f64 	%fd167, %fd324;
	abs.f64 	%fd168, %fd325;
	setp.lt.f64 	%p16, %fd167, %fd168;
	@%p16 bra 	$L__BB5_132;
	setp.lt.f64 	%p17, %fd168, %fd167;
	setp.lt.s64 	%p18, %rd290, %rd291;
	or.pred  	%p19, %p17, %p18;
	selp.f64 	%fd325, %fd324, %fd325, %p19;
	selp.b64 	%rd291, %rd290, %rd291, %p19;
$L__BB5_132:
	abs.f64 	%fd171, %fd325;
	abs.f64 	%fd172, %fd326;
	setp.lt.f64 	%p20, %fd171, %fd172;
	@%p20 bra 	$L__BB5_134;
	setp.lt.f64 	%p21, %fd172, %fd171;
	setp.lt.s64 	%p22, %rd291, %rd292;
	or.pred  	%p23, %p21, %p22;
	selp.f64 	%fd326, %fd325, %fd326, %p23;
	selp.b64 	%rd292, %rd291, %rd292, %p23;
$L__BB5_134:
	abs.f64 	%fd175, %fd326;
	abs.f64 	%fd176, %fd327;
	setp.lt.f64 	%p24, %fd175, %fd176;
	@%p24 bra 	$L__BB5_136;
	setp.lt.f64 	%p25, %fd176, %fd175;
	setp.lt.s64 	%p26, %rd292, %rd293;
	or.pred  	%p27, %p25, %p26;
	selp.f64 	%fd327, %fd326, %fd327, %p27;
	selp.b64 	%rd293, %rd292, %rd293, %p27;
$L__BB5_136:
	abs.f64 	%fd179, %fd327;
	abs.f64 	%fd180, %fd339;
	setp.lt.f64 	%p28, %fd179, %fd180;
	@%p28 bra 	$L__BB5_138;
	setp.lt.f64 	%p29, %fd180, %fd179;
	setp.lt.s64 	%p30, %rd293, %rd305;
	or.pred  	%p31, %p29, %p30;
	selp.f64 	%fd339, %fd327, %fd339, %p31;
	selp.b64 	%rd305, %rd293, %rd305, %p31;
$L__BB5_138:
	setp.ne.s32 	%p32, %r35, 0;
	bar.sync 	0;
	@%p32 bra 	$L__BB5_140;
	atom.global.add.u32 	%r76, [%rd1+4], 1280;
	add.s32 	%r77, %r76, %r3;
	st.shared.u32 	[_ZN6thrust24THRUST_300001_SM_1000_NS8cuda_cub4core6detail5shmemE+152], %r77;
$L__BB5_140:
	bar.sync 	0;
	ld.shared.u32 	%r427, [_ZN6thrust24THRUST_300001_SM_1000_NS8cuda_cub4core6detail5shmemE+152];
	add.s32 	%r78, %r427, 1280;
	setp.le.s32 	%p33, %r78, %r66;
	mov.f64 	%fd323, %fd339;
	mov.u64 	%rd289, %rd305;
	@%p33 bra 	$L__BB5_128;
$L__BB5_141:
	setp.le.s32 	%p34, %r66, %r427;
	@%p34 bra 	$L__BB5_164;
	sub.s32 	%r40, %r66, %r427;
	setp.ge.s32 	%p35, %r35, %r40;
	@%p35 bra 	$L__BB5_164;
	not.b32 	%r79, %r35;
	add.s32 	%r80, %r66, %r79;
	sub.s32 	%r41, %r80, %r427;
	and.b32  	%r81, %r41, 768;
	setp.eq.s32 	%p36, %r81, 768;
	mov.u32 	%r431, %r35;
	@%p36 bra 	$L__BB5_149;
	add.s32 	%r429, %r35, %r427;
	shr.u32 	%r82, %r41, 8;
	add.s32 	%r83, %r82, 1;
	and.b32  	%r84, %r83, 3;
	neg.s32 	%r428, %r84;
	mov.u32 	%r431, %r35;
$L__BB5_145:
	.pragma "nounroll";
	mov.u64 	%rd122, %rd305;
	mov.f64 	%fd184, %fd339;
	cvt.s64.s32 	%rd200, %r429;
	add.s64 	%rd123, %rd3, %rd200;
	mul.wide.s32 	%rd201, %r429, 8;
	add.s64 	%rd202, %rd2, %rd201;
	ld.global.f64 	%fd185, [%rd202];
	abs.f64 	%fd186, %fd184;
	abs.f64 	%fd187, %fd185;
	setp.lt.f64 	%p37, %fd186, %fd187;
	mov.f64 	%fd339, %fd185;
	mov.u64 	%rd305, %rd123;
	@%p37 bra 	$L__BB5_148;
	setp.lt.f64 	%p38, %fd187, %fd186;
	mov.f64 	%fd339, %fd184;
	mov.u64 	%rd305, %rd122;
	@%p38 bra 	$L__BB5_148;
	setp.lt.s64 	%p39, %rd122, %rd123;
	selp.f64 	%fd339, %fd184, %fd185, %p39;
	min.s64 	%rd305, %rd122, %rd123;
$L__BB5_148:
	add.s32 	%r431, %r431, 256;
	add.s32 	%r429, %r429, 256;
	add.s32 	%r428, %r428, 1;
	setp.ne.s32 	%p40, %r428, 0;
	@%p40 bra 	$L__BB5_145;
$L__BB5_149:
	setp.lt.u32 	%p41, %r41, 768;
	@%p41 bra 	$L__BB5_164;
	add.s32 	%r432, %r431, %r427;
	add.s32 	%r435, %r432, 256;
	add.s32 	%r434, %r432, 512;
	add.s32 	%r433, %r432, 768;
	add.s64 	%rd128, %rd2, 4096;
$L__BB5_151:
	cvt.s64.s32 	%rd203, %r435;
	add.s64 	%rd130, %rd3, %rd203;
	cvt.s64.s32 	%rd204, %r434;
	add.s64 	%rd131, %rd3, %rd204;
	cvt.s64.s32 	%rd205, %r433;
	add.s64 	%rd132, %rd3, %rd205;
	cvt.s64.s32 	%rd206, %r432;
	mul.wide.s32 	%rd207, %r432, 8;
	add.s64 	%rd133, %rd128, %rd207;
	add.s64 	%rd134, %rd3, %rd206;
	ld.global.f64 	%fd193, [%rd133+-4096];
	abs.f64 	%fd194, %fd339;
	abs.f64 	%fd195, %fd193;
	setp.lt.f64 	%p42, %fd194, %fd195;
	mov.f64 	%fd335, %fd193;
	mov.u64 	%rd301, %rd134;
	@%p42 bra 	$L__BB5_154;
	setp.lt.f64 	%p43, %fd195, %fd194;
	mov.f64 	%fd335, %fd339;
	mov.u64 	%rd301, %rd305;
	@%p43 bra 	$L__BB5_154;
	setp.lt.s64 	%p44, %rd305, %rd134;
	selp.f64 	%fd335, %fd339, %fd193, %p44;
	min.s64 	%rd301, %rd305, %rd134;
$L__BB5_154:
	ld.global.f64 	%fd198, [%rd133+-2048];
	abs.f64 	%fd199, %fd335;
	abs.f64 	%fd200, %fd198;
	setp.lt.f64 	%p45, %fd199, %fd200;
	mov.f64 	%fd336, %fd198;
	mov.u64 	%rd302, %rd130;
	@%p45 bra 	$L__BB5_157;
	setp.lt.f64 	%p46, %fd200, %fd199;
	mov.f64 	%fd336, %fd335;
	mov.u64 	%rd302, %rd301;
	@%p46 bra 	$L__BB5_157;
	setp.lt.s64 	%p47, %rd301, %rd130;
	selp.f64 	%fd336, %fd335, %fd198, %p47;
	min.s64 	%rd302, %rd301, %rd130;
$L__BB5_157:
	ld.global.f64 	%fd203, [%rd133];
	abs.f64 	%fd204, %fd336;
	abs.f64 	%fd205, %fd203;
	setp.lt.f64 	%p48, %fd204, %fd205;
	mov.f64 	%fd337, %fd203;
	mov.u64 	%rd303, %rd131;
	@%p48 bra 	$L__BB5_160;
	setp.lt.f64 	%p49, %fd205, %fd204;
	mov.f64 	%fd337, %fd336;
	mov.u64 	%rd303, %rd302;
	@%p49 bra 	$L__BB5_160;
	setp.lt.s64 	%p50, %rd302, %rd131;
	selp.f64 	%fd337, %fd336, %fd203, %p50;
	min.s64 	%rd303, %rd302, %rd131;
$L__BB5_160:
	ld.global.f64 	%fd208, [%rd133+2048];
	abs.f64 	%fd209, %fd337;
	abs.f64 	%fd210, %fd208;
	setp.lt.f64 	%p51, %fd209, %fd210;
	mov.f64 	%fd339, %fd208;
	mov.u64 	%rd305, %rd132;
	@%p51 bra 	$L__BB5_163;
	setp.lt.f64 	%p52, %fd210, %fd209;
	mov.f64 	%fd339, %fd337;
	mov.u64 	%rd305, %rd303;
	@%p52 bra 	$L__BB5_163;
	setp.lt.s64 	%p53, %rd303, %rd132;
	selp.f64 	%fd339, %fd337, %fd208, %p53;
	min.s64 	%rd305, %rd303, %rd132;
$L__BB5_163:
	add.s32 	%r431, %r431, 1024;
	add.s32 	%r435, %r435, 1024;
	add.s32 	%r434, %r434, 1024;
	add.s32 	%r433, %r433, 1024;
	add.s32 	%r432, %r432, 1024;
	setp.lt.s32 	%p54, %r431, %r40;
	@%p54 bra 	$L__BB5_151;
$L__BB5_164:
	// begin inline asm
	mov.u32 %r85, %laneid;
	// end inline asm
	mov.b64 	%rd208, %fd339;
	mov.b64 	{%r87, %r92}, %rd208;
	mov.b32 	%r103, 1;
	mov.b32 	%r104, 31;
	mov.b32 	%r105, -1;
	// begin inline asm
	shfl.sync.down.b32 %r86, %r87, %r103, %r104, %r105;
	// end inline asm
	// begin inline asm
	shfl.sync.down.b32 %r91, %r92, %r103, %r104, %r105;
	// end inline asm
	mov.b64 	%rd209, {%r86, %r91};
	mov.b64 	%fd214, %rd209;
	mov.b64 	{%r97, %r102}, %rd305;
	// begin inline asm
	shfl.sync.down.b32 %r96, %r97, %r103, %r104, %r105;
	// end inline asm
	// begin inline asm
	shfl.sync.down.b32 %r101, %r102, %r103, %r104, %r105;
	// end inline asm
	mov.b64 	%rd144, {%r96, %r101};
	setp.gt.s32 	%p55, %r85, 30;
	mov.f64 	%fd340, %fd339;
	mov.u64 	%rd306, %rd305;
	@%p55 bra 	$L__BB5_168;
	abs.f64 	%fd215, %fd339;
	abs.f64 	%fd216, %fd214;
	setp.lt.f64 	%p56, %fd215, %fd216;
	mov.f64 	%fd340, %fd214;
	mov.u64 	%rd306, %rd144;
	@%p56 bra 	$L__BB5_168;
	setp.lt.f64 	%p57, %fd216, %fd215;
	mov.f64 	%fd340, %fd339;
	mov.u64 	%rd306, %rd305;
	@%p57 bra 	$L__BB5_168;
	setp.lt.s64 	%p58, %rd305, %rd144;
	selp.f64 	%fd340, %fd339, %fd214, %p58;
	min.s64 	%rd306, %rd305, %rd144;
$L__BB5_168:
	mov.b64 	%rd210, %fd340;
	mov.b64 	{%r107, %r112}, %rd210;
	mov.b32 	%r123, 2;
	mov.b32 	%r124, 31;
	mov.b32 	%r125, -1;
	// begin inline asm
	shfl.sync.down.b32 %r106, %r107, %r123, %r124, %r125;
	// end inline asm
	// begin inline asm
	shfl.sync.down.b32 %r111, %r112, %r123, %r124, %r125;
	// end inline asm
	mov.b64 	%rd211, {%r106, %r111};
	mov.b64 	%fd219, %rd211;
	mov.b64 	{%r117, %r122}, %rd306;
	// begin inline asm
	shfl.sync.down.b32 %r116, %r117, %r123, %r124, %r125;
	// end inline asm
	// begin inline asm
	shfl.sync.down.b32 %r121, %r122, %r123, %r124, %r125;
	// end inline asm
	mov.b64 	%rd147, {%r116, %r121};
	setp.gt.s32 	%p59, %r85, 29;
	mov.f64 	%fd341, %fd340;
	mov.u64 	%rd307, %rd306;
	@%p59 bra 	$L__BB5_172;
	abs.f64 	%fd220, %fd340;
	abs.f64 	%fd221, %fd219;
	setp.lt.f64 	%p60, %fd220, %fd221;
	mov.f64 	%fd341, %fd219;
	mov.u64 	%rd307, %rd147;
	@%p60 bra 	$L__BB5_172;
	setp.lt.f64 	%p61, %fd221, %fd220;
	mov.f64 	%fd341, %fd340;
	mov.u64 	%rd307, %rd306;
	@%p61 bra 	$L__BB5_172;
	setp.lt.s64 	%p62, %rd306, %rd147;
	selp.f64 	%fd341, %fd340, %fd219, %p62;
	min.s64 	%rd307, %rd306, %rd147;
$L__BB5_172:
	mov.b64 	%rd212, %fd341;
	mov.b64 	{%r127, %r132}, %rd212;
	mov.b32 	%r143, 4;
	mov.b32 	%r144, 31;
	mov.b32 	%r145, -1;
	// begin inline asm
	shfl.sync.down.b32 %r126, %r127, %r143, %r144, %r145;
	// end inline asm
	// begin inline asm
	shfl.sync.down.b32 %r131, %r132, %r143, %r144, %r145;
	// end inline asm
	mov.b64 	%rd213, {%r126, %r131};
	mov.b64 	%fd224, %rd213;
	mov.b64 	{%r137, %r142}, %rd307;
	// begin inline asm
	shfl.sync.down.b32 %r136, %r137, %r143, %r144, %r145;
	// end inline asm
	// begin inline asm
	shfl.sync.down.b32 %r141, %r142, %r143, %r144, %r145;
	// end inline asm
	mov.b64 	%rd150, {%r136, %r141};
	setp.gt.s32 	%p63, %r85, 27;
	mov.f64 	%fd342, %fd341;
	mov.u64 	%rd308, %rd307;
	@%p63 bra 	$L__BB5_176;
	abs.f64 	%fd225, %fd341;
	abs.f64 	%fd226, %fd224;
	setp.lt.f64 	%p64, %fd225, %fd226;
	mov.f64 	%fd342, %fd224;
	mov.u64 	%rd308, %rd150;
	@%p64 bra 	$L__BB5_176;
	setp.lt.f64 	%p65, %fd226, %fd225;
	mov.f64 	%fd342, %fd341;
	mov.u64 	%rd308, %rd307;
	@%p65 bra 	$L__BB5_176;
	setp.lt.s64 	%p66, %rd307, %rd150;
	selp.f64 	%fd342, %fd341, %fd224, %p66;
	min.s64 	%rd308, %rd307, %rd150;
$L__BB5_176:
	mov.b64 	%rd214, %fd342;
	mov.b64 	{%r147, %r152}, %rd214;
	mov.b32 	%r163, 8;
	mov.b32 	%r164, 31;
	mov.b32 	%r165, -1;
	// begin inline asm
	shfl.sync.down.b32 %r146, %r147, %r163, %r164, %r165;
	// end inline asm
	// begin inline asm
	shfl.sync.down.b32 %r151, %r152, %r163, %r164, %r165;
	// end inline asm
	mov.b64 	%rd215, {%r146, %r151};
	mov.b64 	%fd229, %rd215;
	mov.b64 	{%r157, %r162}, %rd308;
	// begin inline asm
	shfl.sync.down.b32 %r156, %r157, %r163, %r164, %r165;
	// end inline asm
	// begin inline asm
	shfl.sync.down.b32 %r161, %r162, %r163, %r164, %r165;
	// end inline asm
	mov.b64 	%rd153, {%r156, %r161};
	setp.gt.s32 	%p67, %r85, 23;
	mov.f64 	%fd343, %fd342;
	mov.u64 	%rd309, %rd308;
	@%p67 bra 	$L__BB5_180;
	abs.f64 	%fd230, %fd342;
	abs.f64 	%fd231, %fd229;
	setp.lt.f64 	%p68, %fd230, %fd231;
	mov.f64 	%fd343, %fd229;
	mov.u64 	%rd309, %rd153;
	@%p68 bra 	$L__BB5_180;
	setp.lt.f64 	%p69, %fd231, %fd230;
	mov.f64 	%fd343, %fd342;
	mov.u64 	%rd309, %rd308;
	@%p69 bra 	$L__BB5_180;
	setp.lt.s64 	%p70, %rd308, %rd153;
	selp.f64 	%fd343, %fd342, %fd229, %p70;
	min.s64 	%rd309, %rd308, %rd153;
$L__BB5_180:
	mov.b64 	%rd216, %fd343;
	mov.b64 	{%r167, %r172}, %rd216;
	mov.b32 	%r183, 16;
	mov.b32 	%r184, 31;
	mov.b32 	%r185, -1;
	// begin inline asm
	shfl.sync.down.b32 %r166, %r167, %r183, %r184, %r185;
	// end inline asm
	// begin inline asm
	shfl.sync.down.b32 %r171, %r172, %r183, %r184, %r185;
	// end inline asm
	mov.b64 	%rd217, {%r166, %r171};
	mov.b64 	%fd234, %rd217;
	mov.b64 	{%r177, %r182}, %rd309;
	// begin inline asm
	shfl.sync.down.b32 %r176, %r177, %r183, %r184, %r185;
	// end inline asm
	// begin inline asm
	shfl.sync.down.b32 %r181, %r182, %r183, %r184, %r185;
	// end inline asm
	mov.b64 	%rd156, {%r176, %r181};
	setp.gt.s32 	%p71, %r85, 15;
	mov.f64 	%fd351, %fd343;
	mov.u64 	%rd317, %rd309;
	@%p71 bra 	$L__BB5_184;
	abs.f64 	%fd235, %fd343;
	abs.f64 	%fd236, %fd234;
	setp.lt.f64 	%p72, %fd235, %fd236;
	mov.f64 	%fd351, %fd234;
	mov.u64 	%rd317, %rd156;
	@%p72 bra 	$L__BB5_184;
	setp.lt.f64 	%p73, %fd236, %fd235;
	mov.f64 	%fd351, %fd343;
	mov.u64 	%rd317, %rd309;
	@%p73 bra 	$L__BB5_184;
	setp.lt.s64 	%p74, %rd309, %rd156;
	selp.f64 	%fd351, %fd343, %fd234, %p74;
	min.s64 	%rd317, %rd309, %rd156;
$L__BB5_184:
	setp.ne.s32 	%p75, %r85, 0;
	@%p75 bra 	$L__BB5_186;
	shr.u32 	%r186, %r35, 1;
	and.b32  	%r187, %r186, 496;
	mov.u32 	%r188, _ZN6thrust24THRUST_300001_SM_1000_NS8cuda_cub4core6detail5shmemE;
	add.s32 	%r189, %r188, %r187;
	st.shared.f64 	[%r189+8], %fd351;
	st.shared.u64 	[%r189+16], %rd317;
$L__BB5_186:
	bar.sync 	0;
	setp.ne.s32 	%p76, %r35, 0;
	@%p76 bra 	$L__BB5_208;
	ld.shared.f64 	%fd239, [_ZN6thrust24THRUST_300001_SM_1000_NS8cuda_cub4core6detail5shmemE+24];
	ld.shared.u64 	%rd159, [_ZN6thrust24THRUST_300001_SM_1000_NS8cuda_cub4core6detail5shmemE+32];
	abs.f64 	%fd240, %fd351;
	abs.f64 	%fd241, %fd239;
	setp.lt.f64 	%p77, %fd240, %fd241;
	mov.f64 	%fd345, %fd239;
	mov.u64 	%rd311, %rd159;
	@%p77 bra 	$L__BB5_190;
	setp.lt.f64 	%p78, %fd241, %fd240;
	mov.f64 	%fd345, %fd351;
	mov.u64 	%rd311, %rd317;
	@%p78 bra 	$L__BB5_190;
	setp.lt.s64 	%p79, %rd317, %rd159;
	selp.f64 	%fd345, %fd351, %fd239, %p79;
	min.s64 	%rd311, %rd317, %rd159;
$L__BB5_190:
	ld.shared.f64 	%fd244, [_ZN6thrust24THRUST_300001_SM_1000_NS8cuda_cub4core6detail5shmemE+40];
	ld.shared.u64 	%rd162, [_ZN6thrust24THRUST_300001_SM_1000_NS8cuda_cub4core6detail5shmemE+48];
	abs.f64 	%fd245, %fd345;
	abs.f64 	%fd246, %fd244;
	setp.lt.f64 	%p80, %fd245, %fd246;
	mov.f64 	%fd346, %fd244;
	mov.u64 	%rd312, %rd162;
	@%p80 bra 	$L__BB5_193;
	setp.lt.f64 	%p81, %fd246, %fd245;
	mov.f64 	%fd346, %fd345;
	mov.u64 	%rd312, %rd311;
	@%p81 bra 	$L__BB5_193;
	setp.lt.s64 	%p82, %rd311, %rd162;
	selp.f64 	%fd346, %fd345, %fd244, %p82;
	min.s64 	%rd312, %rd311, %rd162;
$L__BB5_193:
	ld.shared.f64 	%fd249, [_ZN6thrust24THRUST_300001_SM_1000_NS8cuda_cub4core6detail5shmemE+56];
	ld.shared.u64 	%rd165, [_ZN6thrust24THRUST_300001_SM_1000_NS8cuda_cub4core6detail5shmemE+64];
	abs.f64 	%fd250, %fd346;
	abs.f64 	%fd251, %fd249;
	setp.lt.f64 	%p83, %fd250, %fd251;
	mov.f64 	%fd347, %fd249;
	mov.u64 	%rd313, %rd165;
	@%p83 bra 	$L__BB5_196;
	setp.lt.f64 	%p84, %fd251, %fd250;
	mov.f64 	%fd347, %fd346;
	mov.u64 	%rd313, %rd312;
	@%p84 bra 	$L__BB5_196;
	setp.lt.s64 	%p85, %rd312, %rd165;
	selp.f64 	%fd347, %fd346, %fd249, %p85;
	min.s64 	%rd313, %rd312, %rd165;
$L__BB5_196:
	ld.shared.f64 	%fd254, [_ZN6thrust24THRUST_300001_SM_1000_NS8cuda_cub4core6detail5shmemE+72];
	ld.shared.u64 	%rd168, [_ZN6thrust24THRUST_300001_SM_1000_NS8cuda_cub4core6detail5shmemE+80];
	abs.f64 	%fd255, %fd347;
	abs.f64 	%fd256, %fd254;
	setp.lt.f64 	%p86, %fd255, %fd256;
	mov.f64 	%fd348, %fd254;
	mov.u64 	%rd314, %rd168;
	@%p86 bra 	$L__BB5_199;
	setp.lt.f64 	%p87, %fd256, %fd255;
	mov.f64 	%fd348, %fd347;
	mov.u64 	%rd314, %rd313;
	@%p87 bra 	$L__BB5_199;
	setp.lt.s64 	%p88, %rd313, %rd168;
	selp.f64 	%fd348, %fd347, %fd254, %p88;
	min.s64 	%rd314, %rd313, %rd168;
$L__BB5_199:
	ld.shared.f64 	%fd259, [_ZN6thrust24THRUST_300001_SM_1000_NS8cuda_cub4core6detail5shmemE+88];
	ld.shared.u64 	%rd171, [_ZN6thrust24THRUST_300001_SM_1000_NS8cuda_cub4core6detail5shmemE+96];
	abs.f64 	%fd260, %fd348;
	abs.f64 	%fd261, %fd259;
	setp.lt.f64 	%p89, %fd260, %fd261;
	mov.f64 	%fd349, %fd259;
	mov.u64 	%rd315, %rd171;
	@%p89 bra 	$L__BB5_202;
	setp.lt.f64 	%p90, %fd261, %fd260;
	mov.f64 	%fd349, %fd348;
	mov.u64 	%rd315, %rd314;
	@%p90 bra 	$L__BB5_202;
	setp.lt.s64 	%p91, %rd314, %rd171;
	selp.f64 	%fd349, %fd348, %fd259, %p91;
	min.s64 	%rd315, %rd314, %rd171;
$L__BB5_202:
	ld.shared.f64 	%fd264, [_ZN6thrust24THRUST_300001_SM_1000_NS8cuda_cub4core6detail5shmemE+104];
	ld.shared.u64 	%rd174, [_ZN6thrust24THRUST_300001_SM_1000_NS8cuda_cub4core6detail5shmemE+112];
	abs.f64 	%fd265, %fd349;
	abs.f64 	%fd266, %fd264;
	setp.lt.f64 	%p92, %fd265, %fd266;
	mov.f64 	%fd350, %fd264;
	mov.u64 	%rd316, %rd174;
	@%p92 bra 	$L__BB5_205;
	setp.lt.f64 	%p93, %fd266, %fd265;
	mov.f64 	%fd350, %fd349;
	mov.u64 	%rd316, %rd315;
	@%p93 bra 	$L__BB5_205;
	setp.lt.s64 	%p94, %rd315, %rd174;
	selp.f64 	%fd350, %fd349, %fd264, %p94;
	min.s64 	%rd316, %rd315, %rd174;
$L__BB5_205:
	ld.shared.f64 	%fd269, [_ZN6thrust24THRUST_300001_SM_1000_NS8cuda_cub4core6detail5shmemE+120];
	ld.shared.u64 	%rd177, [_ZN6thrust24THRUST_300001_SM_1000_NS8cuda_cub4core6detail5shmemE+128];
	abs.f64 	%fd270, %fd350;
	abs.f64 	%fd271, %fd269;
	setp.lt.f64 	%p95, %fd270, %fd271;
	mov.u64 	%rd317, %rd177;
	mov.f64 	%fd351, %fd269;
	@%p95 bra 	$L__BB5_208;
	setp.lt.f64 	%p96, %fd271, %fd270;
	mov.u64 	%rd317, %rd316;
	mov.f64 	%fd351, %fd350;
	@%p96 bra 	$L__BB5_208;
	setp.lt.s64 	%p97, %rd316, %rd177;
	selp.f64 	%fd351, %fd350, %fd269, %p97;
	min.s64 	%rd317, %rd316, %rd177;
$L__BB5_208:
	mov.u32 	%r415, %tid.x;
	setp.ne.s32 	%p214, %r415, 0;
	@%p214 bra 	$L__BB5_210;
	ld.param.u64 	%rd254, [_ZN6thrust24THRUST_300001_SM_1000_NS8cuda_cub4core6detail13_kernel_agentINS1_8__reduce11ReduceAgentINS0_12zip_iteratorIN4cuda3std3__45tupleIJNS0_10device_ptrIdEENS0_17counting_iteratorIlNS0_11use_defaultESF_SF_EEEEEEEPNSB_IJdlEEESJ_iNS1_9__extrema9arg_max_fIdl10comparatorEEEEJSI_SK_iN3cub18CUB_300001_SM_100013GridEvenShareIiEENSR_9GridQueueIjEESO_EEEvDpT0__param_1];
	cvta.to.global.u64 	%rd251, %rd254;
	mul.wide.u32 	%rd252, %r1, 16;
	add.s64 	%rd253, %rd251, %rd252;
	st.global.f64 	[%rd253], %fd351;
	st.global.u64 	[%rd253+8], %rd317;
$L__BB5_210:
	ret;

}
	// .globl	_ZN6thrust24THRUST_300001_SM_1000_NS8cuda_cub4core6detail13_kernel_agentINS1_8__reduce10DrainAgentIiEEJN3cub18CUB_300001_SM_10009GridQueueIjEEiEEEvDpT0_
.visible .entry _ZN6thrust24THRUST_300001_SM_1000_NS8cuda_cub4core6detail13_kernel_agentINS1_8__reduce10DrainAgentIiEEJN3cub18CUB_300001_SM_10009GridQueueIjEEiEEEvDpT0_(
	.param .align 8 .b8 _ZN6thrust24THRUST_300001_SM_1000_NS8cuda_cub4core6detail13_kernel_agentINS1_8__reduce10DrainAgentIiEEJN3cub18CUB_300001_SM_10009GridQueueIjEEiEEEvDpT0__param_0[8],
	.param .u32 _ZN6thrust24THRUST_300001_SM_1000_NS8cuda_cub4core6detail13_kernel_agentINS1_8__reduce10DrainAgentIiEEJN3cub18CUB_300001_SM_10009GridQueueIjEEiEEEvDpT0__param_1
)
.maxntid 1
{
	.reg .b32 	%r<3>;
	.reg .b64 	%rd<3>;

	ld.param.u64 	%rd1, [_ZN6thrust24THRUST_300001_SM_1000_NS8cuda_cub4core6detail13_kernel_agentINS1_8__reduce10DrainAgentIiEEJN3cub18CUB_300001_SM_10009GridQueueIjEEiEEEvDpT0__param_0];
	ld.param.u32 	%r1, [_ZN6thrust24THRUST_300001_SM_1000_NS8cuda_cub4core6detail13_kernel_agentINS1_8__reduce10DrainAgentIiEEJN3cub18CUB_300001_SM_10009GridQueueIjEEiEEEvDpT0__param_1];
	cvta.to.global.u64 	%rd2, %rd1;
	st.global.u32 	[%rd2], %r1;
	mov.b32 	%r2, 0;
	st.global.u32 	[%rd2+4], %r2;
	ret;

}
	// .globl	_ZN6thrust24THRUST_300001_SM_1000_NS8cuda_cub4core6detail13_kernel_agentINS1_8__reduce11ReduceAgentIPN4cuda3std3__45tupleIJdlEEESC_SB_iNS1_9__extrema9arg_max_fIdl10comparatorEEEEJSC_SC_iSG_EEEvDpT0_
.visible .entry _ZN6thrust24THRUST_300001_SM_1000_NS8cuda_cub4core6detail13_kernel_agentINS1_8__reduce11ReduceAgentIPN4cuda3std3__45tupleIJdlEEESC_SB_iNS1_9__extrema9arg_max_fIdl10comparatorEEEEJSC_SC_iSG_EEEvDpT0_(
	.param .u64 .ptr .align 1 _ZN6thrust24THRUST_300001_SM_1000_NS8cuda_cub4core6detail13_kernel_agentINS1_8__reduce11ReduceAgentIPN4cuda3std3__45tupleIJdlEEESC_SB_iNS1_9__extrema9arg_max_fIdl10comparatorEEEEJSC_SC_iSG_EEEvDpT0__param_0,
	.param .u64 .ptr .align 1 _ZN6thrust24THRUST_300001_SM_1000_NS8cuda_cub4core6detail13_kernel_agentINS1_8__reduce11ReduceAgentIPN4cuda3std3__45tupleIJdlEEESC_SB_iNS1_9__extrema9arg_max_fIdl10comparatorEEEEJSC_SC_iSG_EEEvDpT0__param_1,
	.param .u32 _ZN6thrust24THRUST_300001_SM_1000_NS8cuda_cub4core6detail13_kernel_agentINS1_8__reduce11ReduceAgentIPN4cuda3std3__45tupleIJdlEEESC_SB_iNS1_9__extrema9arg_max_fIdl10comparatorEEEEJSC_SC_iSG_EEEvDpT0__param_2,
	.param .align 1 .b8 _ZN6thrust24THRUST_300001_SM_1000_NS8cuda_cub4core6detail13_kernel_agentINS1_8__reduce11ReduceAgentIPN4cuda3std3__45tupleIJdlEEESC_SB_iNS1_9__extrema9arg_max_fIdl10comparatorEEEEJSC_SC_iSG_EEEvDpT0__param_3[1]
)
.maxntid 256
{
	.reg .pred 	%p<222>;
	.reg .b32 	%r<390>;
	.reg .b64 	%rd<395>;
	.reg .b64 	%fd<358>;

	ld.param.u32 	%r37, [_ZN6thrust24THRUST_300001_SM_1000_NS8cuda_cub4core6detail13_kernel_agentINS1_8__reduce11ReduceAgentIPN4cuda3std3__45tupleIJdlEEESC_SB_iNS1_9__extrema9arg_max_fIdl10comparatorEEEEJSC_SC_iSG_EEEvDpT0__param_2];
	setp.eq.s32 	%p1, %r37, 0;
	@%p1 bra 	$L__BB7_211;
	setp.gt.s32 	%p2, %r37, 1279;
	@%p2 bra 	$L__BB7_121;
	mov.u32 	%r1, %tid.x;
	setp.ge.s32 	%p105, %r1, %r37;
	mov.f64 	%fd301, 0d0000000000000000;
	mov.b64 	%rd337, 0;
	mov.u32 	%r380, %r1;
	@%p105 bra 	$L__BB7_4;
	ld.param.u64 	%rd323, [_ZN6thrust24THRUST_300001_SM_1000_NS8cuda_cub4core6detail13_kernel_agentINS1_8__reduce11ReduceAgentIPN4cuda3std3__45tupleIJdlEEESC_SB_iNS1_9__extrema9arg_max_fIdl10comparatorEEEEJSC_SC_iSG_EEEvDpT0__param_0];
	mul.wide.u32 	%rd273, %r1, 16;
	add.s64 	%rd270, %rd323, %rd273;
	// begin inline asm
	ld.global.nc.u64 %rd269, [%rd270];
	// end inline asm
	add.s64 	%rd272, %rd270, 8;
	// begin inline asm
	ld.global.nc.u64 %rd337, [%rd272];
	// end inline asm
	mov.b64 	%fd301, %rd269;
	add.s32 	%r380, %r1, 256;
$L__BB7_4:
	setp.ge.s32 	%p106, %r380, %r37;
	@%p106 bra 	$L__BB7_25;
	not.b32 	%r153, %r380;
	add.s32 	%r4, %r37, %r153;
	and.b32  	%r154, %r4, 768;
	setp.eq.s32 	%p107, %r154, 768;
	@%p107 bra 	$L__BB7_11;
	ld.param.u64 	%rd324, [_ZN6thrust24THRUST_300001_SM_1000_NS8cuda_cub4core6detail13_kernel_agentINS1_8__reduce11ReduceAgentIPN4cuda3std3__45tupleIJdlEEESC_SB_iNS1_9__extrema9arg_max_fIdl10comparatorEEEEJSC_SC_iSG_EEEvDpT0__param_0];
	mul.wide.u32 	%rd275, %r380, 16;
	add.s64 	%rd328, %rd324, %rd275;
	shr.u32 	%r155, %r4, 8;
	add.s32 	%r156, %r155, 1;
	and.b32  	%r157, %r156, 3;
	neg.s32 	%r378, %r157;
$L__BB7_7:
	.pragma "nounroll";
	mov.u64 	%rd5, %rd337;
	mov.f64 	%fd3, %fd301;
	// begin inline asm
	ld.global.nc.u64 %rd276, [%rd328];
	// end inline asm
	add.s64 	%rd279, %rd328, 8;
	// begin inline asm
	ld.global.nc.u64 %rd278, [%rd279];
	// end inline asm
	mov.b64 	%fd4, %rd276;
	abs.f64 	%fd5, %fd3;
	abs.f64 	%fd6, %fd4;
	setp.lt.f64 	%p108, %fd5, %fd6;
	mov.u64 	%rd337, %rd278;
	mov.f64 	%fd301, %fd4;
	@%p108 bra 	$L__BB7_10;
	setp.lt.f64 	%p109, %fd6, %fd5;
	mov.u64 	%rd337, %rd5;
	mov.f64 	%fd301, %fd3;
	@%p109 bra 	$L__BB7_10;
	setp.lt.s64 	%p110, %rd5, %rd278;
	min.s64 	%rd337, %rd5, %rd278;
	selp.f64 	%fd301, %fd3, %fd4, %p110;
$L__BB7_10:
	add.s32 	%r380, %r380, 256;
	add.s64 	%rd328, %rd328, 4096;
	add.s32 	%r378, %r378, 1;
	setp.ne.s32 	%p111, %r378, 0;
	@%p111 bra 	$L__BB7_7;
$L__BB7_11:
	setp.lt.u32 	%p112, %r4, 768;
	@%p112 bra 	$L__BB7_25;
$L__BB7_12:
	ld.param.u64 	%rd325, [_ZN6thrust24THRUST_300001_SM_1000_NS8cuda_cub4core6detail13_kernel_agentINS1_8__reduce11ReduceAgentIPN4cuda3std3__45tupleIJdlEEESC_SB_iNS1_9__extrema9arg_max_fIdl10comparatorEEEEJSC_SC_iSG_EEEvDpT0__param_0];
	mul.wide.s32 	%rd284, %r380, 16;
	add.s64 	%rd281, %rd325, %rd284;
	// begin inline asm
	ld.global.nc.u64 %rd280, [%rd281];
	// end inline asm
	add.s64 	%rd283, %rd281, 8;
	// begin inline asm
	ld.global.nc.u64 %rd282, [%rd283];
	// end inline asm
	mov.b64 	%fd12, %rd280;
	abs.f64 	%fd13, %fd301;
	abs.f64 	%fd14, %fd12;
	setp.lt.f64 	%p113, %fd13, %fd14;
	mov.u64 	%rd334, %rd282;
	mov.f64 	%fd298, %fd12;
	@%p113 bra 	$L__BB7_15;
	setp.lt.f64 	%p114, %fd14, %fd13;
	mov.u64 	%rd334, %rd337;
	mov.f64 	%fd298, %fd301;
	@%p114 bra 	$L__BB7_15;
	setp.lt.s64 	%p115, %rd337, %rd282;
	min.s64 	%rd334, %rd337, %rd282;
	selp.f64 	%fd298, %fd301, %fd12, %p115;
$L__BB7_15:
	add.s64 	%rd286, %rd281, 4096;
	// begin inline asm
	ld.global.nc.u64 %rd285, [%rd286];
	// end inline asm
	add.s64 	%rd288, %rd281, 4104;
	// begin inline asm
	ld.global.nc.u64 %rd287, [%rd288];
	// end inline asm
	mov.b64 	%fd17, %rd285;
	abs.f64 	%fd18, %fd298;
	abs.f64 	%fd19, %fd17;
	setp.lt.f64 	%p116, %fd18, %fd19;
	mov.u64 	%rd335, %rd287;
	mov.f64 	%fd299, %fd17;
	@%p116 bra 	$L__BB7_18;
	setp.lt.f64 	%p117, %fd19, %fd18;
	mov.u64 	%rd335, %rd334;
	mov.f64 	%fd299, %fd298;
	@%p117 bra 	$L__BB7_18;
	setp.lt.s64 	%p118, %rd334, %rd287;
	min.s64 	%rd335, %rd334, %rd287;
	selp.f64 	%fd299, %fd298, %fd17, %p118;
$L__BB7_18:
	add.s64 	%rd290, %rd281, 8192;
	// begin inline asm
	ld.global.nc.u64 %rd289, [%rd290];
	// end inline asm
	add.s64 	%rd292, %rd281, 8200;
	// begin inline asm
	ld.global.nc.u64 %rd291, [%rd292];
	// end inline asm
	mov.b64 	%fd22, %rd289;
	abs.f64 	%fd23, %fd299;
	abs.f64 	%fd24, %fd22;
	setp.lt.f64 	%p119, %fd23, %fd24;
	mov.u64 	%rd336, %rd291;
	mov.f64 	%fd300, %fd22;
	@%p119 bra 	$L__BB7_21;
	setp.lt.f64 	%p120, %fd24, %fd23;
	mov.u64 	%rd336, %rd335;
	mov.f64 	%fd300, %fd299;
	@%p120 bra 	$L__BB7_21;
	setp.lt.s64 	%p121, %rd335, %rd291;
	min.s64 	%rd336, %rd335, %rd291;
	selp.f64 	%fd300, %fd299, %fd22, %p121;
$L__BB7_21:
	add.s64 	%rd294, %rd281, 12288;
	// begin inline asm
	ld.global.nc.u64 %rd293, [%rd294];
	// end inline asm
	add.s64 	%rd296, %rd281, 12296;
	// begin inline asm
	ld.global.nc.u64 %rd295, [%rd296];
	// end inline asm
	mov.b64 	%fd27, %rd293;
	abs.f64 	%fd28, %fd300;
	abs.f64 	%fd29, %fd27;
	setp.lt.f64 	%p122, %fd28, %fd29;
	mov.u64 	%rd337, %rd295;
	mov.f64 	%fd301, %fd27;
	@%p122 bra 	$L__BB7_24;
	setp.lt.f64 	%p123, %fd29, %fd28;
	mov.u64 	%rd337, %rd336;
	mov.f64 	%fd301, %fd300;
	@%p123 bra 	$L__BB7_24;
	setp.lt.s64 	%p124, %rd336, %rd295;
	min.s64 	%rd337, %rd336, %rd295;
	selp.f64 	%fd301, %fd300, %fd27, %p124;
$L__BB7_24:
	add.s32 	%r380, %r380, 1024;
	setp.lt.s32 	%p125, %r380, %r37;
	@%p125 bra 	$L__BB7_12;
$L__BB7_25:
	setp.lt.s32 	%p126, %r37, 256;
	@%p126 bra 	$L__BB7_70;
	// begin inline asm
	mov.u32 %r271, %laneid;
	// end inline asm
	mov.b64 	%rd307, %fd301;
	mov.b64 	{%r273, %r278}, %rd307;
	mov.b32 	%r289, 1;
	mov.b32 	%r290, 31;
	mov.b32 	%r291, -1;
	// begin inline asm
	shfl.sync.down.b32 %r272, %r273, %r289, %r290, %r291;
	// end inline asm
	// begin inline asm
	shfl.sync.down.b32 %r277, %r278, %r289, %r290, %r291;
	// end inline asm
	mov.b64 	%rd308, {%r272, %r277};
	mov.b64 	%fd33, %rd308;
	mov.b64 	{%r283, %r288}, %rd337;
	// begin inline asm
	shfl.sync.down.b32 %r282, %r283, %r289, %r290, %r291;
	// end inline asm
	// begin inline asm
	shfl.sync.down.b32 %r287, %r288, %r289, %r290, %r291;
	// end inline asm
	mov.b64 	%rd27, {%r282, %r287};
	setp.gt.s32 	%p178, %r271, 30;
	mov.u64 	%rd339, %rd337;
	mov.f64 	%fd303, %fd301;
	@%p178 bra 	$L__BB7_30;
	abs.f64 	%fd34, %fd301;
	abs.f64 	%fd35, %fd33;
	setp.lt.f64 	%p179, %fd34, %fd35;
	mov.u64 	%rd339, %rd27;
	mov.f64 	%fd303, %fd33;
	@%p179 bra 	$L__BB7_30;
	setp.lt.f64 	%p180, %fd35, %fd34;
	mov.u64 	%rd339, %rd337;
	mov.f64 	%fd303, %fd301;
	@%p180 bra 	$L__BB7_30;
	setp.lt.s64 	%p181, %rd337, %rd27;
	min.s64 	%rd339, %rd337, %rd27;
	selp.f64 	%fd303, %fd301, %fd33, %p181;
$L__BB7_30:
	mov.b64 	%rd309, %fd303;
	mov.b64 	{%r293, %r298}, %rd309;
	mov.b32 	%r309, 2;
	mov.b32 	%r310, 31;
	mov.b32 	%r311, -1;
	// begin inline asm
	shfl.sync.down.b32 %r292, %r293, %r309, %r310, %r311;
	// end inline asm
	// begin inline asm
	shfl.sync.down.b32 %r297, %r298, %r309, %r310, %r311;
	// end inline asm
	mov.b64 	%rd310, {%r292, %r297};
	mov.b64 	%fd38, %rd310;
	mov.b64 	{%r303, %r308}, %rd339;
	// begin inline asm
	shfl.sync.down.b32 %r302, %r303, %r309, %r310, %r311;
	// end inline asm
	// begin inline asm
	shfl.sync.down.b32 %r307, %r308, %r309, %r310, %r311;
	// end inline asm
	mov.b64 	%rd30, {%r302, %r307};
	setp.gt.s32 	%p182, %r271, 29;
	mov.u64 	%rd340, %rd339;
	mov.f64 	%fd304, %fd303;
	@%p182 bra 	$L__BB7_34;
	abs.f64 	%fd39, %fd303;
	abs.f64 	%fd40, %fd38;
	setp.lt.f64 	%p183, %fd39, %fd40;
	mov.u64 	%rd340, %rd30;
	mov.f64 	%fd304, %fd38;
	@%p183 bra 	$L__BB7_34;
	setp.lt.f64 	%p184, %fd40, %fd39;
	mov.u64 	%rd340, %rd339;
	mov.f64 	%fd304, %fd303;
	@%p184 bra 	$L__BB7_34;
	setp.lt.s64 	%p185, %rd339, %rd30;
	min.s64 	%rd340, %rd339, %rd30;
	selp.f64 	%fd304, %fd303, %fd38, %p185;
$L__BB7_34:
	mov.b64 	%rd311, %fd304;
	mov.b64 	{%r313, %r318}, %rd311;
	mov.b32 	%r329, 4;
	mov.b32 	%r330, 31;
	mov.b32 	%r331, -1;
	// begin inline asm
	shfl.sync.down.b32 %r312, %r313, %r329, %r330, %r331;
	// end inline asm
	// begin inline asm
	shfl.sync.down.b32 %r317, %r318, %r329, %r330, %r331;
	// end inline asm
	mov.b64 	%rd312, {%r312, %r317};
	mov.b64 	%fd43, %rd312;
	mov.b64 	{%r323, %r328}, %rd340;
	// begin inline asm
	shfl.sync.down.b32 %r322, %r323, %r329, %r330, %r331;
	// end inline asm
	// begin inline asm
	shfl.sync.down.b32 %r327, %r328, %r329, %r330, %r331;
	// end inline asm
	mov.b64 	%rd33, {%r322, %r327};
	setp.gt.s32 	%p186, %r271, 27;
	mov.u64 	%rd341, %rd340;
	mov.f64 	%fd305, %fd304;
	@%p186 bra 	$L__BB7_38;
	abs.f64 	%fd44, %fd304;
	abs.f64 	%fd45, %fd43;
	setp.lt.f64 	%p187, %fd44, %fd45;
	mov.u64 	%rd341, %rd33;
	mov.f64 	%fd305, %fd43;
	@%p187 bra 	$L__BB7_38;
	setp.lt.f64 	%p188, %fd45, %fd44;
	mov.u64 	%rd341, %rd340;
	mov.f64 	%fd305, %fd304;
	@%p188 bra 	$L__BB7_38;
	setp.lt.s64 	%p189, %rd340, %rd33;
	min.s64 	%rd341, %rd340, %rd33;
	selp.f64 	%fd305, %fd304, %fd43, %p189;
$L__BB7_38:
	mov.b64 	%rd313, %fd305;
	mov.b64 	{%r333, %r338}, %rd313;
	mov.b32 	%r349, 8;
	mov.b32 	%r350, 31;
	mov.b32 	%r351, -1;
	// begin inline asm
	shfl.sync.down.b32 %r332, %r333, %r349, %r350, %r351;
	// end inline asm
	// begin inline asm
	shfl.sync.down.b32 %r337, %r338, %r349, %r350, %r351;
	// end inline asm
	mov.b64 	%rd314, {%r332, %r337};
	mov.b64 	%fd48, %rd314;
	mov.b64 	{%r343, %r348}, %rd341;
	// begin inline asm
	shfl.sync.down.b32 %r342, %r343, %r349, %r350, %r351;
	// end inline asm
	// begin inline asm
	shfl.sync.down.b32 %r347, %r348, %r349, %r350, %r351;
	// end inline asm
	mov.b64 	%rd36, {%r342, %r347};
	setp.gt.s32 	%p190, %r271, 23;
	mov.u64 	%rd342, %rd341;
	mov.f64 	%fd306, %fd305;
	@%p190 bra 	$L__BB7_42;
	abs.f64 	%fd49, %fd305;
	abs.f64 	%fd50, %fd48;
	setp.lt.f64 	%p191, %fd49, %fd50;
	mov.u64 	%rd342, %rd36;
	mov.f64 	%fd306, %fd48;
	@%p191 bra 	$L__BB7_42;
	setp.lt.f64 	%p192, %fd50, %fd49;
	mov.u64 	%rd342, %rd341;
	mov.f64 	%fd306, %fd305;
	@%p192 bra 	$L__BB7_42;
	setp.lt.s64 	%p193, %rd341, %rd36;
	min.s64 	%rd342, %rd341, %rd36;
	selp.f64 	%fd306, %fd305, %fd48, %p193;
$L__BB7_42:
	mov.b64 	%rd315, %fd306;
	mov.b64 	{%r353, %r358}, %rd315;
	mov.b32 	%r369, 16;
	mov.b32 	%r370, 31;
	mov.b32 	%r371, -1;
	// begin inline asm
	shfl.sync.down.b32 %r352, %r353, %r369, %r370, %r371;
	// end inline asm
	// begin inline asm
	shfl.sync.down.b32 %r357, %r358, %r369, %r370, %r371;
	// end inline asm
	mov.b64 	%rd316, {%r352, %r357};
	mov.b64 	%fd53, %rd316;
	mov.b64 	{%r363, %r368}, %rd342;
	// begin inline asm
	shfl.sync.down.b32 %r362, %r363, %r369, %r370, %r371;
	// end inline asm
	// begin inline asm
	shfl.sync.down.b32 %r367, %r368, %r369, %r370, %r371;
	// end inline asm
	mov.b64 	%rd39, {%r362, %r367};
	setp.gt.s32 	%p194, %r271, 15;
	mov.u64 	%rd394, %rd342;
	mov.f64 	%fd357, %fd306;
	@%p194 bra 	$L__BB7_46;
	abs.f64 	%fd54, %fd306;
	abs.f64 	%fd55, %fd53;
	setp.lt.f64 	%p195, %fd54, %fd55;
	mov.u64 	%rd394, %rd39;
	mov.f64 	%fd357, %fd53;
	@%p195 bra 	$L__BB7_46;
	setp.lt.f64 	%p196, %fd55, %fd54;
	mov.u64 	%rd394, %rd342;
	mov.f64 	%fd357, %fd306;
	@%p196 bra 	$L__BB7_46;
	setp.lt.s64 	%p197, %rd342, %rd39;
	min.s64 	%rd394, %rd342, %rd39;
	selp.f64 	%fd357, %fd306, %fd53, %p197;
$L__BB7_46:
	setp.ne.s32 	%p198, %r271, 0;
	@%p198 bra 	$L__BB7_48;
	shr.u32 	%r372, %r1, 1;
	and.b32  	%r373, %r372, 496;
	mov.u32 	%r374, _ZN6thrust24THRUST_300001_SM_1000_NS8cuda_cub4core6detail5shmemE;
	add.s32 	%r375, %r374, %r373;
	st.shared.f64 	[%r375+8], %fd357;
	st.shared.u64 	[%r375+16], %rd394;
$L__BB7_48:
	bar.sync 	0;
	setp.ne.s32 	%p199, %r1, 0;
	@%p199 bra 	$L__BB7_209;
	ld.shared.f64 	%fd58, [_ZN6thrust24THRUST_300001_SM_1000_NS8cuda_cub4core6detail5shmemE+24];
	ld.shared.u64 	%rd42, [_ZN6thrust24THRUST_300001_SM_1000_NS8cuda_cub4core6detail5shmemE+32];
	abs.f64 	%fd59, %fd357;
	abs.f64 	%fd60, %fd58;
	setp.lt.f64 	%p200, %fd59, %fd60;
	mov.u64 	%rd344, %rd42;
	mov.f64 	%fd308, %fd58;
	@%p200 bra 	$L__BB7_52;
	setp.lt.f64 	%p201, %fd60, %fd59;
	mov.u64 	%rd344, %rd394;
	mov.f64 	%fd308, %fd357;
	@%p201 bra 	$L__BB7_52;
	setp.lt.s64 	%p202, %rd394, %rd42;
	min.s64 	%rd344, %rd394, %rd42;
	selp.f64 	%fd308, %fd357, %fd58, %p202;
$L__BB7_52:
	ld.shared.f64 	%fd63, [_ZN6thrust24THRUST_300001_SM_1000_NS8cuda_cub4core6detail5shmemE+40];
	ld.shared.u64 	%rd45, [_ZN6thrust24THRUST_300001_SM_1000_NS8cuda_cub4core6detail5shmemE+48];
	abs.f64 	%fd64, %fd308;
	abs.f64 	%fd65, %fd63;
	setp.lt.f64 	%p203, %fd64, %fd65;
	mov.u64 	%rd345, %rd45;
	mov.f64 	%fd309, %fd63;
	@%p203 bra 	$L__BB7_55;
	setp.lt.f64 	%p204, %fd65, %fd64;
	mov.u64 	%rd345, %rd344;
	mov.f64 	%fd309, %fd308;
	@%p204 bra 	$L__BB7_55;
	setp.lt.s64 	%p205, %rd344, %rd45;
	min.s64 	%rd345, %rd344, %rd45;
	selp.f64 	%fd309, %fd308, %fd63, %p205;
$L__BB7_55:
	ld.shared.f64 	%fd68, [_ZN6thrust24THRUST_300001_SM_1000_NS8cuda_cub4core6detail5shmemE+56];
	ld.shared.u64 	%rd48, [_ZN6thrust24THRUST_300001_SM_1000_NS8cuda_cub4core6detail5shmemE+64];
	abs.f64 	%fd69, %fd309;
	abs.f64 	%fd70, %fd68;
	setp.lt.f64 	%p206, %fd69, %fd70;
	mov.u64 	%rd346, %rd48;
	mov.f64 	%fd310, %fd68;
	@%p206 bra 	$L__BB7_58;
	setp.lt.f64 	%p207, %fd70, %fd69;
	mov.u64 	%rd346, %rd345;
	mov.f64 	%fd310, %fd309;
	@%p207 bra 	$L__BB7_58;
	setp.lt.s64 	%p208, %rd345, %rd48;
	min.s64 	%rd346, %rd345, %rd48;
	selp.f64 	%fd310, %fd309, %fd68, %p208;
$L__BB7_58:
	ld.shared.f64 	%fd73, [_ZN6thrust24THRUST_300001_SM_1000_NS8cuda_cub4core6detail5shmemE+72];
	ld.shared.u64 	%rd51, [_ZN6thrust24THRUST_300001_SM_1000_NS8cuda_cub4core6detail5shmemE+80];
	abs.f64 	%fd74, %fd310;
	abs.f64 	%fd75, %fd73;
	setp.lt.f64 	%p209, %fd74, %fd75;
	mov.u64 	%rd347, %rd51;
	mov.f64 	%fd311, %fd73;
	@%p209 bra 	$L__BB7_61;
	setp.lt.f64 	%p210, %fd75, %fd74;
	mov.u64 	%rd347, %rd346;
	mov.f64 	%fd311, %fd310;
	@%p210 bra 	$L__BB7_61;
	setp.lt.s64 	%p211, %rd346, %rd51;
	min.s64 	%rd347, %rd346, %rd51;
	selp.f64 	%fd311, %fd310, %fd73, %p211;
$L__BB7_61:
	ld.shared.f64 	%fd78, [_ZN6thrust24THRUST_300001_SM_1000_NS8cuda_cub4core6detail5shmemE+88];
	ld.shared.u64 	%rd54, [_ZN6thrust24THRUST_300001_SM_1000_NS8cuda_cub4core6detail5shmemE+96];
	abs.f64 	%fd79, %fd311;
	abs.f64 	%fd80, %fd78;
	setp.lt.f64 	%p212, %fd79, %fd80;
	mov.u64 	%rd348, %rd54;
	mov.f64 	%fd312, %fd78;
	@%p212 bra 	$L__BB7_64;
	setp.lt.f64 	%p213, %fd80, %fd79;
	mov.u64 	%rd348, %rd347;
	mov.f64 	%fd312, %fd311;
	@%p213 bra 	$L__BB7_64;
	setp.lt.s64 	%p214, %rd347, %rd54;
	min.s64 	%rd348, %rd347, %rd54;
	selp.f64 	%fd312, %fd311, %fd78, %p214;
$L__BB7_64:
	ld.shared.f64 	%fd83, [_ZN6thrust24THRUST_300001_SM_1000_NS8cuda_cub4core6detail5shmemE+104];
	ld.shared.u64 	%rd57, [_ZN6thrust24THRUST_300001_SM_1000_NS8cuda_cub4core6detail5shmemE+112];
	abs.f64 	%fd84, %fd312;
	abs.f64 	%fd85, %fd83;
	setp.lt.f64 	%p215, %fd84, %fd85;
	mov.u64 	%rd349, %rd57;
	mov.f64 	%fd313, %fd83;
	@%p215 bra 	$L__BB7_67;
	setp.lt.f64 	%p216, %fd85, %fd84;
	mov.u64 	%rd349, %rd348;
	mov.f64 	%fd313, %fd312;
	@%p216 bra 	$L__BB7_67;
	setp.lt.s64 	%p217, %rd348, %rd57;
	min.s64 	%rd349, %rd348, %rd57;
	selp.f64 	%fd313, %fd312, %fd83, %p217;
$L__BB7_67:
	ld.shared.f64 	%fd88, [_ZN6thrust24THRUST_300001_SM_1000_NS8cuda_cub4core6detail5shmemE+120];
	ld.shared.u64 	%rd60, [_ZN6thrust24THRUST_300001_SM_1000_NS8cuda_cub4core6detail5shmemE+128];
	abs.f64 	%fd89, %fd313;
	abs.f64 	%fd90, %fd88;
	setp.lt.f64 	%p218, %fd89, %fd90;
	mov.u64 	%rd394, %rd60;
	mov.f64 	%fd357, %fd88;
	@%p218 bra 	$L__BB7_209;
	setp.lt.f64 	%p219, %fd90, %fd89;
	mov.u64 	%rd394, %rd349;
	mov.f64 	%fd357, %fd313;
	@%p219 bra 	$L__BB7_209;
	setp.lt.s64 	%p220, %rd349, %rd60;
	min.s64 	%rd394, %rd349, %rd60;
	selp.f64 	%fd357, %fd313, %fd88, %p220;
	bra.uni 	$L__BB7_209;
$L__BB7_70:
	// begin inline asm
	mov.u32 %r158, %laneid;
	// end inline asm
	and.b32  	%r179, %r1, 992;
	add.s32 	%r180, %r179, 32;
	setp.gt.s32 	%p127, %r180, %r37;
	not.b32 	%r181, %r179;
	add.s32 	%r182, %r37, %r181;
	selp.b32 	%r177, %r182, 31, %p127;
	mov.b64 	%rd297, %fd301;
	mov.b64 	{%r160, %r165}, %rd297;
	mov.b32 	%r176, 1;
	mov.b32 	%r178, -1;
	// begin inline asm
	shfl.sync.down.b32 %r159, %r160, %r176, %r177, %r178;
	// end inline asm
	// begin inline asm
	shfl.sync.down.b32 %r164, %r165, %r176, %r177, %r178;
	// end inline asm
	mov.b64 	%rd298, {%r159, %r164};
	mov.b64 	%fd92, %rd298;
	mov.b64 	{%r170, %r175}, %rd337;
	// begin inline asm
	shfl.sync.down.b32 %r169, %r170, %r176, %r177, %r178;
	// end inline asm
	// begin inline asm
	shfl.sync.down.b32 %r174, %r175, %r176, %r177, %r178;
	// end inline asm
	mov.b64 	%rd62, {%r169, %r174};
	setp.ge.s32 	%p128, %r158, %r177;
	mov.u64 	%rd350, %rd337;
	mov.f64 	%fd314, %fd301;
	@%p128 bra 	$L__BB7_74;
	abs.f64 	%fd93, %fd301;
	abs.f64 	%fd94, %fd92;
	setp.lt.f64 	%p129, %fd93, %fd94;
	mov.u64 	%rd350, %rd62;
	mov.f64 	%fd314, %fd92;
	@%p129 bra 	$L__BB7_74;
	setp.lt.f64 	%p130, %fd94, %fd93;
	mov.u64 	%rd350, %rd337;
	mov.f64 	%fd314, %fd301;
	@%p130 bra 	$L__BB7_74;
	setp.lt.s64 	%p131, %rd337, %rd62;
	min.s64 	%rd350, %rd337, %rd62;
	selp.f64 	%fd314, %fd301, %fd92, %p131;
$L__BB7_74:
	mov.b64 	%rd299, %fd314;
	mov.b64 	{%r184, %r189}, %rd299;
	mov.b32 	%r200, 2;
	mov.b32 	%r202, -1;
	// begin inline asm
	shfl.sync.down.b32 %r183, %r184, %r200, %r177, %r202;
	// end inline asm
	// begin inline asm
	shfl.sync.down.b32 %r188, %r189, %r200, %r177, %r202;
	// end inline asm
	mov.b64 	%rd300, {%r183, %r188};
	mov.b64 	%fd97, %rd300;
	mov.b64 	{%r194, %r199}, %rd350;
	// begin inline asm
	shfl.sync.down.b32 %r193, %r194, %r200, %r177, %r202;
	// end inline asm
	// begin inline asm
	shfl.sync.down.b32 %r198, %r199, %r200, %r177, %r202;
	// end inline asm
	mov.b64 	%rd65, {%r193, %r198};
	add.s32 	%r203, %r158, 2;
	setp.gt.s32 	%p132, %r203, %r177;
	mov.u64 	%rd351, %rd350;
	mov.f64 	%fd315, %fd314;
	@%p132 bra 	$L__BB7_78;
	abs.f64 	%fd98, %fd314;
	abs.f64 	%fd99, %fd97;
	setp.lt.f64 	%p133, %fd98, %fd99;
	mov.u64 	%rd351, %rd65;
	mov.f64 	%fd315, %fd97;
	@%p133 bra 	$L__BB7_78;
	setp.lt.f64 	%p134, %fd99, %fd98;
	mov.u64 	%rd351, %rd350;
	mov.f64 	%fd315, %fd314;
	@%p134 bra 	$L__BB7_78;
	setp.lt.s64 	%p135, %rd350, %rd65;
	min.s64 	%rd351, %rd350, %rd65;
	selp.f64 	%fd315, %fd314, %fd97, %p135;
$L__BB7_78:
	mov.b64 	%rd301, %fd315;
	mov.b64 	{%r205, %r210}, %rd301;
	mov.b32 	%r221, 4;
	mov.b32 	%r223, -1;
	// begin inline asm
	shfl.sync.down.b32 %r204, %r205, %r221, %r177, %r223;
	// end inline asm
	// begin inline asm
	shfl.sync.down.b32 %r209, %r210, %r221, %r177, %r223;
	// end inline asm
	mov.b64 	%rd302, {%r204, %r209};
	mov.b64 	%fd102, %rd302;
	mov.b64 	{%r215, %r220}, %rd351;
	// begin inline asm
	shfl.sync.down.b32 %r214, %r215, %r221, %r177, %r223;
	// end inline asm
	// begin inline asm
	shfl.sync.down.b32 %r219, %r220, %r221, %r177, %r223;
	// end inline asm
	mov.b64 	%rd68, {%r214, %r219};
	add.s32 	%r224, %r158, 4;
	setp.gt.s32 	%p136, %r224, %r177;
	mov.u64 	%rd352, %rd351;
	mov.f64 	%fd316, %fd315;
	@%p136 bra 	$L__BB7_82;
	abs.f64 	%fd103, %fd315;
	abs.f64 	%fd104, %fd102;
	setp.lt.f64 	%p137, %fd103, %fd104;
	mov.u64 	%rd352, %rd68;
	mov.f64 	%fd316, %fd102;
	@%p137 bra 	$L__BB7_82;
	setp.lt.f64 	%p138, %fd104, %fd103;
	mov.u64 	%rd352, %rd351;
	mov.f64 	%fd316, %fd315;
	@%p138 bra 	$L__BB7_82;
	setp.lt.s64 	%p139, %rd351, %rd68;
	min.s64 	%rd352, %rd351, %rd68;
	selp.f64 	%fd316, %fd315, %fd102, %p139;
$L__BB7_82:
	mov.b64 	%rd303, %fd316;
	mov.b64 	{%r226, %r231}, %rd303;
	mov.b32 	%r242, 8;
	mov.b32 	%r244, -1;
	// begin inline asm
	shfl.sync.down.b32 %r225, %r226, %r242, %r177, %r244;
	// end inline asm
	// begin inline asm
	shfl.sync.down.b32 %r230, %r231, %r242, %r177, %r244;
	// end inline asm
	mov.b64 	%rd304, {%r225, %r230};
	mov.b64 	%fd107, %rd304;
	mov.b64 	{%r236, %r241}, %rd352;
	// begin inline asm
	shfl.sync.down.b32 %r235, %r236, %r242, %r177, %r244;
	// end inline asm
	// begin inline asm
	shfl.sync.down.b32 %r240, %r241, %r242, %r177, %r244;
	// end inline asm
	mov.b64 	%rd71, {%r235, %r240};
	add.s32 	%r245, %r158, 8;
	setp.gt.s32 	%p140, %r245, %r177;
	mov.u64 	%rd353, %rd352;
	mov.f64 	%fd317, %fd316;
	@%p140 bra 	$L__BB7_86;
	abs.f64 	%fd108, %fd316;
	abs.f64 	%fd109, %fd107;
	setp.lt.f64 	%p141, %fd108, %fd109;
	mov.u64 	%rd353, %rd71;
	mov.f64 	%fd317, %fd107;
	@%p141 bra 	$L__BB7_86;
	setp.lt.f64 	%p142, %fd109, %fd108;
	mov.u64 	%rd353, %rd352;
	mov.f64 	%fd317, %fd316;
	@%p142 bra 	$L__BB7_86;
	setp.lt.s64 	%p143, %rd352, %rd71;
	min.s64 	%rd353, %rd352, %rd71;
	selp.f64 	%fd317, %fd316, %fd107, %p143;
$L__BB7_86:
	mov.b64 	%rd305, %fd317;
	mov.b64 	{%r247, %r252}, %rd305;
	mov.b32 	%r263, 16;
	mov.b32 	%r265, -1;
	// begin inline asm
	shfl.sync.down.b32 %r246, %r247, %r263, %r177, %r265;
	// end inline asm
	// begin inline asm
	shfl.sync.down.b32 %r251, %r252, %r263, %r177, %r265;
	// end inline asm
	mov.b64 	%rd306, {%r246, %r251};
	mov.b64 	%fd112, %rd306;
	mov.b64 	{%r257, %r262}, %rd353;
	// begin inline asm
	shfl.sync.down.b32 %r256, %r257, %r263, %r177, %r265;
	// end inline asm
	// begin inline asm
	shfl.sync.down.b32 %r261, %r262, %r263, %r177, %r265;
	// end inline asm
	mov.b64 	%rd74, {%r256, %r261};
	add.s32 	%r266, %r158, 16;
	setp.gt.s32 	%p144, %r266, %r177;
	mov.u64 	%rd394, %rd353;
	mov.f64 	%fd357, %fd317;
	@%p144 bra 	$L__BB7_90;
	abs.f64 	%fd113, %fd317;
	abs.f64 	%fd114, %fd112;
	setp.lt.f64 	%p145, %fd113, %fd114;
	mov.u64 	%rd394, %rd74;
	mov.f64 	%fd357, %fd112;
	@%p145 bra 	$L__BB7_90;
	setp.lt.f64 	%p146, %fd114, %fd113;
	mov.u64 	%rd394, %rd353;
	mov.f64 	%fd357, %fd317;
	@%p146 bra 	$L__BB7_90;
	setp.lt.s64 	%p147, %rd353, %rd74;
	min.s64 	%rd394, %rd353, %rd74;
	selp.f64 	%fd357, %fd317, %fd112, %p147;
$L__BB7_90:
	setp.ne.s32 	%p148, %r158, 0;
	@%p148 bra 	$L__BB7_92;
	shr.u32 	%r267, %r1, 1;
	and.b32  	%r268, %r267, 496;
	mov.u32 	%r269, _ZN6thrust24THRUST_300001_SM_1000_NS8cuda_cub4core6detail5shmemE;
	add.s32 	%r270, %r269, %r268;
	st.shared.f64 	[%r270+8], %fd357;
	st.shared.u64 	[%r270+16], %rd394;
$L__BB7_92:
	bar.sync 	0;
	setp.ne.s32 	%p149, %r1, 0;
	@%p149 bra 	$L__BB7_209;
	setp.lt.s32 	%p150, %r37, 33;
	mov.f64 	%fd319, %fd357;
	mov.u64 	%rd355, %rd394;
	@%p150 bra 	$L__BB7_97;
	ld.shared.f64 	%fd117, [_ZN6thrust24THRUST_300001_SM_1000_NS8cuda_cub4core6detail5shmemE+24];
	ld.shared.u64 	%rd77, [_ZN6thrust24THRUST_300001_SM_1000_NS8cuda_cub4core6detail5shmemE+32];
	abs.f64 	%fd118, %fd357;
	abs.f64 	%fd119, %fd117;
	setp.lt.f64 	%p151, %fd118, %fd119;
	mov.f64 	%fd319, %fd117;
	mov.u64 	%rd355, %rd77;
	@%p151 bra 	$L__BB7_97;
	setp.lt.f64 	%p152, %fd119, %fd118;
	mov.f64 	%fd319, %fd357;
	mov.u64 	%rd355, %rd394;
	@%p152 bra 	$L__BB7_97;
	setp.lt.s64 	%p153, %rd394, %rd77;
	min.s64 	%rd355, %rd394, %rd77;
	selp.f64 	%fd319, %fd357, %fd117, %p153;
$L__BB7_97:
	setp.lt.s32 	%p154, %r37, 65;
	mov.f64 	%fd320, %fd319;
	mov.u64 	%rd356, %rd355;
	@%p154 bra 	$L__BB7_101;
	ld.shared.f64 	%fd122, [_ZN6thrust24THRUST_300001_SM_1000_NS8cuda_cub4core6detail5shmemE+40];
	ld.shared.u64 	%rd80, [_ZN6thrust24THRUST_300001_SM_1000_NS8cuda_cub4core6detail5shmemE+48];
	abs.f64 	%fd123, %fd319;
	abs.f64 	%fd124, %fd122;
	setp.lt.f64 	%p155, %fd123, %fd124;
	mov.f64 	%fd320, %fd122;
	mov.u64 	%rd356, %rd80;
	@%p155 bra 	$L__BB7_101;
	setp.lt.f64 	%p156, %fd124, %fd123;
	mov.f64 	%fd320, %fd319;
	mov.u64 	%rd356, %rd355;
	@%p156 bra 	$L__BB7_101;
	setp.lt.s64 	%p157, %rd355, %rd80;
	min.s64 	%rd356, %rd355, %rd80;
	selp.f64 	%fd320, %fd319, %fd122, %p157;
$L__BB7_101:
	setp.lt.s32 	%p158, %r37, 97;
	mov.f64 	%fd321, %fd320;
	mov.u64 	%rd357, %rd356;
	@%p158 bra 	$L__BB7_105;
	ld.shared.f64 	%fd127, [_ZN6thrust24THRUST_300001_SM_1000_NS8cuda_cub4core6detail5shmemE+56];
	ld.shared.u64 	%rd83, [_ZN6thrust24THRUST_300001_SM_1000_NS8cuda_cub4core6detail5shmemE+64];
	abs.f64 	%fd128, %fd320;
	abs.f64 	%fd129, %fd127;
	setp.lt.f64 	%p159, %fd128, %fd129;
	mov.f64 	%fd321, %fd127;
	mov.u64 	%rd357, %rd83;
	@%p159 bra 	$L__BB7_105;
	setp.lt.f64 	%p160, %fd129, %fd128;
	mov.f64 	%fd321, %fd320;
	mov.u64 	%rd357, %rd356;
	@%p160 bra 	$L__BB7_105;
	setp.lt.s64 	%p161, %rd356, %rd83;
	min.s64 	%rd357, %rd356, %rd83;
	selp.f64 	%fd321, %fd320, %fd127, %p161;
$L__BB7_105:
	setp.lt.s32 	%p162, %r37, 129;
	mov.f64 	%fd322, %fd321;
	mov.u64 	%rd358, %rd357;
	@%p162 bra 	$L__BB7_109;
	ld.shared.f64 	%fd132, [_ZN6thrust24THRUST_300001_SM_1000_NS8cuda_cub4core6detail5shmemE+72];
	ld.shared.u64 	%rd86, [_ZN6thrust24THRUST_300001_SM_1000_NS8cuda_cub4core6detail5shmemE+80];
	abs.f64 	%fd133, %fd321;
	abs.f64 	%fd134, %fd132;
	setp.lt.f64 	%p163, %fd133, %fd134;
	mov.f64 	%fd322, %fd132;
	mov.u64 	%rd358, %rd86;
	@%p163 bra 	$L__BB7_109;
	setp.lt.f64 	%p164, %fd134, %fd133;
	mov.f64 	%fd322, %fd321;
	mov.u64 	%rd358, %rd357;
	@%p164 bra 	$L__BB7_109;
	setp.lt.s64 	%p165, %rd357, %rd86;
	min.s64 	%rd358, %rd357, %rd86;
	selp.f64 	%fd322, %fd321, %fd132, %p165;
$L__BB7_109:
	setp.lt.s32 	%p166, %r37, 161;
	mov.f64 	%fd323, %fd322;
	mov.u64 	%rd359, %rd358;
	@%p166 bra 	$L__BB7_113;
	ld.shared.f64 	%fd137, [_ZN6thrust24THRUST_300001_SM_1000_NS8cuda_cub4core6detail5shmemE+88];
	ld.shared.u64 	%rd89, [_ZN6thrust24THRUST_300001_SM_1000_NS8cuda_cub4core6detail5shmemE+96];
	abs.f64 	%fd138, %fd322;
	abs.f64 	%fd139, %fd137;
	setp.lt.f64 	%p167, %fd138, %fd139;
	mov.f64 	%fd323, %fd137;
	mov.u64 	%rd359, %rd89;
	@%p167 bra 	$L__BB7_113;
	setp.lt.f64 	%p168, %fd139, %fd138;
	mov.f64 	%fd323, %fd322;
	mov.u64 	%rd359, %rd358;
	@%p168 bra 	$L__BB7_113;
	setp.lt.s64 	%p169, %rd358, %rd89;
	min.s64 	%rd359, %rd358, %rd89;
	selp.f64 	%fd323, %fd322, %fd137, %p169;
$L__BB7_113:
	setp.lt.s32 	%p170, %r37, 193;
	mov.f64 	%fd324, %fd323;
	mov.u64 	%rd360, %rd359;
	@%p170 bra 	$L__BB7_117;
	ld.shared.f64 	%fd142, [_ZN6thrust24THRUST_300001_SM_1000_NS8cuda_cub4core6detail5shmemE+104];
	ld.shared.u64 	%rd92, [_ZN6thrust24THRUST_300001_SM_1000_NS8cuda_cub4core6detail5shmemE+112];
	abs.f64 	%fd143, %fd323;
	abs.f64 	%fd144, %fd142;
	setp.lt.f64 	%p171, %fd143, %fd144;
	mov.f64 	%fd324, %fd142;
	mov.u64 	%rd360, %rd92;
	@%p171 bra 	$L__BB7_117;
	setp.lt.f64 	%p172, %fd144, %fd143;
	mov.f64 	%fd324, %fd323;
	mov.u64 	%rd360, %rd359;
	@%p172 bra 	$L__BB7_117;
	setp.lt.s64 	%p173, %rd359, %rd92;
	min.s64 	%rd360, %rd359, %rd92;
	selp.f64 	%fd324, %fd323, %fd142, %p173;
$L__BB7_117:
	setp.lt.s32 	%p174, %r37, 225;
	mov.u64 	%rd394, %rd360;
	mov.f64 	%fd357, %fd324;
	@%p174 bra 	$L__BB7_209;
	ld.shared.f64 	%fd147, [_ZN6thrust24THRUST_300001_SM_1000_NS8cuda_cub4core6detail5shmemE+120];
	ld.shared.u64 	%rd95, [_ZN6thrust24THRUST_300001_SM_1000_NS8cuda_cub4core6detail5shmemE+128];
	abs.f64 	%fd148, %fd324;
	abs.f64 	%fd149, %fd147;
	setp.lt.f64 	%p175, %fd148, %fd149;
	mov.u64 	%rd394, %rd95;
	mov.f64 	%fd357, %fd147;
	@%p175 bra 	$L__BB7_209;
	setp.lt.f64 	%p176, %fd149, %fd148;
	mov.u64 	%rd394, %rd360;
	mov.f64 	%fd357, %fd324;
	@%p176 bra 	$L__BB7_209;
	setp.lt.s64 	%p177, %rd360, %rd95;
	min.s64 	%rd394, %rd360, %rd95;
	selp.f64 	%fd357, %fd324, %fd147, %p177;
	bra.uni 	$L__BB7_209;
$L__BB7_121:
	ld.param.u64 	%rd318, [_ZN6thrust24THRUST_300001_SM_1000_NS8cuda_cub4core6detail13_kernel_agentINS1_8__reduce11ReduceAgentIPN4cuda3std3__45tupleIJdlEEESC_SB_iNS1_9__extrema9arg_max_fIdl10comparatorEEEEJSC_SC_iSG_EEEvDpT0__param_0];
	mov.u32 	%r16, %tid.x;
	mul.wide.u32 	%rd208, %r16, 16;
	add.s64 	%rd189, %rd318, %rd208;
	// begin inline asm
	ld.global.nc.u64 %rd188, [%rd189];
	// end inline asm
	add.s64 	%rd191, %rd189, 8;
	// begin inline asm
	ld.global.nc.u64 %rd190, [%rd191];
	// end inline asm
	mov.b64 	%fd151, %rd188;
	add.s64 	%rd193, %rd189, 4096;
	// begin inline asm
	ld.global.nc.u64 %rd192, [%rd193];
	// end inline asm
	add.s64 	%rd195, %rd189, 4104;
	// begin inline asm
	ld.global.nc.u64 %rd361, [%rd195];
	// end inline asm
	mov.b64 	%fd325, %rd192;
	add.s64 	%rd197, %rd189, 8192;
	// begin inline asm
	ld.global.nc.u64 %rd196, [%rd197];
	// end inline asm
	add.s64 	%rd199, %rd189, 8200;
	// begin inline asm
	ld.global.nc.u64 %rd362, [%rd199];
	// end inline asm
	mov.b64 	%fd326, %rd196;
	add.s64 	%rd201, %rd189, 12288;
	// begin inline asm
	ld.global.nc.u64 %rd200, [%rd201];
	// end inline asm
	add.s64 	%rd203, %rd189, 12296;
	// begin inline asm
	ld.global.nc.u64 %rd363, [%rd203];
	// end inline asm
	mov.b64 	%fd327, %rd200;
	add.s64 	%rd205, %rd189, 16384;
	// begin inline asm
	ld.global.nc.u64 %rd204, [%rd205];
	// end inline asm
	add.s64 	%rd207, %rd189, 16392;
	// begin inline asm
	ld.global.nc.u64 %rd381, [%rd207];
	// end inline asm
	mov.b64 	%fd344, %rd204;
	abs.f64 	%fd156, %fd151;
	abs.f64 	%fd157, %fd325;
	setp.lt.f64 	%p3, %fd156, %fd157;
	@%p3 bra 	$L__BB7_123;
	setp.lt.f64 	%p4, %fd157, %fd156;
	setp.lt.s64 	%p5, %rd190, %rd361;
	or.pred  	%p6, %p4, %p5;
	selp.b64 	%rd361, %rd190, %rd361, %p6;
	selp.f64 	%fd325, %fd151, %fd325, %p6;
$L__BB7_123:
	abs.f64 	%fd160, %fd325;
	abs.f64 	%fd161, %fd326;
	setp.lt.f64 	%p7, %fd160, %fd161;
	@%p7 bra 	$L__BB7_125;
	setp.lt.f64 	%p8, %fd161, %fd160;
	setp.lt.s64 	%p9, %rd361, %rd362;
	or.pred  	%p10, %p8, %p9;
	selp.b64 	%rd362, %rd361, %rd362, %p10;
	selp.f64 	%fd326, %fd325, %fd326, %p10;
$L__BB7_125:
	abs.f64 	%fd164, %fd326;
	abs.f64 	%fd165, %fd327;
	setp.lt.f64 	%p11, %fd164, %fd165;
	@%p11 bra 	$L__BB7_127;
	setp.lt.f64 	%p12, %fd165, %fd164;
	setp.lt.s64 	%p13, %rd362, %rd363;
	or.pred  	%p14, %p12, %p13;
	selp.b64 	%rd363, %rd362, %rd363, %p14;
	selp.f64 	%fd327, %fd326, %fd327, %p14;
$L__BB7_127:
	abs.f64 	%fd168, %fd327;
	abs.f64 	%fd169, %fd344;
	setp.lt.f64 	%p15, %fd168, %fd169;
	@%p15 bra 	$L__BB7_129;
	setp.lt.f64 	%p16, %fd169, %fd168;
	setp.lt.s64 	%p17, %rd363, %rd381;
	or.pred  	%p18, %p16, %p17;
	selp.b64 	%rd381, %rd363, %rd381, %p18;
	selp.f64 	%fd344, %fd327, %fd344, %p18;
$L__BB7_129:
	setp.lt.u32 	%p19, %r37, 2560;
	mov.b32 	%r383, 1280;
	@%p19 bra 	$L__BB7_142;
	mov.b32 	%r382, 1280;
	mov.f64 	%fd329, %fd344;
	mov.u64 	%rd365, %rd381;
$L__BB7_131:
	ld.param.u64 	%rd319, [_ZN6thrust24THRUST_300001_SM_1000_NS8cuda_cub4core6detail13_kernel_agentINS1_8__reduce11ReduceAgentIPN4cuda3std3__45tupleIJdlEEESC_SB_iNS1_9__extrema9arg_max_fIdl10comparatorEEEEJSC_SC_iSG_EEEvDpT0__param_0];
	add.s32 	%r40, %r382, %r16;
	mul.wide.u32 	%rd229, %r40, 16;
	add.s64 	%rd210, %rd319, %rd229;
	// begin inline asm
	ld.global.nc.u64 %rd209, [%rd210];
	// end inline asm
	add.s64 	%rd212, %rd210, 8;
	// begin inline asm
	ld.global.nc.u64 %rd366, [%rd212];
	// end inline asm
	mov.b64 	%fd330, %rd209;
	add.s64 	%rd214, %rd210, 4096;
	// begin inline asm
	ld.global.nc.u64 %rd213, [%rd214];
	// end inline asm
	add.s64 	%rd216, %rd210, 4104;
	// begin inline asm
	ld.global.nc.u64 %rd367, [%rd216];
	// end inline asm
	mov.b64 	%fd331, %rd213;
	add.s64 	%rd218, %rd210, 8192;
	// begin inline asm
	ld.global.nc.u64 %rd217, [%rd218];
	// end inline asm
	add.s64 	%rd220, %rd210, 8200;
	// begin inline asm
	ld.global.nc.u64 %rd368, [%rd220];
	// end inline asm
	mov.b64 	%fd332, %rd217;
	add.s64 	%rd222, %rd210, 12288;
	// begin inline asm
	ld.global.nc.u64 %rd221, [%rd222];
	// end inline asm
	add.s64 	%rd224, %rd210, 12296;
	// begin inline asm
	ld.global.nc.u64 %rd369, [%rd224];
	// end inline asm
	mov.b64 	%fd333, %rd221;
	add.s64 	%rd226, %rd210, 16384;
	// begin inline asm
	ld.global.nc.u64 %rd225, [%rd226];
	// end inline asm
	add.s64 	%rd228, %rd210, 16392;
	// begin inline asm
	ld.global.nc.u64 %rd381, [%rd228];
	// end inline asm
	mov.b64 	%fd344, %rd225;
	abs.f64 	%fd178, %fd329;
	abs.f64 	%fd179, %fd330;
	setp.lt.f64 	%p20, %fd178, %fd179;
	@%p20 bra 	$L__BB7_133;
	setp.lt.f64 	%p21, %fd179, %fd178;
	setp.lt.s64 	%p22, %rd365, %rd366;
	or.pred  	%p23, %p21, %p22;
	selp.b64 	%rd366, %rd365, %rd366, %p23;
	selp.f64 	%fd330, %fd329, %fd330, %p23;
$L__BB7_133:
	abs.f64 	%fd182, %fd330;
	abs.f64 	%fd183, %fd331;
	setp.lt.f64 	%p24, %fd182, %fd183;
	@%p24 bra 	$L__BB7_135;
	setp.lt.f64 	%p25, %fd183, %fd182;
	setp.lt.s64 	%p26, %rd366, %rd367;
	or.pred  	%p27, %p25, %p26;
	selp.b64 	%rd367, %rd366, %rd367, %p27;
	selp.f64 	%fd331, %fd330, %fd331, %p27;
$L__BB7_135:
	abs.f64 	%fd186, %fd331;
	abs.f64 	%fd187, %fd332;
	setp.lt.f64 	%p28, %fd186, %fd187;
	@%p28 bra 	$L__BB7_137;
	setp.lt.f64 	%p29, %fd187, %fd186;
	setp.lt.s64 	%p30, %rd367, %rd368;
	or.pred  	%p31, %p29, %p30;
	selp.b64 	%rd368, %rd367, %rd368, %p31;
	selp.f64 	%fd332, %fd331, %fd332, %p31;
$L__BB7_137:
	abs.f64 	%fd190, %fd332;
	abs.f64 	%fd191, %fd333;
	setp.lt.f64 	%p32, %fd190, %fd191;
	@%p32 bra 	$L__BB7_139;
	setp.lt.f64 	%p33, %fd191, %fd190;
	setp.lt.s64 	%p34, %rd368, %rd369;
	or.pred  	%p35, %p33, %p34;
	selp.b64 	%rd369, %rd368, %rd369, %p35;
	selp.f64 	%fd333, %fd332, %fd333, %p35;
$L__BB7_139:
	abs.f64 	%fd194, %fd333;
	abs.f64 	%fd195, %fd344;
	setp.lt.f64 	%p36, %fd194, %fd195;
	@%p36 bra 	$L__BB7_141;
	setp.lt.f64 	%p37, %fd195, %fd194;
	setp.lt.s64 	%p38, %rd369, %rd381;
	or.pred  	%p39, %p37, %p38;
	selp.b64 	%rd381, %rd369, %rd381, %p39;
	selp.f64 	%fd344, %fd333, %fd344, %p39;
$L__BB7_141:
	add.s32 	%r383, %r382, 1280;
	add.s32 	%r41, %r382, 2560;
	setp.le.s32 	%p40, %r41, %r37;
	mov.u32 	%r382, %r383;
	mov.f64 	%fd329, %fd344;
	mov.u64 	%rd365, %rd381;
	@%p40 bra 	$L__BB7_131;
$L__BB7_142:
	setp.le.s32 	%p41, %r37, %r383;
	@%p41 bra 	$L__BB7_165;
	sub.s32 	%r20, %r37, %r383;
	setp.ge.s32 	%p42, %r16, %r20;
	@%p42 bra 	$L__BB7_165;
	not.b32 	%r42, %r16;
	add.s32 	%r43, %r37, %r42;
	sub.s32 	%r21, %r43, %r383;
	and.b32  	%r44, %r21, 768;
	setp.eq.s32 	%p43, %r44, 768;
	mov.u32 	%r387, %r16;
	@%p43 bra 	$L__BB7_150;
	add.s32 	%r385, %r16, %r383;
	shr.u32 	%r45, %r21, 8;
	add.s32 	%r46, %r45, 1;
	and.b32  	%r47, %r46, 3;
	neg.s32 	%r384, %r47;
	mov.u32 	%r387, %r16;
$L__BB7_146:
	.pragma "nounroll";
	mov.u64 	%rd127, %rd381;
	mov.f64 	%fd199, %fd344;
	ld.param.u64 	%rd320, [_ZN6thrust24THRUST_300001_SM_1000_NS8cuda_cub4core6detail13_kernel_agentINS1_8__reduce11ReduceAgentIPN4cuda3std3__45tupleIJdlEEESC_SB_iNS1_9__extrema9arg_max_fIdl10comparatorEEEEJSC_SC_iSG_EEEvDpT0__param_0];
	mul.wide.u32 	%rd235, %r385, 16;
	add.s64 	%rd232, %rd320, %rd235;
	// begin inline asm
	ld.global.nc.u64 %rd231, [%rd232];
	// end inline asm
	add.s64 	%rd234, %rd232, 8;
	// begin inline asm
	ld.global.nc.u64 %rd233, [%rd234];
	// end inline asm
	mov.b64 	%fd200, %rd231;
	abs.f64 	%fd201, %fd199;
	abs.f64 	%fd202, %fd200;
	setp.lt.f64 	%p44, %fd201, %fd202;
	mov.f64 	%fd344, %fd200;
	mov.u64 	%rd381, %rd233;
	@%p44 bra 	$L__BB7_149;
	setp.lt.f64 	%p45, %fd202, %fd201;
	mov.f64 	%fd344, %fd199;
	mov.u64 	%rd381, %rd127;
	@%p45 bra 	$L__BB7_149;
	setp.lt.s64 	%p46, %rd127, %rd233;
	selp.f64 	%fd344, %fd199, %fd200, %p46;
	min.s64 	%rd381, %rd127, %rd233;
$L__BB7_149:
	add.s32 	%r387, %r387, 256;
	add.s32 	%r385, %r385, 256;
	add.s32 	%r384, %r384, 1;
	setp.ne.s32 	%p47, %r384, 0;
	@%p47 bra 	$L__BB7_146;
$L__BB7_150:
	setp.lt.u32 	%p48, %r21, 768;
	@%p48 bra 	$L__BB7_165;
	ld.param.u64 	%rd321, [_ZN6thrust24THRUST_300001_SM_1000_NS8cuda_cub4core6detail13_kernel_agentINS1_8__reduce11ReduceAgentIPN4cuda3std3__45tupleIJdlEEESC_SB_iNS1_9__extrema9arg_max_fIdl10comparatorEEEEJSC_SC_iSG_EEEvDpT0__param_0];
	cvt.u64.u32 	%rd236, %r387;
	cvt.u64.u32 	%rd237, %r383;
	add.s64 	%rd238, %rd236, %rd237;
	shl.b64 	%rd239, %rd238, 4;
	add.s64 	%rd240, %rd239, %rd321;
	add.s64 	%rd376, %rd240, 12296;
	add.s32 	%r388, %r387, %r383;
$L__BB7_152:
	ld.param.u64 	%rd322, [_ZN6thrust24THRUST_300001_SM_1000_NS8cuda_cub4core6detail13_kernel_agentINS1_8__reduce11ReduceAgentIPN4cuda3std3__45tupleIJdlEEESC_SB_iNS1_9__extrema9arg_max_fIdl10comparatorEEEEJSC_SC_iSG_EEEvDpT0__param_0];
	mul.wide.u32 	%rd245, %r388, 16;
	add.s64 	%rd242, %rd322, %rd245;
	// begin inline asm
	ld.global.nc.u64 %rd241, [%rd242];
	// end inline asm
	add.s64 	%rd244, %rd242, 8;
	// begin inline asm
	ld.global.nc.u64 %rd243, [%rd244];
	// end inline asm
	mov.b64 	%fd208, %rd241;
	abs.f64 	%fd209, %fd344;
	abs.f64 	%fd210, %fd208;
	setp.lt.f64 	%p49, %fd209, %fd210;
	mov.f64 	%fd341, %fd208;
	mov.u64 	%rd378, %rd243;
	@%p49 bra 	$L__BB7_155;
	setp.lt.f64 	%p50, %fd210, %fd209;
	mov.f64 	%fd341, %fd344;
	mov.u64 	%rd378, %rd381;
	@%p50 bra 	$L__BB7_155;
	setp.lt.s64 	%p51, %rd381, %rd243;
	selp.f64 	%fd341, %fd344, %fd208, %p51;
	min.s64 	%rd378, %rd381, %rd243;
$L__BB7_155:
	add.s64 	%rd247, %rd376, -8200;
	// begin inline asm
	ld.global.nc.u64 %rd246, [%rd247];
	// end inline asm
	add.s64 	%rd249, %rd376, -8192;
	// begin inline asm
	ld.global.nc.u64 %rd248, [%rd249];
	// end inline asm
	mov.b64 	%fd213, %rd246;
	abs.f64 	%fd214, %fd341;
	abs.f64 	%fd215, %fd213;
	setp.lt.f64 	%p52, %fd214, %fd215;
	mov.f64 	%fd342, %fd213;
	mov.u64 	%rd379, %rd248;
	@%p52 bra 	$L__BB7_158;
	setp.lt.f64 	%p53, %fd215, %fd214;
	mov.f64 	%fd342, %fd341;
	mov.u64 	%rd379, %rd378;
	@%p53 bra 	$L__BB7_158;
	setp.lt.s64 	%p54, %rd378, %rd248;
	selp.f64 	%fd342, %fd341, %fd213, %p54;
	min.s64 	%rd379, %rd378, %rd248;
$L__BB7_158:
	add.s64 	%rd251, %rd376, -4104;
	// begin inline asm
	ld.global.nc.u64 %rd250, [%rd251];
	// end inline asm
	add.s64 	%rd253, %rd376, -4096;
	// begin inline asm
	ld.global.nc.u64 %rd252, [%rd253];
	// end inline asm
	mov.b64 	%fd218, %rd250;
	abs.f64 	%fd219, %fd342;
	abs.f64 	%fd220, %fd218;
	setp.lt.f64 	%p55, %fd219, %fd220;
	mov.f64 	%fd343, %fd218;
	mov.u64 	%rd380, %rd252;
	@%p55 bra 	$L__BB7_161;
	setp.lt.f64 	%p56, %fd220, %fd219;
	mov.f64 	%fd343, %fd342;
	mov.u64 	%rd380, %rd379;
	@%p56 bra 	$L__BB7_161;
	setp.lt.s64 	%p57, %rd379, %rd252;
	selp.f64 	%fd343, %fd342, %fd218, %p57;
	min.s64 	%rd380, %rd379, %rd252;
$L__BB7_161:
	add.s64 	%rd255, %rd376, -8;
	// begin inline asm
	ld.global.nc.u64 %rd254, [%rd255];
	// end inline asm
	// begin inline asm
	ld.global.nc.u64 %rd256, [%rd376];
	// end inline asm
	mov.b64 	%fd223, %rd254;
	abs.f64 	%fd224, %fd343;
	abs.f64 	%fd225, %fd223;
	setp.lt.f64 	%p58, %fd224, %fd225;
	mov.f64 	%fd344, %fd223;
	mov.u64 	%rd381, %rd256;
	@%p58 bra 	$L__BB7_164;
	setp.lt.f64 	%p59, %fd225, %fd224;
	mov.f64 	%fd344, %fd343;
	mov.u64 	%rd381, %rd380;
	@%p59 bra 	$L__BB7_164;
	setp.lt.s64 	%p60, %rd380, %rd256;
	selp.f64 	%fd344, %fd343, %fd223, %p60;
	min.s64 	%rd381, %rd380, %rd256;
$L__BB7_164:
	add.s32 	%r387, %r387, 1024;
	add.s64 	%rd376, %rd376, 16384;
	add.s32 	%r388, %r388, 1024;
	setp.lt.s32 	%p61, %r387, %r20;
	@%p61 bra 	$L__BB7_152;
$L__BB7_165:
	// begin inline asm
	mov.u32 %r48, %laneid;
	// end inline asm
	mov.b64 	%rd258, %fd344;
	mov.b64 	{%r50, %r55}, %rd258;
	mov.b32 	%r66, 1;
	mov.b32 	%r67, 31;
	mov.b32 	%r68, -1;
	// begin inline asm
	shfl.sync.down.b32 %r49, %r50, %r66, %r67, %r68;
	// end inline asm
	// begin inline asm
	shfl.sync.down.b32 %r54, %r55, %r66, %r67, %r68;
	// end inline asm
	mov.b64 	%rd259, {%r49, %r54};
	mov.b64 	%fd229, %rd259;
	mov.b64 	{%r60, %r65}, %rd381;
	// begin inline asm
	shfl.sync.down.b32 %r59, %r60, %r66, %r67, %r68;
	// end inline asm
	// begin inline asm
	shfl.sync.down.b32 %r64, %r65, %r66, %r67, %r68;
	// end inline asm
	mov.b64 	%rd150, {%r59, %r64};
	setp.gt.s32 	%p62, %r48, 30;
	mov.f64 	%fd346, %fd344;
	mov.u64 	%rd383, %rd381;
	@%p62 bra 	$L__BB7_169;
	abs.f64 	%fd230, %fd344;
	abs.f64 	%fd231, %fd229;
	setp.lt.f64 	%p63, %fd230, %fd231;
	mov.f64 	%fd346, %fd229;
	mov.u64 	%rd383, %rd150;
	@%p63 bra 	$L__BB7_169;
	setp.lt.f64 	%p64, %fd231, %fd230;
	mov.f64 	%fd346, %fd344;
	mov.u64 	%rd383, %rd381;
	@%p64 bra 	$L__BB7_169;
	setp.lt.s64 	%p65, %rd381, %rd150;
	selp.f64 	%fd346, %fd344, %fd229, %p65;
	min.s64 	%rd383, %rd381, %rd150;
$L__BB7_169:
	mov.b64 	%rd260, %fd346;
	mov.b64 	{%r70, %r75}, %rd260;
	mov.b32 	%r86, 2;
	mov.b32 	%r87, 31;
	mov.b32 	%r88, -1;
	// begin inline asm
	shfl.sync.down.b32 %r69, %r70, %r86, %r87, %r88;
	// end inline asm
	// begin inline asm
	shfl.sync.down.b32 %r74, %r75, %r86, %r87, %r88;
	// end inline asm
	mov.b64 	%rd261, {%r69, %r74};
	mov.b64 	%fd234, %rd261;
	mov.b64 	{%r80, %r85}, %rd383;
	// begin inline asm
	shfl.sync.down.b32 %r79, %r80, %r86, %r87, %r88;
	// end inline asm
	// begin inline asm
	shfl.sync.down.b32 %r84, %r85, %r86, %r87, %r88;
	// end inline asm
	mov.b64 	%rd153, {%r79, %r84};
	setp.gt.s32 	%p66, %r48, 29;
	mov.f64 	%fd347, %fd346;
	mov.u64 	%rd384, %rd383;
	@%p66 bra 	$L__BB7_173;
	abs.f64 	%fd235, %fd346;
	abs.f64 	%fd236, %fd234;
	setp.lt.f64 	%p67, %fd235, %fd236;
	mov.f64 	%fd347, %fd234;
	mov.u64 	%rd384, %rd153;
	@%p67 bra 	$L__BB7_173;
	setp.lt.f64 	%p68, %fd236, %fd235;
	mov.f64 	%fd347, %fd346;
	mov.u64 	%rd384, %rd383;
	@%p68 bra 	$L__BB7_173;
	setp.lt.s64 	%p69, %rd383, %rd153;
	selp.f64 	%fd347, %fd346, %fd234, %p69;
	min.s64 	%rd384, %rd383, %rd153;
$L__BB7_173:
	mov.b64 	%rd262, %fd347;
	mov.b64 	{%r90, %r95}, %rd262;
	mov.b32 	%r106, 4;
	mov.b32 	%r107, 31;
	mov.b32 	%r108, -1;
	// begin inline asm
	shfl.sync.down.b32 %r89, %r90, %r106, %r107, %r108;
	// end inline asm
	// begin inline asm
	shfl.sync.down.b32 %r94, %r95, %r106, %r107, %r108;
	// end inline asm
	mov.b64 	%rd263, {%r89, %r94};
	mov.b64 	%fd239, %rd263;
	mov.b64 	{%r100, %r105}, %rd384;
	// begin inline asm
	shfl.sync.down.b32 %r99, %r100, %r106, %r107, %r108;
	// end inline asm
	// begin inline asm
	shfl.sync.down.b32 %r104, %r105, %r106, %r107, %r108;
	// end inline asm
	mov.b64 	%rd156, {%r99, %r104};
	setp.gt.s32 	%p70, %r48, 27;
	mov.f64 	%fd348, %fd347;
	mov.u64 	%rd385, %rd384;
	@%p70 bra 	$L__BB7_177;
	abs.f64 	%fd240, %fd347;
	abs.f64 	%fd241, %fd239;
	setp.lt.f64 	%p71, %fd240, %fd241;
	mov.f64 	%fd348, %fd239;
	mov.u64 	%rd385, %rd156;
	@%p71 bra 	$L__BB7_177;
	setp.lt.f64 	%p72, %fd241, %fd240;
	mov.f64 	%fd348, %fd347;
	mov.u64 	%rd385, %rd384;
	@%p72 bra 	$L__BB7_177;
	setp.lt.s64 	%p73, %rd384, %rd156;
	selp.f64 	%fd348, %fd347, %fd239, %p73;
	min.s64 	%rd385, %rd384, %rd156;
$L__BB7_177:
	mov.b64 	%rd264, %fd348;
	mov.b64 	{%r110, %r115}, %rd264;
	mov.b32 	%r126, 8;
	mov.b32 	%r127, 31;
	mov.b32 	%r128, -1;
	// begin inline asm
	shfl.sync.down.b32 %r109, %r110, %r126, %r127, %r128;
	// end inline asm
	// begin inline asm
	shfl.sync.down.b32 %r114, %r115, %r126, %r127, %r128;
	// end inline asm
	mov.b64 	%rd265, {%r109, %r114};
	mov.b64 	%fd244, %rd265;
	mov.b64 	{%r120, %r125}, %rd385;
	// begin inline asm
	shfl.sync.down.b32 %r119, %r120, %r126, %r127, %r128;
	// end inline asm
	// begin inline asm
	shfl.sync.down.b32 %r124, %r125, %r126, %r127, %r128;
	// end inline asm
	mov.b64 	%rd159, {%r119, %r124};
	setp.gt.s32 	%p74, %r48, 23;
	mov.f64 	%fd349, %fd348;
	mov.u64 	%rd386, %rd385;
	@%p74 bra 	$L__BB7_181;
	abs.f64 	%fd245, %fd348;
	abs.f64 	%fd246, %fd244;
	setp.lt.f64 	%p75, %fd245, %fd246;
	mov.f64 	%fd349, %fd244;
	mov.u64 	%rd386, %rd159;
	@%p75 bra 	$L__BB7_181;
	setp.lt.f64 	%p76, %fd246, %fd245;
	mov.f64 	%fd349, %fd348;
	mov.u64 	%rd386, %rd385;
	@%p76 bra 	$L__BB7_181;
	setp.lt.s64 	%p77, %rd385, %rd159;
	selp.f64 	%fd349, %fd348, %fd244, %p77;
	min.s64 	%rd386, %rd385, %rd159;
$L__BB7_181:
	mov.b64 	%rd266, %fd349;
	mov.b64 	{%r130, %r135}, %rd266;
	mov.b32 	%r146, 16;
	mov.b32 	%r147, 31;
	mov.b32 	%r148, -1;
	// begin inline asm
	shfl.sync.down.b32 %r129, %r130, %r146, %r147, %r148;
	// end inline asm
	// begin inline asm
	shfl.sync.down.b32 %r134, %r135, %r146, %r147, %r148;
	// end inline asm
	mov.b64 	%rd267, {%r129, %r134};
	mov.b64 	%fd249, %rd267;
	mov.b64 	{%r140, %r145}, %rd386;
	// begin inline asm
	shfl.sync.down.b32 %r139, %r140, %r146, %r147, %r148;
	// end inline asm
	// begin inline asm
	shfl.sync.down.b32 %r144, %r145, %r146, %r147, %r148;
	// end inline asm
	mov.b64 	%rd162, {%r139, %r144};
	setp.gt.s32 	%p78, %r48, 15;
	mov.f64 	%fd357, %fd349;
	mov.u64 	%rd394, %rd386;
	@%p78 bra 	$L__BB7_185;
	abs.f64 	%fd250, %fd349;
	abs.f64 	%fd251, %fd249;
	setp.lt.f64 	%p79, %fd250, %fd251;
	mov.f64 	%fd357, %fd249;
	mov.u64 	%rd394, %rd162;
	@%p79 bra 	$L__BB7_185;
	setp.lt.f64 	%p80, %fd251, %fd250;
	mov.f64 	%fd357, %fd349;
	mov.u64 	%rd394, %rd386;
	@%p80 bra 	$L__BB7_185;
	setp.lt.s64 	%p81, %rd386, %rd162;
	selp.f64 	%fd357, %fd349, %fd249, %p81;
	min.s64 	%rd394, %rd386, %rd162;
$L__BB7_185:
	setp.ne.s32 	%p82, %r48, 0;
	@%p82 bra 	$L__BB7_187;
	shr.u32 	%r149, %r16, 1;
	and.b32  	%r150, %r149, 496;
	mov.u32 	%r151, _ZN6thrust24THRUST_300001_SM_1000_NS8cuda_cub4core6detail5shmemE;
	add.s32 	%r152, %r151, %r150;
	st.shared.f64 	[%r152+8], %fd357;
	st.shared.u64 	[%r152+16], %rd394;
$L__BB7_187:
	bar.sync 	0;
	setp.ne.s32 	%p83, %r16, 0;
	@%p83 bra 	$L__BB7_209;
	ld.shared.f64 	%fd254, [_ZN6thrust24THRUST_300001_SM_1000_NS8cuda_cub4core6detail5shmemE+24];
	ld.shared.u64 	%rd165, [_ZN6thrust24THRUST_300001_SM_1000_NS8cuda_cub4core6detail5shmemE+32];
	abs.f64 	%fd255, %fd357;
	abs.f64 	%fd256, %fd254;
	setp.lt.f64 	%p84, %fd255, %fd256;
	mov.f64 	%fd351, %fd254;
	mov.u64 	%rd388, %rd165;
	@%p84 bra 	$L__BB7_191;
	setp.lt.f64 	%p85, %fd256, %fd255;
	mov.f64 	%fd351, %fd357;
	mov.u64 	%rd388, %rd394;
	@%p85 bra 	$L__BB7_191;
	setp.lt.s64 	%p86, %rd394, %rd165;
	selp.f64 	%fd351, %fd357, %fd254, %p86;
	min.s64 	%rd388, %rd394, %rd165;
$L__BB7_191:
	ld.shared.f64 	%fd259, [_ZN6thrust24THRUST_300001_SM_1000_NS8cuda_cub4core6detail5shmemE+40];
	ld.shared.u64 	%rd168, [_ZN6thrust24THRUST_300001_SM_1000_NS8cuda_cub4core6detail5shmemE+48];
	abs.f64 	%fd260, %fd351;
	abs.f64 	%fd261, %fd259;
	setp.lt.f64 	%p87, %fd260, %fd261;
	mov.f64 	%fd352, %fd259;
	mov.u64 	%rd389, %rd168;
	@%p87 bra 	$L__BB7_194;
	setp.lt.f64 	%p88, %fd261, %fd260;
	mov.f64 	%fd352, %fd351;
	mov.u64 	%rd389, %rd388;
	@%p88 bra 	$L__BB7_194;
	setp.lt.s64 	%p89, %rd388, %rd168;
	selp.f64 	%fd352, %fd351, %fd259, %p89;
	min.s64 	%rd389, %rd388, %rd168;
$L__BB7_194:
	ld.shared.f64 	%fd264, [_ZN6thrust24THRUST_300001_SM_1000_NS8cuda_cub4core6detail5shmemE+56];
	ld.shared.u64 	%rd171, [_ZN6thrust24THRUST_300001_SM_1000_NS8cuda_cub4core6detail5shmemE+64];
	abs.f64 	%fd265, %fd352;
	abs.f64 	%fd266, %fd264;
	setp.lt.f64 	%p90, %fd265, %fd266;
	mov.f64 	%fd353, %fd264;
	mov.u64 	%rd390, %rd171;
	@%p90 bra 	$L__BB7_197;
	setp.lt.f64 	%p91, %fd266, %fd265;
	mov.f64 	%fd353, %fd352;
	mov.u64 	%rd390, %rd389;
	@%p91 bra 	$L__BB7_197;
	setp.lt.s64 	%p92, %rd389, %rd171;
	selp.f64 	%fd353, %fd352, %fd264, %p92;
	min.s64 	%rd390, %rd389, %rd171;
$L__BB7_197:
	ld.shared.f64 	%fd269, [_ZN6thrust24THRUST_300001_SM_1000_NS8cuda_cub4core6detail5shmemE+72];
	ld.shared.u64 	%rd174, [_ZN6thrust24THRUST_300001_SM_1000_NS8cuda_cub4core6detail5shmemE+80];
	abs.f64 	%fd270, %fd353;
	abs.f64 	%fd271, %fd269;
	setp.lt.f64 	%p93, %fd270, %fd271;
	mov.f64 	%fd354, %fd269;
	mov.u64 	%rd391, %rd174;
	@%p93 bra 	$L__BB7_200;
	setp.lt.f64 	%p94, %fd271, %fd270;
	mov.f64 	%fd354, %fd353;
	mov.u64 	%rd391, %rd390;
	@%p94 bra 	$L__BB7_200;
	setp.lt.s64 	%p95, %rd390, %rd174;
	selp.f64 	%fd354, %fd353, %fd269, %p95;
	min.s64 	%rd391, %rd390, %rd174;
$L__BB7_200:
	ld.shared.f64 	%fd274, [_ZN6thrust24THRUST_300001_SM_1000_NS8cuda_cub4core6detail5shmemE+88];
	ld.shared.u64 	%rd177, [_ZN6thrust24THRUST_300001_SM_1000_NS8cuda_cub4core6detail5shmemE+96];
	abs.f64 	%fd275, %fd354;
	abs.f64 	%fd276, %fd274;
	setp.lt.f64 	%p96, %fd275, %fd276;
	mov.f64 	%fd355, %fd274;
	mov.u64 	%rd392, %rd177;
	@%p96 bra 	$L__BB7_203;
	setp.lt.f64 	%p97, %fd276, %fd275;
	mov.f64 	%fd355, %fd354;
	mov.u64 	%rd392, %rd391;
	@%p97 bra 	$L__BB7_203;
	setp.lt.s64 	%p98, %rd391, %rd177;
	selp.f64 	%fd355, %fd354, %fd274, %p98;
	min.s64 	%rd392, %rd391, %rd177;
$L__BB7_203:
	ld.shared.f64 	%fd279, [_ZN6thrust24THRUST_300001_SM_1000_NS8cuda_cub4core6detail5shmemE+104];
	ld.shared.u64 	%rd180, [_ZN6thrust24THRUST_300001_SM_1000_NS8cuda_cub4core6detail5shmemE+112];
	abs.f64 	%fd280, %fd355;
	abs.f64 	%fd281, %fd279;
	setp.lt.f64 	%p99, %fd280, %fd281;
	mov.f64 	%fd356, %fd279;
	mov.u64 	%rd393, %rd180;
	@%p99 bra 	$L__BB7_206;
	setp.lt.f64 	%p100, %fd281, %fd280;
	mov.f64 	%fd356, %fd355;
	mov.u64 	%rd393, %rd392;
	@%p100 bra 	$L__BB7_206;
	setp.lt.s64 	%p101, %rd392, %rd180;
	selp.f64 	%fd356, %fd355, %fd279, %p101;
	min.s64 	%rd393, %rd392, %rd180;
$L__BB7_206:
	ld.shared.f64 	%fd284, [_ZN6thrust24THRUST_300001_SM_1000_NS8cuda_cub4core6detail5shmemE+120];
	ld.shared.u64 	%rd183, [_ZN6thrust24THRUST_300001_SM_1000_NS8cuda_cub4core6detail5shmemE+128];
	abs.f64 	%fd285, %fd356;
	abs.f64 	%fd286, %fd284;
	setp.lt.f64 	%p102, %fd285, %fd286;
	mov.u64 	%rd394, %rd183;
	mov.f64 	%fd357, %fd284;
	@%p102 bra 	$L__BB7_209;
	setp.lt.f64 	%p103, %fd286, %fd285;
	mov.u64 	%rd394, %rd393;
	mov.f64 	%fd357, %fd356;
	@%p103 bra 	$L__BB7_209;
	setp.lt.s64 	%p104, %rd393, %rd183;
	selp.f64 	%fd357, %fd356, %fd284, %p104;
	min.s64 	%rd394, %rd393, %rd183;
$L__BB7_209:
	mov.u32 	%r376, %tid.x;
	setp.ne.s32 	%p221, %r376, 0;
	@%p221 bra 	$L__BB7_211;
	ld.param.u64 	%rd326, [_ZN6thrust24THRUST_300001_SM_1000_NS8cuda_cub4core6detail13_kernel_agentINS1_8__reduce11ReduceAgentIPN4cuda3std3__45tupleIJdlEEESC_SB_iNS1_9__extrema9arg_max_fIdl10comparatorEEEEJSC_SC_iSG_EEEvDpT0__param_1];
	cvta.to.global.u64 	%rd317, %rd326;
	st.global.f64 	[%rd317], %fd357;
	st.global.u64 	[%rd317+8], %rd394;
$L__BB7_211:
	ret;

}
	// .globl	_ZN6thrust24THRUST_300001_SM_1000_NS8cuda_cub4core6detail13_kernel_agentINS1_8__reduce11ReduceAgentINS0_12zip_iteratorIN4cuda3std3__45tupleIJNS0_10device_ptrIdEENS0_17counting_iteratorIlNS0_11use_defaultESF_SF_EEEEEEEPNSB_IJdlEEESJ_lNS1_9__extrema9arg_max_fIdl10comparatorEEEEJSI_SK_lSO_EEEvDpT0_
.visible .entry _ZN6thrust24THRUST_300001_SM_1000_NS8cuda_cub4core6detail13_kernel_agentINS1_8__reduce11ReduceAgentINS0_12zip_iteratorIN4cuda3std3__45tupleIJNS0_10device_ptrIdEENS0_17counting_iteratorIlNS0_11use_defaultESF_SF_EEEEEEEPNSB_IJdlEEESJ_lNS1_9__extrema9arg_max_fIdl10comparatorEEEEJSI_SK_lSO_EEEvDpT0_(
	.param .align 8 .b8 _ZN6thrust24THRUST_300001_SM_1000_NS8cuda_cub4core6detail13_kernel_agentINS1_8__reduce11ReduceAgentINS0_12zip_iteratorIN4cuda3std3__45tupleIJNS0_10device_ptrIdEENS0_17counting_iteratorIlNS0_11use_defaultESF_SF_EEEEEEEPNSB_IJdlEEESJ_lNS1_9__extrema9arg_max_fIdl10comparatorEEEEJSI_SK_lSO_EEEvDpT0__param_0[16],
	.param .u64 .ptr .align 1 _ZN6thrust24THRUST_300001_SM_1000_NS8cuda_cub4core6detail13_kernel_agentINS1_8__reduce11ReduceAgentINS0_12zip_iteratorIN4cuda3std3__45tupleIJNS0_10device_ptrIdEENS0_17counting_iteratorIlNS0_11use_defaultESF_SF_EEEEEEEPNSB_IJdlEEESJ_lNS1_9__extrema9arg_max_fIdl10comparatorEEEEJSI_SK_lSO_EEEvDpT0__param_1,
	.param .u64 _ZN6thrust24THRUST_300001_SM_1000_NS8cuda_cub4core6detail13_kernel_agentINS1_8__reduce11ReduceAgentINS0_12zip_iteratorIN4cuda3std3__45tupleIJNS0_10device_ptrIdEENS0_17counting_iteratorIlNS0_11use_defaultESF_SF_EEEEEEEPNSB_IJdlEEESJ_lNS1_9__extrema9arg_max_fIdl10comparatorEEEEJSI_SK_lSO_EEEvDpT0__param_2,
	.param .align 1 .b8 _ZN6thrust24THRUST_300001_SM_1000_NS8cuda_cub4core6detail13_kernel_agentINS1_8__reduce11ReduceAgentINS0_12zip_iteratorIN4cuda3std3__45tupleIJNS0_10device_ptrIdEENS0_17counting_iteratorIlNS0_11use_defaultESF_SF_EEEEEEEPNSB_IJdlEEESJ_lNS1_9__extrema9arg_max_fIdl10comparatorEEEEJSI_SK_lSO_EEEvDpT0__param_3[1]
)
.maxntid 256
{
	.reg .pred 	%p<213>;
	.reg .b32 	%r<391>;
	.reg .b64 	%rd<341>;
	.reg .b64 	%fd<352>;

	ld.param.u64 	%rd192, [_ZN6thrust24THRUST_300001_SM_1000_NS8cuda_cub4core6detail13_kernel_agentINS1_8__reduce11ReduceAgentINS0_12zip_iteratorIN4cuda3std3__45tupleIJNS0_10device_ptrIdEENS0_17counting_iteratorIlNS0_11use_defaultESF_SF_EEEEEEEPNSB_IJdlEEESJ_lNS1_9__extrema9arg_max_fIdl10comparatorEEEEJSI_SK_lSO_EEEvDpT0__param_0+8];
	ld.param.u64 	%rd191, [_ZN6thrust24THRUST_300001_SM_1000_NS8cuda_cub4core6detail13_kernel_agentINS1_8__reduce11ReduceAgentINS0_12zip_iteratorIN4cuda3std3__45tupleIJNS0_10device_ptrIdEENS0_17counting_iteratorIlNS0_11use_defaultESF_SF_EEEEEEEPNSB_IJdlEEESJ_lNS1_9__extrema9arg_max_fIdl10comparatorEEEEJSI_SK_lSO_EEEvDpT0__param_0];
	ld.param.u64 	%rd194, [_ZN6thrust24THRUST_300001_SM_1000_NS8cuda_cub4core6detail13_kernel_agentINS1_8__reduce11ReduceAgentINS0_12zip_iteratorIN4cuda3std3__45tupleIJNS0_10device_ptrIdEENS0_17counting_iteratorIlNS0_11use_defaultESF_SF_EEEEEEEPNSB_IJdlEEESJ_lNS1_9__extrema9arg_max_fIdl10comparatorEEEEJSI_SK_lSO_EEEvDpT0__param_2];
	setp.eq.s64 	%p1, %rd194, 0;
	@%p1 bra 	$L__BB8_206;
	cvta.to.global.u64 	%rd1, %rd191;
	setp.gt.s64 	%p2, %rd194, 1279;
	@%p2 bra 	$L__BB8_122;
	cvt.u32.u64 	%r1, %rd194;
	mov.u32 	%r2, %tid.x;
	setp.ge.s32 	%p96, %r2, %r1;
	mov.f64 	%fd298, 0d0000000000000000;
	mov.b64 	%rd283, 0;
	mov.u32 	%r385, %r2;
	@%p96 bra 	$L__BB8_4;
	cvt.u64.u32 	%rd239, %r2;
	mul.wide.u32 	%rd240, %r2, 8;
	add.s64 	%rd241, %rd1, %rd240;
	add.s64 	%rd283, %rd192, %rd239;
	ld.global.f64 	%fd298, [%rd241];
	add.s32 	%r385, %r2, 256;
$L__BB8_4:
	setp.ge.s32 	%p97, %r385, %r1;
	@%p97 bra 	$L__BB8_26;
	not.b32 	%r154, %r385;
	add.s32 	%r5, %r154, %r1;
	and.b32  	%r155, %r5, 768;
	setp.eq.s32 	%p98, %r155, 768;
	@%p98 bra 	$L__BB8_11;
	cvt.u64.u32 	%rd243, %r385;
	add.s64 	%rd274, %rd192, %rd243;
	mul.wide.u32 	%rd244, %r385, 8;
	add.s64 	%rd273, %rd1, %rd244;
	shr.u32 	%r156, %r5, 8;
	add.s32 	%r157, %r156, 1;
	and.b32  	%r158, %r157, 3;
	neg.s32 	%r383, %r158;
$L__BB8_7:
	.pragma "nounroll";
	mov.u64 	%rd9, %rd283;
	mov.f64 	%fd3, %fd298;
	ld.global.f64 	%fd4, [%rd273];
	abs.f64 	%fd5, %fd3;
	abs.f64 	%fd6, %fd4;
	setp.lt.f64 	%p99, %fd5, %fd6;
	mov.u64 	%rd283, %rd274;
	mov.f64 	%fd298, %fd4;
	@%p99 bra 	$L__BB8_10;
	setp.lt.f64 	%p100, %fd6, %fd5;
	mov.u64 	%rd283, %rd9;
	mov.f64 	%fd298, %fd3;
	@%p100 bra 	$L__BB8_10;
	setp.lt.s64 	%p101, %rd9, %rd274;
	min.s64 	%rd283, %rd9, %rd274;
	selp.f64 	%fd298, %fd3, %fd4, %p101;
$L__BB8_10:
	add.s32 	%r385, %r385, 256;
	add.s64 	%rd274, %rd274, 256;
	add.s64 	%rd273, %rd273, 2048;
	add.s32 	%r383, %r383, 1;
	setp.ne.s32 	%p102, %r383, 0;
	@%p102 bra 	$L__BB8_7;
$L__BB8_11:
	setp.lt.u32 	%p103, %r5, 768;
	@%p103 bra 	$L__BB8_26;
	add.s32 	%r386, %r385, 512;
$L__BB8_13:
	mov.u32 	%r13, %r386;
	add.s32 	%r159, %r13, -512;
	cvt.s64.s32 	%rd245, %r159;
	mul.wide.s32 	%rd246, %r159, 8;
	add.s64 	%rd17, %rd1, %rd246;
	add.s64 	%rd18, %rd192, %rd245;
	ld.global.f64 	%fd12, [%rd17];
	abs.f64 	%fd13, %fd298;
	abs.f64 	%fd14, %fd12;
	setp.lt.f64 	%p104, %fd13, %fd14;
	mov.u64 	%rd280, %rd18;
	mov.f64 	%fd295, %fd12;
	@%p104 bra 	$L__BB8_16;
	setp.lt.f64 	%p105, %fd14, %fd13;
	mov.u64 	%rd280, %rd283;
	mov.f64 	%fd295, %fd298;
	@%p105 bra 	$L__BB8_16;
	setp.lt.s64 	%p106, %rd283, %rd18;
	min.s64 	%rd280, %rd283, %rd18;
	selp.f64 	%fd295, %fd298, %fd12, %p106;
$L__BB8_16:
	add.s32 	%r160, %r13, -256;
	cvt.s64.s32 	%rd247, %r160;
	add.s64 	%rd21, %rd192, %rd247;
	ld.global.f64 	%fd17, [%rd17+2048];
	abs.f64 	%fd18, %fd295;
	abs.f64 	%fd19, %fd17;
	setp.lt.f64 	%p107, %fd18, %fd19;
	mov.u64 	%rd281, %rd21;
	mov.f64 	%fd296, %fd17;
	@%p107 bra 	$L__BB8_19;
	setp.lt.f64 	%p108, %fd19, %fd18;
	mov.u64 	%rd281, %rd280;
	mov.f64 	%fd296, %fd295;
	@%p108 bra 	$L__BB8_19;
	setp.lt.s64 	%p109, %rd280, %rd21;
	min.s64 	%rd281, %rd280, %rd21;
	selp.f64 	%fd296, %fd295, %fd17, %p109;
$L__BB8_19:
	cvt.s64.s32 	%rd248, %r13;
	add.s64 	%rd24, %rd192, %rd248;
	ld.global.f64 	%fd22, [%rd17+4096];
	abs.f64 	%fd23, %fd296;
	abs.f64 	%fd24, %fd22;
	setp.lt.f64 	%p110, %fd23, %fd24;
	mov.u64 	%rd282, %rd24;
	mov.f64 	%fd297, %fd22;
	@%p110 bra 	$L__BB8_22;
	setp.lt.f64 	%p111, %fd24, %fd23;
	mov.u64 	%rd282, %rd281;
	mov.f64 	%fd297, %fd296;
	@%p111 bra 	$L__BB8_22;
	setp.lt.s64 	%p112, %rd281, %rd24;
	min.s64 	%rd282, %rd281, %rd24;
	selp.f64 	%fd297, %fd296, %fd22, %p112;
$L__BB8_22:
	add.s32 	%r161, %r13, 256;
	cvt.s64.s32 	%rd249, %r161;
	add.s64 	%rd27, %rd192, %rd249;
	ld.global.f64 	%fd27, [%rd17+6144];
	abs.f64 	%fd28, %fd297;
	abs.f64 	%fd29, %fd27;
	setp.lt.f64 	%p113, %fd28, %fd29;
	mov.u64 	%rd283, %rd27;
	mov.f64 	%fd298, %fd27;
	@%p113 bra 	$L__BB8_25;
	setp.lt.f64 	%p114, %fd29, %fd28;
	mov.u64 	%rd283, %rd282;
	mov.f64 	%fd298, %fd297;
	@%p114 bra 	$L__BB8_25;
	setp.lt.s64 	%p115, %rd282, %rd27;
	min.s64 	%rd283, %rd282, %rd27;
	selp.f64 	%fd298, %fd297, %fd27, %p115;
$L__BB8_25:
	add.s32 	%r386, %r13, 1024;
	add.s32 	%r162, %r13, 512;
	setp.lt.s32 	%p116, %r162, %r1;
	@%p116 bra 	$L__BB8_13;
$L__BB8_26:
	setp.lt.s32 	%p117, %r1, 256;
	@%p117 bra 	$L__BB8_71;
	// begin inline asm
	mov.u32 %r276, %laneid;
	// end inline asm
	mov.b64 	%rd260, %fd298;
	mov.b64 	{%r278, %r283}, %rd260;
	mov.b32 	%r294, 1;
	mov.b32 	%r295, 31;
	mov.b32 	%r296, -1;
	// begin inline asm
	shfl.sync.down.b32 %r277, %r278, %r294, %r295, %r296;
	// end inline asm
	// begin inline asm
	shfl.sync.down.b32 %r282, %r283, %r294, %r295, %r296;
	// end inline asm
	mov.b64 	%rd261, {%r277, %r282};
	mov.b64 	%fd33, %rd261;
	mov.b64 	{%r288, %r293}, %rd283;
	// begin inline asm
	shfl.sync.down.b32 %r287, %r288, %r294, %r295, %r296;
	// end inline asm
	// begin inline asm
	shfl.sync.down.b32 %r292, %r293, %r294, %r295, %r296;
	// end inline asm
	mov.b64 	%rd31, {%r287, %r292};
	setp.gt.s32 	%p169, %r276, 30;
	mov.u64 	%rd285, %rd283;
	mov.f64 	%fd300, %fd298;
	@%p169 bra 	$L__BB8_31;
	abs.f64 	%fd34, %fd298;
	abs.f64 	%fd35, %fd33;
	setp.lt.f64 	%p170, %fd34, %fd35;
	mov.u64 	%rd285, %rd31;
	mov.f64 	%fd300, %fd33;
	@%p170 bra 	$L__BB8_31;
	setp.lt.f64 	%p171, %fd35, %fd34;
	mov.u64 	%rd285, %rd283;
	mov.f64 	%fd300, %fd298;
	@%p171 bra 	$L__BB8_31;
	setp.lt.s64 	%p172, %rd283, %rd31;
	min.s64 	%rd285, %rd283, %rd31;
	selp.f64 	%fd300, %fd298, %fd33, %p172;
$L__BB8_31:
	mov.b64 	%rd262, %fd300;
	mov.b64 	{%r298, %r303}, %rd262;
	mov.b32 	%r314, 2;
	mov.b32 	%r315, 31;
	mov.b32 	%r316, -1;
	// begin inline asm
	shfl.sync.down.b32 %r297, %r298, %r314, %r315, %r316;
	// end inline asm
	// begin inline asm
	shfl.sync.down.b32 %r302, %r303, %r314, %r315, %r316;
	// end inline asm
	mov.b64 	%rd263, {%r297, %r302};
	mov.b64 	%fd38, %rd263;
	mov.b64 	{%r308, %r313}, %rd285;
	// begin inline asm
	shfl.sync.down.b32 %r307, %r308, %r314, %r315, %r316;
	// end inline asm
	// begin inline asm
	shfl.sync.down.b32 %r312, %r313, %r314, %r315, %r316;
	// end inline asm
	mov.b64 	%rd34, {%r307, %r312};
	setp.gt.s32 	%p173, %r276, 29;
	mov.u64 	%rd286, %rd285;
	mov.f64 	%fd301, %fd300;
	@%p173 bra 	$L__BB8_35;
	abs.f64 	%fd39, %fd300;
	abs.f64 	%fd40, %fd38;
	setp.lt.f64 	%p174, %fd39, %fd40;
	mov.u64 	%rd286, %rd34;
	mov.f64 	%fd301, %fd38;
	@%p174 bra 	$L__BB8_35;
	setp.lt.f64 	%p175, %fd40, %fd39;
	mov.u64 	%rd286, %rd285;
	mov.f64 	%fd301, %fd300;
	@%p175 bra 	$L__BB8_35;
	setp.lt.s64 	%p176, %rd285, %rd34;
	min.s64 	%rd286, %rd285, %rd34;
	selp.f64 	%fd301, %fd300, %fd38, %p176;
$L__BB8_35:
	mov.b64 	%rd264, %fd301;
	mov.b64 	{%r318, %r323}, %rd264;
	mov.b32 	%r334, 4;
	mov.b32 	%r335, 31;
	mov.b32 	%r336, -1;
	// begin inline asm
	shfl.sync.down.b32 %r317, %r318, %r334, %r335, %r336;
	// end inline asm
	// begin inline asm
	shfl.sync.down.b32 %r322, %r323, %r334, %r335, %r336;
	// end inline asm
	mov.b64 	%rd265, {%r317, %r322};
	mov.b64 	%fd43, %rd265;
	mov.b64 	{%r328, %r333}, %rd286;
	// begin inline asm
	shfl.sync.down.b32 %r327, %r328, %r334, %r335, %r336;
	// end inline asm
	// begin inline asm
	shfl.sync.down.b32 %r332, %r333, %r334, %r335, %r336;
	// end inline asm
	mov.b64 	%rd37, {%r327, %r332};
	setp.gt.s32 	%p177, %r276, 27;
	mov.u64 	%rd287, %rd286;
	mov.f64 	%fd302, %fd301;
	@%p177 bra 	$L__BB8_39;
	abs.f64 	%fd44, %fd301;
	abs.f64 	%fd45, %fd43;
	setp.lt.f64 	%p178, %fd44, %fd45;
	mov.u64 	%rd287, %rd37;
	mov.f64 	%fd302, %fd43;
	@%p178 bra 	$L__BB8_39;
	setp.lt.f64 	%p179, %fd45, %fd44;
	mov.u64 	%rd287, %rd286;
	mov.f64 	%fd302, %fd301;
	@%p179 bra 	$L__BB8_39;
	setp.lt.s64 	%p180, %rd286, %rd37;
	min.s64 	%rd287, %rd286, %rd37;
	selp.f64 	%fd302, %fd301, %fd43, %p180;
$L__BB8_39:
	mov.b64 	%rd266, %fd302;
	mov.b64 	{%r338, %r343}, %rd266;
	mov.b32 	%r354, 8;
	mov.b32 	%r355, 31;
	mov.b32 	%r356, -1;
	// begin inline asm
	shfl.sync.down.b32 %r337, %r338, %r354, %r355, %r356;
	// end inline asm
	// begin inline asm
	shfl.sync.down.b32 %r342, %r343, %r354, %r355, %r356;
	// end inline asm
	mov.b64 	%rd267, {%r337, %r342};
	mov.b64 	%fd48, %rd267;
	mov.b64 	{%r348, %r353}, %rd287;
	// begin inline asm
	shfl.sync.down.b32 %r347, %r348, %r354, %r355, %r356;
	// end inline asm
	// begin inline asm
	shfl.sync.down.b32 %r352, %r353, %r354, %r355, %r356;
	// end inline asm
	mov.b64 	%rd40, {%r347, %r352};
	setp.gt.s32 	%p181, %r276, 23;
	mov.u64 	%rd288, %rd287;
	mov.f64 	%fd303, %fd302;
	@%p181 bra 	$L__BB8_43;
	abs.f64 	%fd49, %fd302;
	abs.f64 	%fd50, %fd48;
	setp.lt.f64 	%p182, %fd49, %fd50;
	mov.u64 	%rd288, %rd40;
	mov.f64 	%fd303, %fd48;
	@%p182 bra 	$L__BB8_43;
	setp.lt.f64 	%p183, %fd50, %fd49;
	mov.u64 	%rd288, %rd287;
	mov.f64 	%fd303, %fd302;
	@%p183 bra 	$L__BB8_43;
	setp.lt.s64 	%p184, %rd287, %rd40;
	min.s64 	%rd288, %rd287, %rd40;
	selp.f64 	%fd303, %fd302, %fd48, %p184;
$L__BB8_43:
	mov.b64 	%rd268, %fd303;
	mov.b64 	{%r358, %r363}, %rd268;
	mov.b32 	%r374, 16;
	mov.b32 	%r375, 31;
	mov.b32 	%r376, -1;
	// begin inline asm
	shfl.sync.down.b32 %r357, %r358, %r374, %r375, %r376;
	// end inline asm
	// begin inline asm
	shfl.sync.down.b32 %r362, %r363, %r374, %r375, %r376;
	// end inline asm
	mov.b64 	%rd269, {%r357, %r362};
	mov.b64 	%fd53, %rd269;
	mov.b64 	{%r368, %r373}, %rd288;
	// begin inline asm
	shfl.sync.down.b32 %r367, %r368, %r374, %r375, %r376;
	// end inline asm
	// begin inline asm
	shfl.sync.down.b32 %r372, %r373, %r374, %r375, %r376;
	// end inline asm
	mov.b64 	%rd43, {%r367, %r372};
	setp.gt.s32 	%p185, %r276, 15;
	mov.u64 	%rd340, %rd288;
	mov.f64 	%fd351, %fd303;
	@%p185 bra 	$L__BB8_47;
	abs.f64 	%fd54, %fd303;
	abs.f64 	%fd55, %fd53;
	setp.lt.f64 	%p186, %fd54, %fd55;
	mov.u64 	%rd340, %rd43;
	mov.f64 	%fd351, %fd53;
	@%p186 bra 	$L__BB8_47;
	setp.lt.f64 	%p187, %fd55, %fd54;
	mov.u64 	%rd340, %rd288;
	mov.f64 	%fd351, %fd303;
	@%p187 bra 	$L__BB8_47;
	setp.lt.s64 	%p188, %rd288, %rd43;
	min.s64 	%rd340, %rd288, %rd43;
	selp.f64 	%fd351, %fd303, %fd53, %p188;
$L__BB8_47:
	setp.ne.s32 	%p189, %r276, 0;
	@%p189 bra 	$L__BB8_49;
	shr.u32 	%r377, %r2, 1;
	and.b32  	%r378, %r377, 496;
	mov.u32 	%r379, _ZN6thrust24THRUST_300001_SM_1000_NS8cuda_cub4core6detail5shmemE;
	add.s32 	%r380, %r379, %r378;
	st.shared.f64 	[%r380+8], %fd351;
	st.shared.u64 	[%r380+16], %rd340;
$L__BB8_49:
	bar.sync 	0;
	setp.ne.s32 	%p190, %r2, 0;
	@%p190 bra 	$L__BB8_204;
	ld.shared.f64 	%fd58, [_ZN6thrust24THRUST_300001_SM_1000_NS8cuda_cub4core6detail5shmemE+24];
	ld.shared.u64 	%rd46, [_ZN6thrust24THRUST_300001_SM_1000_NS8cuda_cub4core6detail5shmemE+32];
	abs.f64 	%fd59, %fd351;
	abs.f64 	%fd60, %fd58;
	setp.lt.f64 	%p191, %fd59, %fd60;
	mov.u64 	%rd290, %rd46;
	mov.f64 	%fd305, %fd58;
	@%p191 bra 	$L__BB8_53;
	setp.lt.f64 	%p192, %fd60, %fd59;
	mov.u64 	%rd290, %rd340;
	mov.f64 	%fd305, %fd351;
	@%p192 bra 	$L__BB8_53;
	setp.lt.s64 	%p193, %rd340, %rd46;
	min.s64 	%rd290, %rd340, %rd46;
	selp.f64 	%fd305, %fd351, %fd58, %p193;
$L__BB8_53:
	ld.shared.f64 	%fd63, [_ZN6thrust24THRUST_300001_SM_1000_NS8cuda_cub4core6detail5shmemE+40];
	ld.shared.u64 	%rd49, [_ZN6thrust24THRUST_300001_SM_1000_NS8cuda_cub4core6detail5shmemE+48];
	abs.f64 	%fd64, %fd305;
	abs.f64 	%fd65, %fd63;
	setp.lt.f64 	%p194, %fd64, %fd65;
	mov.u64 	%rd291, %rd49;
	mov.f64 	%fd306, %fd63;
	@%p194 bra 	$L__BB8_56;
	setp.lt.f64 	%p195, %fd65, %fd64;
	mov.u64 	%rd291, %rd290;
	mov.f64 	%fd306, %fd305;
	@%p195 bra 	$L__BB8_56;
	setp.lt.s64 	%p196, %rd290, %rd49;
	min.s64 	%rd291, %rd290, %rd49;
	selp.f64 	%fd306, %fd305, %fd63, %p196;
$L__BB8_56:
	ld.shared.f64 	%fd68, [_ZN6thrust24THRUST_300001_SM_1000_NS8cuda_cub4core6detail5shmemE+56];
	ld.shared.u64 	%rd52, [_ZN6thrust24THRUST_300001_SM_1000_NS8cuda_cub4core6detail5shmemE+64];
	abs.f64 	%fd69, %fd306;
	abs.f64 	%fd70, %fd68;
	setp.lt.f64 	%p197, %fd69, %fd70;
	mov.u64 	%rd292, %rd52;
	mov.f64 	%fd307, %fd68;
	@%p197 bra 	$L__BB8_59;
	setp.lt.f64 	%p198, %fd70, %fd69;
	mov.u64 	%rd292, %rd291;
	mov.f64 	%fd307, %fd306;
	@%p198 bra 	$L__BB8_59;
	setp.lt.s64 	%p199, %rd291, %rd52;
	min.s64 	%rd292, %rd291, %rd52;
	selp.f64 	%fd307, %fd306, %fd68, %p199;
$L__BB8_59:
	ld.shared.f64 	%fd73, [_ZN6thrust24THRUST_300001_SM_1000_NS8cuda_cub4core6detail5shmemE+72];
	ld.shared.u64 	%rd55, [_ZN6thrust24THRUST_300001_SM_1000_NS8cuda_cub4core6detail5shmemE+80];
	abs.f64 	%fd74, %fd307;
	abs.f64 	%fd75, %fd73;
	setp.lt.f64 	%p200, %fd74, %fd75;
	mov.u64 	%rd293, %rd55;
	mov.f64 	%fd308, %fd73;
	@%p200 bra 	$L__BB8_62;
	setp.lt.f64 	%p201, %fd75, %fd74;
	mov.u64 	%rd293, %rd292;
	mov.f64 	%fd308, %fd307;
	@%p201 bra 	$L__BB8_62;
	setp.lt.s64 	%p202, %rd292, %rd55;
	min.s64 	%rd293, %rd292, %rd55;
	selp.f64 	%fd308, %fd307, %fd73, %p202;
$L__BB8_62:
	ld.shared.f64 	%fd78, [_ZN6thrust24THRUST_300001_SM_1000_NS8cuda_cub4core6detail5shmemE+88];
	ld.shared.u64 	%rd58, [_ZN6thrust24THRUST_300001_SM_1000_NS8cuda_cub4core6detail5shmemE+96];
	abs.f64 	%fd79, %fd308;
	abs.f64 	%fd80, %fd78;
	setp.lt.f64 	%p203, %fd79, %fd80;
	mov.u64 	%rd294, %rd58;
	mov.f64 	%fd309, %fd78;
	@%p203 bra 	$L__BB8_65;
	setp.lt.f64 	%p204, %fd80, %fd79;
	mov.u64 	%rd294, %rd293;
	mov.f64 	%fd309, %fd308;
	@%p204 bra 	$L__BB8_65;
	setp.lt.s64 	%p205, %rd293, %rd58;
	min.s64 	%rd294, %rd293, %rd58;
	selp.f64 	%fd309, %fd308, %fd78, %p205;
$L__BB8_65:
	ld.shared.f64 	%fd83, [_ZN6thrust24THRUST_300001_SM_1000_NS8cuda_cub4core6detail5shmemE+104];
	ld.shared.u64 	%rd61, [_ZN6thrust24THRUST_300001_SM_1000_NS8cuda_cub4core6detail5shmemE+112];
	abs.f64 	%fd84, %fd309;
	abs.f64 	%fd85, %fd83;
	setp.lt.f64 	%p206, %fd84, %fd85;
	mov.u64 	%rd295, %rd61;
	mov.f64 	%fd310, %fd83;
	@%p206 bra 	$L__BB8_68;
	setp.lt.f64 	%p207, %fd85, %fd84;
	mov.u64 	%rd295, %rd294;
	mov.f64 	%fd310, %fd309;
	@%p207 bra 	$L__BB8_68;
	setp.lt.s64 	%p208, %rd294, %rd61;
	min.s64 	%rd295, %rd294, %rd61;
	selp.f64 	%fd310, %fd309, %fd83, %p208;
$L__BB8_68:
	ld.shared.f64 	%fd88, [_ZN6thrust24THRUST_300001_SM_1000_NS8cuda_cub4core6detail5shmemE+120];
	ld.shared.u64 	%rd64, [_ZN6thrust24THRUST_300001_SM_1000_NS8cuda_cub4core6detail5shmemE+128];
	abs.f64 	%fd89, %fd310;
	abs.f64 	%fd90, %fd88;
	setp.lt.f64 	%p209, %fd89, %fd90;
	mov.u64 	%rd340, %rd64;
	mov.f64 	%fd351, %fd88;
	@%p209 bra 	$L__BB8_204;
	setp.lt.f64 	%p210, %fd90, %fd89;
	mov.u64 	%rd340, %rd295;
	mov.f64 	%fd351, %fd310;
	@%p210 bra 	$L__BB8_204;
	setp.lt.s64 	%p211, %rd295, %rd64;
	min.s64 	%rd340, %rd295, %rd64;
	selp.f64 	%fd351, %fd310, %fd88, %p211;
	bra.uni 	$L__BB8_204;
$L__BB8_71:
	// begin inline asm
	mov.u32 %r163, %laneid;
	// end inline asm
	and.b32  	%r184, %r2, 992;
	add.s32 	%r185, %r184, 32;
	setp.gt.s32 	%p118, %r185, %r1;
	not.b32 	%r186, %r184;
	add.s32 	%r187, %r1, %r186;
	selp.b32 	%r182, %r187, 31, %p118;
	mov.b64 	%rd250, %fd298;
	mov.b64 	{%r165, %r170}, %rd250;
	mov.b32 	%r181, 1;
	mov.b32 	%r183, -1;
	// begin inline asm
	shfl.sync.down.b32 %r164, %r165, %r181, %r182, %r183;
	// end inline asm
	// begin inline asm
	shfl.sync.down.b32 %r169, %r170, %r181, %r182, %r183;
	// end inline asm
	mov.b64 	%rd251, {%r164, %r169};
	mov.b64 	%fd92, %rd251;
	mov.b64 	{%r175, %r180}, %rd283;
	// begin inline asm
	shfl.sync.down.b32 %r174, %r175, %r181, %r182, %r183;
	// end inline asm
	// begin inline asm
	shfl.sync.down.b32 %r179, %r180, %r181, %r182, %r183;
	// end inline asm
	mov.b64 	%rd66, {%r174, %r179};
	setp.ge.s32 	%p119, %r163, %r182;
	mov.u64 	%rd296, %rd283;
	mov.f64 	%fd311, %fd298;
	@%p119 bra 	$L__BB8_75;
	abs.f64 	%fd93, %fd298;
	abs.f64 	%fd94, %fd92;
	setp.lt.f64 	%p120, %fd93, %fd94;
	mov.u64 	%rd296, %rd66;
	mov.f64 	%fd311, %fd92;
	@%p120 bra 	$L__BB8_75;
	setp.lt.f64 	%p121, %fd94, %fd93;
	mov.u64 	%rd296, %rd283;
	mov.f64 	%fd311, %fd298;
	@%p121 bra 	$L__BB8_75;
	setp.lt.s64 	%p122, %rd283, %rd66;
	min.s64 	%rd296, %rd283, %rd66;
	selp.f64 	%fd311, %fd298, %fd92, %p122;
$L__BB8_75:
	mov.b64 	%rd252, %fd311;
	mov.b64 	{%r189, %r194}, %rd252;
	mov.b32 	%r205, 2;
	mov.b32 	%r207, -1;
	// begin inline asm
	shfl.sync.down.b32 %r188, %r189, %r205, %r182, %r207;
	// end inline asm
	// begin inline asm
	shfl.sync.down.b32 %r193, %r194, %r205, %r182, %r207;
	// end inline asm
	mov.b64 	%rd253, {%r188, %r193};
	mov.b64 	%fd97, %rd253;
	mov.b64 	{%r199, %r204}, %rd296;
	// begin inline asm
	shfl.sync.down.b32 %r198, %r199, %r205, %r182, %r207;
	// end inline asm
	// begin inline asm
	shfl.sync.down.b32 %r203, %r204, %r205, %r182, %r207;
	// end inline asm
	mov.b64 	%rd69, {%r198, %r203};
	add.s32 	%r208, %r163, 2;
	setp.gt.s32 	%p123, %r208, %r182;
	mov.u64 	%rd297, %rd296;
	mov.f64 	%fd312, %fd311;
	@%p123 bra 	$L__BB8_79;
	abs.f64 	%fd98, %fd311;
	abs.f64 	%fd99, %fd97;
	setp.lt.f64 	%p124, %fd98, %fd99;
	mov.u64 	%rd297, %rd69;
	mov.f64 	%fd312, %fd97;
	@%p124 bra 	$L__BB8_79;
	setp.lt.f64 	%p125, %fd99, %fd98;
	mov.u64 	%rd297, %rd296;
	mov.f64 	%fd312, %fd311;
	@%p125 bra 	$L__BB8_79;
	setp.lt.s64 	%p126, %rd296, %rd69;
	min.s64 	%rd297, %rd296, %rd69;
	selp.f64 	%fd312, %fd311, %fd97, %p126;
$L__BB8_79:
	mov.b64 	%rd254, %fd312;
	mov.b64 	{%r210, %r215}, %rd254;
	mov.b32 	%r226, 4;
	mov.b32 	%r228, -1;
	// begin inline asm
	shfl.sync.down.b32 %r209, %r210, %r226, %r182, %r228;
	// end inline asm
	// begin inline asm
	shfl.sync.down.b32 %r214, %r215, %r226, %r182, %r228;
	// end inline asm
	mov.b64 	%rd255, {%r209, %r214};
	mov.b64 	%fd102, %rd255;
	mov.b64 	{%r220, %r225}, %rd297;
	// begin inline asm
	shfl.sync.down.b32 %r219, %r220, %r226, %r182, %r228;
	// end inline asm
	// begin inline asm
	shfl.sync.down.b32 %r224, %r225, %r226, %r182, %r228;
	// end inline asm
	mov.b64 	%rd72, {%r219, %r224};
	add.s32 	%r229, %r163, 4;
	setp.gt.s32 	%p127, %r229, %r182;
	mov.u64 	%rd298, %rd297;
	mov.f64 	%fd313, %fd312;
	@%p127 bra 	$L__BB8_83;
	abs.f64 	%fd103, %fd312;
	abs.f64 	%fd104, %fd102;
	setp.lt.f64 	%p128, %fd103, %fd104;
	mov.u64 	%rd298, %rd72;
	mov.f64 	%fd313, %fd102;
	@%p128 bra 	$L__BB8_83;
	setp.lt.f64 	%p129, %fd104, %fd103;
	mov.u64 	%rd298, %rd297;
	mov.f64 	%fd313, %fd312;
	@%p129 bra 	$L__BB8_83;
	setp.lt.s64 	%p130, %rd297, %rd72;
	min.s64 	%rd298, %rd297, %rd72;
	selp.f64 	%fd313, %fd312, %fd102, %p130;
$L__BB8_83:
	mov.b64 	%rd256, %fd313;
	mov.b64 	{%r231, %r236}, %rd256;
	mov.b32 	%r247, 8;
	mov.b32 	%r249, -1;
	// begin inline asm
	shfl.sync.down.b32 %r230, %r231, %r247, %r182, %r249;
	// end inline asm
	// begin inline asm
	shfl.sync.down.b32 %r235, %r236, %r247, %r182, %r249;
	// end inline asm
	mov.b64 	%rd257, {%r230, %r235};
	mov.b64 	%fd107, %rd257;
	mov.b64 	{%r241, %r246}, %rd298;
	// begin inline asm
	shfl.sync.down.b32 %r240, %r241, %r247, %r182, %r249;
	// end inline asm
	// begin inline asm
	shfl.sync.down.b32 %r245, %r246, %r247, %r182, %r249;
	// end inline asm
	mov.b64 	%rd75, {%r240, %r245};
	add.s32 	%r250, %r163, 8;
	setp.gt.s32 	%p131, %r250, %r182;
	mov.u64 	%rd299, %rd298;
	mov.f64 	%fd314, %fd313;
	@%p131 bra 	$L__BB8_87;
	abs.f64 	%fd108, %fd313;
	abs.f64 	%fd109, %fd107;
	setp.lt.f64 	%p132, %fd108, %fd109;
	mov.u64 	%rd299, %rd75;
	mov.f64 	%fd314, %fd107;
	@%p132 bra 	$L__BB8_87;
	setp.lt.f64 	%p133, %fd109, %fd108;
	mov.u64 	%rd299, %rd298;
	mov.f64 	%fd314, %fd313;
	@%p133 bra 	$L__BB8_87;
	setp.lt.s64 	%p134, %rd298, %rd75;
	min.s64 	%rd299, %rd298, %rd75;
	selp.f64 	%fd314, %fd313, %fd107, %p134;
$L__BB8_87:
	mov.b64 	%rd258, %fd314;
	mov.b64 	{%r252, %r257}, %rd258;
	mov.b32 	%r268, 16;
	mov.b32 	%r270, -1;
	// begin inline asm
	shfl.sync.down.b32 %r251, %r252, %r268, %r182, %r270;
	// end inline asm
	// begin inline asm
	shfl.sync.down.b32 %r256, %r257, %r268, %r182, %r270;
	// end inline asm
	mov.b64 	%rd259, {%r251, %r256};
	mov.b64 	%fd112, %rd259;
	mov.b64 	{%r262, %r267}, %rd299;
	// begin inline asm
	shfl.sync.down.b32 %r261, %r262, %r268, %r182, %r270;
	// end inline asm
	// begin inline asm
	shfl.sync.down.b32 %r266, %r267, %r268, %r182, %r270;
	// end inline asm
	mov.b64 	%rd78, {%r261, %r266};
	add.s32 	%r271, %r163, 16;
	setp.gt.s32 	%p135, %r271, %r182;
	mov.u64 	%rd340, %rd299;
	mov.f64 	%fd351, %fd314;
	@%p135 bra 	$L__BB8_91;
	abs.f64 	%fd113, %fd314;
	abs.f64 	%fd114, %fd112;
	setp.lt.f64 	%p136, %fd113, %fd114;
	mov.u64 	%rd340, %rd78;
	mov.f64 	%fd351, %fd112;
	@%p136 bra 	$L__BB8_91;
	setp.lt.f64 	%p137, %fd114, %fd113;
	mov.u64 	%rd340, %rd299;
	mov.f64 	%fd351, %fd314;
	@%p137 bra 	$L__BB8_91;
	setp.lt.s64 	%p138, %rd299, %rd78;
	min.s64 	%rd340, %rd299, %rd78;
	selp.f64 	%fd351, %fd314, %fd112, %p138;
$L__BB8_91:
	setp.ne.s32 	%p139, %r163, 0;
	@%p139 bra 	$L__BB8_93;
	shr.u32 	%r272, %r2, 1;
	and.b32  	%r273, %r272, 496;
	mov.u32 	%r274, _ZN6thrust24THRUST_300001_SM_1000_NS8cuda_cub4core6detail5shmemE;
	add.s32 	%r275, %r274, %r273;
	st.shared.f64 	[%r275+8], %fd351;
	st.shared.u64 	[%r275+16], %rd340;
$L__BB8_93:
	bar.sync 	0;
	setp.ne.s32 	%p140, %r2, 0;
	@%p140 bra 	$L__BB8_204;
	setp.lt.s32 	%p141, %r1, 33;
	mov.f64 	%fd316, %fd351;
	mov.u64 	%rd301, %rd340;
	@%p141 bra 	$L__BB8_98;
	ld.shared.f64 	%fd117, [_ZN6thrust24THRUST_300001_SM_1000_NS8cuda_cub4core6detail5shmemE+24];
	ld.shared.u64 	%rd81, [_ZN6thrust24THRUST_300001_SM_1000_NS8cuda_cub4core6detail5shmemE+32];
	abs.f64 	%fd118, %fd351;
	abs.f64 	%fd119, %fd117;
	setp.lt.f64 	%p142, %fd118, %fd119;
	mov.f64 	%fd316, %fd117;
	mov.u64 	%rd301, %rd81;
	@%p142 bra 	$L__BB8_98;
	setp.lt.f64 	%p143, %fd119, %fd118;
	mov.f64 	%fd316, %fd351;
	mov.u64 	%rd301, %rd340;
	@%p143 bra 	$L__BB8_98;
	setp.lt.s64 	%p144, %rd340, %rd81;
	min.s64 	%rd301, %rd340, %rd81;
	selp.f64 	%fd316, %fd351, %fd117, %p144;
$L__BB8_98:
	setp.lt.s32 	%p145, %r1, 65;
	mov.f64 	%fd317, %fd316;
	mov.u64 	%rd302, %rd301;
	@%p145 bra 	$L__BB8_102;
	ld.shared.f64 	%fd122, [_ZN6thrust24THRUST_300001_SM_1000_NS8cuda_cub4core6detail5shmemE+40];
	ld.shared.u64 	%rd84, [_ZN6thrust24THRUST_300001_SM_1000_NS8cuda_cub4core6detail5shmemE+48];
	abs.f64 	%fd123, %fd316;
	abs.f64 	%fd124, %fd122;
	setp.lt.f64 	%p146, %fd123, %fd124;
	mov.f64 	%fd317, %fd122;
	mov.u64 	%rd302, %rd84;
	@%p146 bra 	$L__BB8_102;
	setp.lt.f64 	%p147, %fd124, %fd123;
	mov.f64 	%fd317, %fd316;
	mov.u64 	%rd302, %rd301;
	@%p147 bra 	$L__BB8_102;
	setp.lt.s64 	%p148, %rd301, %rd84;
	min.s64 	%rd302, %rd301, %rd84;
	selp.f64 	%fd317, %fd316, %fd122, %p148;
$L__BB8_102:
	setp.lt.s32 	%p149, %r1, 97;
	mov.f64 	%fd318, %fd317;
	mov.u64 	%rd303, %rd302;
	@%p149 bra 	$L__BB8_106;
	ld.shared.f64 	%fd127, [_ZN6thrust24THRUST_300001_SM_1000_NS8cuda_cub4core6detail5shmemE+56];
	ld.shared.u64 	%rd87, [_ZN6thrust24THRUST_300001_SM_1000_NS8cuda_cub4core6detail5shmemE+64];
	abs.f64 	%fd128, %fd317;
	abs.f64 	%fd129, %fd127;
	setp.lt.f64 	%p150, %fd128, %fd129;
	mov.f64 	%fd318, %fd127;
	mov.u64 	%rd303, %rd87;
	@%p150 bra 	$L__BB8_106;
	setp.lt.f64 	%p151, %fd129, %fd128;
	mov.f64 	%fd318, %fd317;
	mov.u64 	%rd303, %rd302;
	@%p151 bra 	$L__BB8_106;
	setp.lt.s64 	%p152, %rd302, %rd87;
	min.s64 	%rd303, %rd302, %rd87;
	selp.f64 	%fd318, %fd317, %fd127, %p152;
$L__BB8_106:
	setp.lt.s32 	%p153, %r1, 129;
	mov.f64 	%fd319, %fd318;
	mov.u64 	%rd304, %rd303;
	@%p153 bra 	$L__BB8_110;
	ld.shared.f64 	%fd132, [_ZN6thrust24THRUST_300001_SM_1000_NS8cuda_cub4core6detail5shmemE+72];
	ld.shared.u64 	%rd90, [_ZN6thrust24THRUST_300001_SM_1000_NS8cuda_cub4core6detail5shmemE+80];
	abs.f64 	%fd133, %fd318;
	abs.f64 	%fd134, %fd132;
	setp.lt.f64 	%p154, %fd133, %fd134;
	mov.f64 	%fd319, %fd132;
	mov.u64 	%rd304, %rd90;
	@%p154 bra 	$L__BB8_110;
	setp.lt.f64 	%p155, %fd134, %fd133;
	mov.f64 	%fd319, %fd318;
	mov.u64 	%rd304, %rd303;
	@%p155 bra 	$L__BB8_110;
	setp.lt.s64 	%p156, %rd303, %rd90;
	min.s64 	%rd304, %rd303, %rd90;
	selp.f64 	%fd319, %fd318, %fd132, %p156;
$L__BB8_110:
	setp.lt.s32 	%p157, %r1, 161;
	mov.f64 	%fd320, %fd319;
	mov.u64 	%rd305, %rd304;
	@%p157 bra 	$L__BB8_114;
	ld.shared.f64 	%fd137, [_ZN6thrust24THRUST_300001_SM_1000_NS8cuda_cub4core6detail5shmemE+88];
	ld.shared.u64 	%rd93, [_ZN6thrust24THRUST_300001_SM_1000_NS8cuda_cub4core6detail5shmemE+96];
	abs.f64 	%fd138, %fd319;
	abs.f64 	%fd139, %fd137;
	setp.lt.f64 	%p158, %fd138, %fd139;
	mov.f64 	%fd320, %fd137;
	mov.u64 	%rd305, %rd93;
	@%p158 bra 	$L__BB8_114;
	setp.lt.f64 	%p159, %fd139, %fd138;
	mov.f64 	%fd320, %fd319;
	mov.u64 	%rd305, %rd304;
	@%p159 bra 	$L__BB8_114;
	setp.lt.s64 	%p160, %rd304, %rd93;
	min.s64 	%rd305, %rd304, %rd93;
	selp.f64 	%fd320, %fd319, %fd137, %p160;
$L__BB8_114:
	setp.lt.s32 	%p161, %r1, 193;
	mov.f64 	%fd321, %fd320;
	mov.u64 	%rd306, %rd305;
	@%p161 bra 	$L__BB8_118;
	ld.shared.f64 	%fd142, [_ZN6thrust24THRUST_300001_SM_1000_NS8cuda_cub4core6detail5shmemE+104];
	ld.shared.u64 	%rd96, [_ZN6thrust24THRUST_300001_SM_1000_NS8cuda_cub4core6detail5shmemE+112];
	abs.f64 	%fd143, %fd320;
	abs.f64 	%fd144, %fd142;
	setp.lt.f64 	%p162, %fd143, %fd144;
	mov.f64 	%fd321, %fd142;
	mov.u64 	%rd306, %rd96;
	@%p162 bra 	$L__BB8_118;
	setp.lt.f64 	%p163, %fd144, %fd143;
	mov.f64 	%fd321, %fd320;
	mov.u64 	%rd306, %rd305;
	@%p163 bra 	$L__BB8_118;
	setp.lt.s64 	%p164, %rd305, %rd96;
	min.s64 	%rd306, %rd305, %rd96;
	selp.f64 	%fd321, %fd320, %fd142, %p164;
$L__BB8_118:
	setp.lt.s32 	%p165, %r1, 225;
	mov.u64 	%rd340, %rd306;
	mov.f64 	%fd351, %fd321;
	@%p165 bra 	$L__BB8_204;
	ld.shared.f64 	%fd147, [_ZN6thrust24THRUST_300001_SM_1000_NS8cuda_cub4core6detail5shmemE+120];
	ld.shared.u64 	%rd99, [_ZN6thrust24THRUST_300001_SM_1000_NS8cuda_cub4core6detail5shmemE+128];
	abs.f64 	%fd148, %fd321;
	abs.f64 	%fd149, %fd147;
	setp.lt.f64 	%p166, %fd148, %fd149;
	mov.u64 	%rd340, %rd99;
	mov.f64 	%fd351, %fd147;
	@%p166 bra 	$L__BB8_204;
	setp.lt.f64 	%p167, %fd149, %fd148;
	mov.u64 	%rd340, %rd306;
	mov.f64 	%fd351, %fd321;
	@%p167 bra 	$L__BB8_204;
	setp.lt.s64 	%p168, %rd306, %rd99;
	min.s64 	%rd340, %rd306, %rd99;
	selp.f64 	%fd351, %fd321, %fd147, %p168;
	bra.uni 	$L__BB8_204;
$L__BB8_122:
	mov.u32 	%r18, %tid.x;
	cvt.u64.u32 	%rd101, %r18;
	mul.wide.u32 	%rd195, %r18, 8;
	add.s64 	%rd102, %rd1, %rd195;
	ld.global.f64 	%fd274, [%rd102];
	add.s32 	%r31, %r18, 256;
	cvt.u64.u32 	%rd196, %r31;
	ld.global.f64 	%fd275, [%rd102+2048];
	add.s32 	%r32, %r18, 512;
	cvt.u64.u32 	%rd197, %r32;
	ld.global.f64 	%fd276, [%rd102+4096];
	add.s32 	%r33, %r18, 768;
	cvt.u64.u32 	%rd198, %r33;
	ld.global.f64 	%fd277, [%rd102+6144];
	or.b32  	%r34, %r18, 1024;
	cvt.u64.u32 	%rd103, %r34;
	add.s64 	%rd327, %rd192, %rd103;
	ld.global.f64 	%fd338, [%rd102+8192];
	abs.f64 	%fd278, %fd274;
	abs.f64 	%fd279, %fd275;
	setp.geu.f64 	%p3, %fd278, %fd279;
	selp.f64 	%fd280, %fd274, %fd275, %p3;
	selp.b64 	%rd199, %rd101, %rd196, %p3;
	abs.f64 	%fd281, %fd280;
	abs.f64 	%fd282, %fd276;
	setp.geu.f64 	%p4, %fd281, %fd282;
	selp.f64 	%fd283, %fd280, %fd276, %p4;
	selp.b64 	%rd200, %rd199, %rd197, %p4;
	abs.f64 	%fd284, %fd283;
	abs.f64 	%fd285, %fd277;
	setp.geu.f64 	%p5, %fd284, %fd285;
	selp.f64 	%fd152, %fd283, %fd277, %p5;
	selp.b64 	%rd105, %rd200, %rd198, %p5;
	abs.f64 	%fd153, %fd152;
	abs.f64 	%fd154, %fd338;
	setp.lt.f64 	%p6, %fd153, %fd154;
	@%p6 bra 	$L__BB8_124;
	setp.lt.f64 	%p7, %fd154, %fd153;
	setp.lt.u64 	%p8, %rd105, %rd103;
	or.pred  	%p9, %p7, %p8;
	selp.f64 	%fd338, %fd152, %fd338, %p9;
	add.s64 	%rd203, %rd192, %rd105;
	selp.b64 	%rd327, %rd203, %rd327, %p9;
$L__BB8_124:
	setp.lt.u64 	%p10, %rd194, 2560;
	mov.b64 	%rd316, 1280;
	@%p10 bra 	$L__BB8_137;
	mov.b64 	%rd308, 1280;
	mov.f64 	%fd323, %fd338;
$L__BB8_126:
	add.s64 	%rd206, %rd308, %rd101;
	shl.b64 	%rd207, %rd308, 3;
	add.s64 	%rd208, %rd102, %rd207;
	add.s64 	%rd310, %rd206, %rd192;
	ld.global.f64 	%fd324, [%rd208];
	ld.global.f64 	%fd325, [%rd208+2048];
	ld.global.f64 	%fd326, [%rd208+4096];
	add.s64 	%rd313, %rd310, 768;
	ld.global.f64 	%fd327, [%rd208+6144];
	ld.global.f64 	%fd338, [%rd208+8192];
	abs.f64 	%fd163, %fd323;
	abs.f64 	%fd164, %fd324;
	setp.lt.f64 	%p11, %fd163, %fd164;
	@%p11 bra 	$L__BB8_128;
	setp.lt.f64 	%p12, %fd164, %fd163;
	setp.lt.s64 	%p13, %rd327, %rd310;
	or.pred  	%p14, %p12, %p13;
	selp.f64 	%fd324, %fd323, %fd324, %p14;
	selp.b64 	%rd310, %rd327, %rd310, %p14;
$L__BB8_128:
	add.s64 	%rd209, %rd308, %rd101;
	add.s64 	%rd210, %rd209, %rd192;
	add.s64 	%rd311, %rd210, 256;
	abs.f64 	%fd167, %fd324;
	abs.f64 	%fd168, %fd325;
	setp.lt.f64 	%p15, %fd167, %fd168;
	@%p15 bra 	$L__BB8_130;
	setp.lt.f64 	%p16, %fd168, %fd167;
	setp.lt.s64 	%p17, %rd310, %rd311;
	or.pred  	%p18, %p16, %p17;
	selp.f64 	%fd325, %fd324, %fd325, %p18;
	selp.b64 	%rd311, %rd310, %rd311, %p18;
$L__BB8_130:
	add.s64 	%rd211, %rd308, %rd101;
	add.s64 	%rd212, %rd211, %rd192;
	add.s64 	%rd312, %rd212, 512;
	abs.f64 	%fd171, %fd325;
	abs.f64 	%fd172, %fd326;
	setp.lt.f64 	%p19, %fd171, %fd172;
	@%p19 bra 	$L__BB8_132;
	setp.lt.f64 	%p20, %fd172, %fd171;
	setp.lt.s64 	%p21, %rd311, %rd312;
	or.pred  	%p22, %p20, %p21;
	selp.f64 	%fd326, %fd325, %fd326, %p22;
	selp.b64 	%rd312, %rd311, %rd312, %p22;
$L__BB8_132:
	abs.f64 	%fd175, %fd326;
	abs.f64 	%fd176, %fd327;
	setp.lt.f64 	%p23, %fd175, %fd176;
	@%p23 bra 	$L__BB8_134;
	setp.lt.f64 	%p24, %fd176, %fd175;
	setp.lt.s64 	%p25, %rd312, %rd313;
	or.pred  	%p26, %p24, %p25;
	selp.f64 	%fd327, %fd326, %fd327, %p26;
	selp.b64 	%rd313, %rd312, %rd313, %p26;
$L__BB8_134:
	add.s64 	%rd213, %rd308, %rd101;
	add.s64 	%rd214, %rd213, %rd192;
	add.s64 	%rd327, %rd214, 1024;
	abs.f64 	%fd179, %fd327;
	abs.f64 	%fd180, %fd338;
	setp.lt.f64 	%p27, %fd179, %fd180;
	@%p27 bra 	$L__BB8_136;
	setp.lt.f64 	%p28, %fd180, %fd179;
	setp.lt.s64 	%p29, %rd313, %rd327;
	or.pred  	%p30, %p28, %p29;
	selp.f64 	%fd338, %fd327, %fd338, %p30;
	selp.b64 	%rd327, %rd313, %rd327, %p30;
$L__BB8_136:
	add.s64 	%rd316, %rd308, 1280;
	add.s64 	%rd215, %rd308, 2560;
	setp.le.s64 	%p31, %rd215, %rd194;
	mov.u64 	%rd308, %rd316;
	mov.f64 	%fd323, %fd338;
	@%p31 bra 	$L__BB8_126;
$L__BB8_137:
	setp.le.s64 	%p32, %rd194, %rd316;
	@%p32 bra 	$L__BB8_160;
	cvt.u32.u64 	%r35, %rd316;
	cvt.u32.u64 	%r36, %rd194;
	sub.s32 	%r19, %r36, %r35;
	setp.ge.s32 	%p33, %r18, %r19;
	@%p33 bra 	$L__BB8_160;
	cvta.to.global.u64 	%rd128, %rd191;
	not.b32 	%r38, %r18;
	add.s32 	%r39, %r38, %r36;
	sub.s32 	%r20, %r39, %r35;
	and.b32  	%r41, %r20, 768;
	setp.eq.s32 	%p34, %r41, 768;
	mov.u32 	%r389, %r18;
	@%p34 bra 	$L__BB8_145;
	add.s64 	%rd217, %rd316, %rd101;
	add.s64 	%rd318, %rd217, %rd192;
	shl.b64 	%rd218, %rd217, 3;
	add.s64 	%rd317, %rd128, %rd218;
	shr.u32 	%r42, %r20, 8;
	add.s32 	%r43, %r42, 1;
	and.b32  	%r44, %r43, 3;
	neg.s32 	%r387, %r44;
	mov.u32 	%r389, %r18;
$L__BB8_141:
	.pragma "nounroll";
	mov.u64 	%rd133, %rd327;
	mov.f64 	%fd184, %fd338;
	ld.global.f64 	%fd185, [%rd317];
	abs.f64 	%fd186, %fd184;
	abs.f64 	%fd187, %fd185;
	setp.lt.f64 	%p35, %fd186, %fd187;
	mov.f64 	%fd338, %fd185;
	mov.u64 	%rd327, %rd318;
	@%p35 bra 	$L__BB8_144;
	setp.lt.f64 	%p36, %fd187, %fd186;
	mov.f64 	%fd338, %fd184;
	mov.u64 	%rd327, %rd133;
	@%p36 bra 	$L__BB8_144;
	setp.lt.s64 	%p37, %rd133, %rd318;
	selp.f64 	%fd338, %fd184, %fd185, %p37;
	min.s64 	%rd327, %rd133, %rd318;
$L__BB8_144:
	add.s32 	%r389, %r389, 256;
	add.s64 	%rd318, %rd318, 256;
	add.s64 	%rd317, %rd317, 2048;
	add.s32 	%r387, %r387, 1;
	setp.ne.s32 	%p38, %r387, 0;
	@%p38 bra 	$L__BB8_141;
$L__BB8_145:
	setp.lt.u32 	%p39, %r20, 768;
	@%p39 bra 	$L__BB8_160;
	add.s32 	%r390, %r389, 512;
$L__BB8_147:
	mov.u32 	%r28, %r390;
	add.s32 	%r45, %r28, -512;
	cvt.u64.u32 	%rd219, %r45;
	add.s64 	%rd220, %rd316, %rd219;
	shl.b64 	%rd221, %rd220, 3;
	add.s64 	%rd141, %rd128, %rd221;
	add.s64 	%rd142, %rd220, %rd192;
	ld.global.f64 	%fd193, [%rd141];
	abs.f64 	%fd194, %fd338;
	abs.f64 	%fd195, %fd193;
	setp.lt.f64 	%p40, %fd194, %fd195;
	mov.f64 	%fd335, %fd193;
	mov.u64 	%rd324, %rd142;
	@%p40 bra 	$L__BB8_150;
	setp.lt.f64 	%p41, %fd195, %fd194;
	mov.f64 	%fd335, %fd338;
	mov.u64 	%rd324, %rd327;
	@%p41 bra 	$L__BB8_150;
	setp.lt.s64 	%p42, %rd327, %rd142;
	selp.f64 	%fd335, %fd338, %fd193, %p42;
	min.s64 	%rd324, %rd327, %rd142;
$L__BB8_150:
	add.s32 	%r46, %r28, -256;
	cvt.u64.u32 	%rd222, %r46;
	add.s64 	%rd223, %rd316, %rd222;
	add.s64 	%rd145, %rd223, %rd192;
	ld.global.f64 	%fd198, [%rd141+2048];
	abs.f64 	%fd199, %fd335;
	abs.f64 	%fd200, %fd198;
	setp.lt.f64 	%p43, %fd199, %fd200;
	mov.f64 	%fd336, %fd198;
	mov.u64 	%rd325, %rd145;
	@%p43 bra 	$L__BB8_153;
	setp.lt.f64 	%p44, %fd200, %fd199;
	mov.f64 	%fd336, %fd335;
	mov.u64 	%rd325, %rd324;
	@%p44 bra 	$L__BB8_153;
	setp.lt.s64 	%p45, %rd324, %rd145;
	selp.f64 	%fd336, %fd335, %fd198, %p45;
	min.s64 	%rd325, %rd324, %rd145;
$L__BB8_153:
	cvt.u64.u32 	%rd224, %r28;
	add.s64 	%rd225, %rd316, %rd224;
	add.s64 	%rd148, %rd225, %rd192;
	ld.global.f64 	%fd203, [%rd141+4096];
	abs.f64 	%fd204, %fd336;
	abs.f64 	%fd205, %fd203;
	setp.lt.f64 	%p46, %fd204, %fd205;
	mov.f64 	%fd337, %fd203;
	mov.u64 	%rd326, %rd148;
	@%p46 bra 	$L__BB8_156;
	setp.lt.f64 	%p47, %fd205, %fd204;
	mov.f64 	%fd337, %fd336;
	mov.u64 	%rd326, %rd325;
	@%p47 bra 	$L__BB8_156;
	setp.lt.s64 	%p48, %rd325, %rd148;
	selp.f64 	%fd337, %fd336, %fd203, %p48;
	min.s64 	%rd326, %rd325, %rd148;
$L__BB8_156:
	add.s32 	%r47, %r28, 256;
	cvt.u64.u32 	%rd226, %r47;
	add.s64 	%rd227, %rd316, %rd226;
	add.s64 	%rd151, %rd227, %rd192;
	ld.global.f64 	%fd208, [%rd141+6144];
	abs.f64 	%fd209, %fd337;
	abs.f64 	%fd210, %fd208;
	setp.lt.f64 	%p49, %fd209, %fd210;
	mov.f64 	%fd338, %fd208;
	mov.u64 	%rd327, %rd151;
	@%p49 bra 	$L__BB8_159;
	setp.lt.f64 	%p50, %fd210, %fd209;
	mov.f64 	%fd338, %fd337;
	mov.u64 	%rd327, %rd326;
	@%p50 bra 	$L__BB8_159;
	setp.lt.s64 	%p51, %rd326, %rd151;
	selp.f64 	%fd338, %fd337, %fd208, %p51;
	min.s64 	%rd327, %rd326, %rd151;
$L__BB8_159:
	add.s32 	%r390, %r28, 1024;
	add.s32 	%r48, %r28, 512;
	setp.lt.s32 	%p52, %r48, %r19;
	@%p52 bra 	$L__BB8_147;
$L__BB8_160:
	// begin inline asm
	mov.u32 %r49, %laneid;
	// end inline asm
	mov.b64 	%rd228, %fd338;
	mov.b64 	{%r51, %r56}, %rd228;
	mov.b32 	%r67, 1;
	mov.b32 	%r68, 31;
	mov.b32 	%r69, -1;
	// begin inline asm
	shfl.sync.down.b32 %r50, %r51, %r67, %r68, %r69;
	// end inline asm
	// begin inline asm
	shfl.sync.down.b32 %r55, %r56, %r67, %r68, %r69;
	// end inline asm
	mov.b64 	%rd229, {%r50, %r55};
	mov.b64 	%fd214, %rd229;
	mov.b64 	{%r61, %r66}, %rd327;
	// begin inline asm
	shfl.sync.down.b32 %r60, %r61, %r67, %r68, %r69;
	// end inline asm
	// begin inline asm
	shfl.sync.down.b32 %r65, %r66, %r67, %r68, %r69;
	// end inline asm
	mov.b64 	%rd155, {%r60, %r65};
	setp.gt.s32 	%p53, %r49, 30;
	mov.f64 	%fd340, %fd338;
	mov.u64 	%rd329, %rd327;
	@%p53 bra 	$L__BB8_164;
	abs.f64 	%fd215, %fd338;
	abs.f64 	%fd216, %fd214;
	setp.lt.f64 	%p54, %fd215, %fd216;
	mov.f64 	%fd340, %fd214;
	mov.u64 	%rd329, %rd155;
	@%p54 bra 	$L__BB8_164;
	setp.lt.f64 	%p55, %fd216, %fd215;
	mov.f64 	%fd340, %fd338;
	mov.u64 	%rd329, %rd327;
	@%p55 bra 	$L__BB8_164;
	setp.lt.s64 	%p56, %rd327, %rd155;
	selp.f64 	%fd340, %fd338, %fd214, %p56;
	min.s64 	%rd329, %rd327, %rd155;
$L__BB8_164:
	mov.b64 	%rd230, %fd340;
	mov.b64 	{%r71, %r76}, %rd230;
	mov.b32 	%r87, 2;
	mov.b32 	%r88, 31;
	mov.b32 	%r89, -1;
	// begin inline asm
	shfl.sync.down.b32 %r70, %r71, %r87, %r88, %r89;
	// end inline asm
	// begin inline asm
	shfl.sync.down.b32 %r75, %r76, %r87, %r88, %r89;
	// end inline asm
	mov.b64 	%rd231, {%r70, %r75};
	mov.b64 	%fd219, %rd231;
	mov.b64 	{%r81, %r86}, %rd329;
	// begin inline asm
	shfl.sync.down.b32 %r80, %r81, %r87, %r88, %r89;
	// end inline asm
	// begin inline asm
	shfl.sync.down.b32 %r85, %r86, %r87, %r88, %r89;
	// end inline asm
	mov.b64 	%rd158, {%r80, %r85};
	setp.gt.s32 	%p57, %r49, 29;
	mov.f64 	%fd341, %fd340;
	mov.u64 	%rd330, %rd329;
	@%p57 bra 	$L__BB8_168;
	abs.f64 	%fd220, %fd340;
	abs.f64 	%fd221, %fd219;
	setp.lt.f64 	%p58, %fd220, %fd221;
	mov.f64 	%fd341, %fd219;
	mov.u64 	%rd330, %rd158;
	@%p58 bra 	$L__BB8_168;
	setp.lt.f64 	%p59, %fd221, %fd220;
	mov.f64 	%fd341, %fd340;
	mov.u64 	%rd330, %rd329;
	@%p59 bra 	$L__BB8_168;
	setp.lt.s64 	%p60, %rd329, %rd158;
	selp.f64 	%fd341, %fd340, %fd219, %p60;
	min.s64 	%rd330, %rd329, %rd158;
$L__BB8_168:
	mov.b64 	%rd232, %fd341;
	mov.b64 	{%r91, %r96}, %rd232;
	mov.b32 	%r107, 4;
	mov.b32 	%r108, 31;
	mov.b32 	%r109, -1;
	// begin inline asm
	shfl.sync.down.b32 %r90, %r91, %r107, %r108, %r109;
	// end inline asm
	// begin inline asm
	shfl.sync.down.b32 %r95, %r96, %r107, %r108, %r109;
	// end inline asm
	mov.b64 	%rd233, {%r90, %r95};
	mov.b64 	%fd224, %rd233;
	mov.b64 	{%r101, %r106}, %rd330;
	// begin inline asm
	shfl.sync.down.b32 %r100, %r101, %r107, %r108, %r109;
	// end inline asm
	// begin inline asm
	shfl.sync.down.b32 %r105, %r106, %r107, %r108, %r109;
	// end inline asm
	mov.b64 	%rd161, {%r100, %r105};
	setp.gt.s32 	%p61, %r49, 27;
	mov.f64 	%fd342, %fd341;
	mov.u64 	%rd331, %rd330;
	@%p61 bra 	$L__BB8_172;
	abs.f64 	%fd225, %fd341;
	abs.f64 	%fd226, %fd224;
	setp.lt.f64 	%p62, %fd225, %fd226;
	mov.f64 	%fd342, %fd224;
	mov.u64 	%rd331, %rd161;
	@%p62 bra 	$L__BB8_172;
	setp.lt.f64 	%p63, %fd226, %fd225;
	mov.f64 	%fd342, %fd341;
	mov.u64 	%rd331, %rd330;
	@%p63 bra 	$L__BB8_172;
	setp.lt.s64 	%p64, %rd330, %rd161;
	selp.f64 	%fd342, %fd341, %fd224, %p64;
	min.s64 	%rd331, %rd330, %rd161;
$L__BB8_172:
	mov.b64 	%rd234, %fd342;
	mov.b64 	{%r111, %r116}, %rd234;
	mov.b32 	%r127, 8;
	mov.b32 	%r128, 31;
	mov.b32 	%r129, -1;
	// begin inline asm
	shfl.sync.down.b32 %r110, %r111, %r127, %r128, %r129;
	// end inline asm
	// begin inline asm
	shfl.sync.down.b32 %r115, %r116, %r127, %r128, %r129;
	// end inline asm
	mov.b64 	%rd235, {%r110, %r115};
	mov.b64 	%fd229, %rd235;
	mov.b64 	{%r121, %r126}, %rd331;
	// begin inline asm
	shfl.sync.down.b32 %r120, %r121, %r127, %r128, %r129;
	// end inline asm
	// begin inline asm
	shfl.sync.down.b32 %r125, %r126, %r127, %r128, %r129;
	// end inline asm
	mov.b64 	%rd164, {%r120, %r125};
	setp.gt.s32 	%p65, %r49, 23;
	mov.f64 	%fd343, %fd342;
	mov.u64 	%rd332, %rd331;
	@%p65 bra 	$L__BB8_176;
	abs.f64 	%fd230, %fd342;
	abs.f64 	%fd231, %fd229;
	setp.lt.f64 	%p66, %fd230, %fd231;
	mov.f64 	%fd343, %fd229;
	mov.u64 	%rd332, %rd164;
	@%p66 bra 	$L__BB8_176;
	setp.lt.f64 	%p67, %fd231, %fd230;
	mov.f64 	%fd343, %fd342;
	mov.u64 	%rd332, %rd331;
	@%p67 bra 	$L__BB8_176;
	setp.lt.s64 	%p68, %rd331, %rd164;
	selp.f64 	%fd343, %fd342, %fd229, %p68;
	min.s64 	%rd332, %rd331, %rd164;
$L__BB8_176:
	mov.b64 	%rd236, %fd343;
	mov.b64 	{%r131, %r136}, %rd236;
	mov.b32 	%r147, 16;
	mov.b32 	%r148, 31;
	mov.b32 	%r149, -1;
	// begin inline asm
	shfl.sync.down.b32 %r130, %r131, %r147, %r148, %r149;
	// end inline asm
	// begin inline asm
	shfl.sync.down.b32 %r135, %r136, %r147, %r148, %r149;
	// end inline asm
	mov.b64 	%rd237, {%r130, %r135};
	mov.b64 	%fd234, %rd237;
	mov.b64 	{%r141, %r146}, %rd332;
	// begin inline asm
	shfl.sync.down.b32 %r140, %r141, %r147, %r148, %r149;
	// end inline asm
	// begin inline asm
	shfl.sync.down.b32 %r145, %r146, %r147, %r148, %r149;
	// end inline asm
	mov.b64 	%rd167, {%r140, %r145};
	setp.gt.s32 	%p69, %r49, 15;
	mov.f64 	%fd351, %fd343;
	mov.u64 	%rd340, %rd332;
	@%p69 bra 	$L__BB8_180;
	abs.f64 	%fd235, %fd343;
	abs.f64 	%fd236, %fd234;
	setp.lt.f64 	%p70, %fd235, %fd236;
	mov.f64 	%fd351, %fd234;
	mov.u64 	%rd340, %rd167;
	@%p70 bra 	$L__BB8_180;
	setp.lt.f64 	%p71, %fd236, %fd235;
	mov.f64 	%fd351, %fd343;
	mov.u64 	%rd340, %rd332;
	@%p71 bra 	$L__BB8_180;
	setp.lt.s64 	%p72, %rd332, %rd167;
	selp.f64 	%fd351, %fd343, %fd234, %p72;
	min.s64 	%rd340, %rd332, %rd167;
$L__BB8_180:
	setp.ne.s32 	%p73, %r49, 0;
	@%p73 bra 	$L__BB8_182;
	shr.u32 	%r150, %r18, 1;
	and.b32  	%r151, %r150, 496;
	mov.u32 	%r152, _ZN6thrust24THRUST_300001_SM_1000_NS8cuda_cub4core6detail5shmemE;
	add.s32 	%r153, %r152, %r151;
	st.shared.f64 	[%r153+8], %fd351;
	st.shared.u64 	[%r153+16], %rd340;
$L__BB8_182:
	bar.sync 	0;
	setp.ne.s32 	%p74, %r18, 0;
	@%p74 bra 	$L__BB8_204;
	ld.shared.f64 	%fd239, [_ZN6thrust24THRUST_300001_SM_1000_NS8cuda_cub4core6detail5shmemE+24];
	ld.shared.u64 	%rd170, [_ZN6thrust24THRUST_300001_SM_1000_NS8cuda_cub4core6detail5shmemE+32];
	abs.f64 	%fd240, %fd351;
	abs.f64 	%fd241, %fd239;
	setp.lt.f64 	%p75, %fd240, %fd241;
	mov.f64 	%fd345, %fd239;
	mov.u64 	%rd334, %rd170;
	@%p75 bra 	$L__BB8_186;
	setp.lt.f64 	%p76, %fd241, %fd240;
	mov.f64 	%fd345, %fd351;
	mov.u64 	%rd334, %rd340;
	@%p76 bra 	$L__BB8_186;
	setp.lt.s64 	%p77, %rd340, %rd170;
	selp.f64 	%fd345, %fd351, %fd239, %p77;
	min.s64 	%rd334, %rd340, %rd170;
$L__BB8_186:
	ld.shared.f64 	%fd244, [_ZN6thrust24THRUST_300001_SM_1000_NS8cuda_cub4core6detail5shmemE+40];
	ld.shared.u64 	%rd173, [_ZN6thrust24THRUST_300001_SM_1000_NS8cuda_cub4core6detail5shmemE+48];
	abs.f64 	%fd245, %fd345;
	abs.f64 	%fd246, %fd244;
	setp.lt.f64 	%p78, %fd245, %fd246;
	mov.f64 	%fd346, %fd244;
	mov.u64 	%rd335, %rd173;
	@%p78 bra 	$L__BB8_189;
	setp.lt.f64 	%p79, %fd246, %fd245;
	mov.f64 	%fd346, %fd345;
	mov.u64 	%rd335, %rd334;
	@%p79 bra 	$L__BB8_189;
	setp.lt.s64 	%p80, %rd334, %rd173;
	selp.f64 	%fd346, %fd345, %fd244, %p80;
	min.s64 	%rd335, %rd334, %rd173;
$L__BB8_189:
	ld.shared.f64 	%fd249, [_ZN6thrust24THRUST_300001_SM_1000_NS8cuda_cub4core6detail5shmemE+56];
	ld.shared.u64 	%rd176, [_ZN6thrust24THRUST_300001_SM_1000_NS8cuda_cub4core6detail5shmemE+64];
	abs.f64 	%fd250, %fd346;
	abs.f64 	%fd251, %fd249;
	setp.lt.f64 	%p81, %fd250, %fd251;
	mov.f64 	%fd347, %fd249;
	mov.u64 	%rd336, %rd176;
	@%p81 bra 	$L__BB8_192;
	setp.lt.f64 	%p82, %fd251, %fd250;
	mov.f64 	%fd347, %fd346;
	mov.u64 	%rd336, %rd335;
	@%p82 bra 	$L__BB8_192;
	setp.lt.s64 	%p83, %rd335, %rd176;
	selp.f64 	%fd347, %fd346, %fd249, %p83;
	min.s64 	%rd336, %rd335, %rd176;
$L__BB8_192:
	ld.shared.f64 	%fd254, [_ZN6thrust24THRUST_300001_SM_1000_NS8cuda_cub4core6detail5shmemE+72];
	ld.shared.u64 	%rd179, [_ZN6thrust24THRUST_300001_SM_1000_NS8cuda_cub4core6detail5shmemE+80];
	abs.f64 	%fd255, %fd347;
	abs.f64 	%fd256, %fd254;
	setp.lt.f64 	%p84, %fd255, %fd256;
	mov.f64 	%fd348, %fd254;
	mov.u64 	%rd337, %rd179;
	@%p84 bra 	$L__BB8_195;
	setp.lt.f64 	%p85, %fd256, %fd255;
	mov.f64 	%fd348, %fd347;
	mov.u64 	%rd337, %rd336;
	@%p85 bra 	$L__BB8_195;
	setp.lt.s64 	%p86, %rd336, %rd179;
	selp.f64 	%fd348, %fd347, %fd254, %p86;
	min.s64 	%rd337, %rd336, %rd179;
$L__BB8_195:
	ld.shared.f64 	%fd259, [_ZN6thrust24THRUST_300001_SM_1000_NS8cuda_cub4core6detail5shmemE+88];
	ld.shared.u64 	%rd182, [_ZN6thrust24THRUST_300001_SM_1000_NS8cuda_cub4core6detail5shmemE+96];
	abs.f64 	%fd260, %fd348;
	abs.f64 	%fd261, %fd259;
	setp.lt.f64 	%p87, %fd260, %fd261;
	mov.f64 	%fd349, %fd259;
	mov.u64 	%rd338, %rd182;
	@%p87 bra 	$L__BB8_198;
	setp.lt.f64 	%p88, %fd261, %fd260;
	mov.f64 	%fd349, %fd348;
	mov.u64 	%rd338, %rd337;
	@%p88 bra 	$L__BB8_198;
	setp.lt.s64 	%p89, %rd337, %rd182;
	selp.f64 	%fd349, %fd348, %fd259, %p89;
	min.s64 	%rd338, %rd337, %rd182;
$L__BB8_198:
	ld.shared.f64 	%fd264, [_ZN6thrust24THRUST_300001_SM_1000_NS8cuda_cub4core6detail5shmemE+104];
	ld.shared.u64 	%rd185, [_ZN6thrust24THRUST_300001_SM_1000_NS8cuda_cub4core6detail5shmemE+112];
	abs.f64 	%fd265, %fd349;
	abs.f64 	%fd266, %fd264;
	setp.lt.f64 	%p90, %fd265, %fd266;
	mov.f64 	%fd350, %fd264;
	mov.u64 	%rd339, %rd185;
	@%p90 bra 	$L__BB8_201;
	setp.lt.f64 	%p91, %fd266, %fd265;
	mov.f64 	%fd350, %fd349;
	mov.u64 	%rd339, %rd338;
	@%p91 bra 	$L__BB8_201;
	setp.lt.s64 	%p92, %rd338, %rd185;
	selp.f64 	%fd350, %fd349, %fd264, %p92;
	min.s64 	%rd339, %rd338, %rd185;
$L__BB8_201:
	ld.shared.f64 	%fd269, [_ZN6thrust24THRUST_300001_SM_1000_NS8cuda_cub4core6detail5shmemE+120];
	ld.shared.u64 	%rd188, [_ZN6thrust24THRUST_300001_SM_1000_NS8cuda_cub4core6detail5shmemE+128];
	abs.f64 	%fd270, %fd350;
	abs.f64 	%fd271, %fd269;
	setp.lt.f64 	%p93, %fd270, %fd271;
	mov.u64 	%rd340, %rd188;
	mov.f64 	%fd351, %fd269;
	@%p93 bra 	$L__BB8_204;
	setp.lt.f64 	%p94, %fd271, %fd270;
	mov.u64 	%rd340, %rd339;
	mov.f64 	%fd351, %fd350;
	@%p94 bra 	$L__BB8_204;
	setp.lt.s64 	%p95, %rd339, %rd188;
	selp.f64 	%fd351, %fd350, %fd269, %p95;
	min.s64 	%rd340, %rd339, %rd188;
$L__BB8_204:
	mov.u32 	%r381, %tid.x;
	setp.ne.s32 	%p212, %r381, 0;
	@%p212 bra 	$L__BB8_206;
	ld.param.u64 	%rd271, [_ZN6thrust24THRUST_300001_SM_1000_NS8cuda_cub4core6detail13_kernel_agentINS1_8__reduce11ReduceAgentINS0_12zip_iteratorIN4cuda3std3__45tupleIJNS0_10device_ptrIdEENS0_17counting_iteratorIlNS0_11use_defaultESF_SF_EEEEEEEPNSB_IJdlEEESJ_lNS1_9__extrema9arg_max_fIdl10comparatorEEEEJSI_SK_lSO_EEEvDpT0__param_1];
	cvta.to.global.u64 	%rd270, %rd271;
	st.global.f64 	[%rd270], %fd351;
	st.global.u64 	[%rd270+8], %rd340;
$L__BB8_206:
	ret;

}
	// .globl	_ZN6thrust24THRUST_300001_SM_1000_NS8cuda_cub4core6detail13_kernel_agentINS1_8__reduce11ReduceAgentINS0_12zip_iteratorIN4cuda3std3__45tupleIJNS0_10device_ptrIdEENS0_17counting_iteratorIlNS0_11use_defaultESF_SF_EEEEEEEPNSB_IJdlEEESJ_lNS1_9__extrema9arg_max_fIdl10comparatorEEEEJSI_SK_lN3cub18CUB_300001_SM_100013GridEvenShareIlEENSR_9GridQueueIyEESO_EEEvDpT0_
.visible .entry _ZN6thrust24THRUST_300001_SM_1000_NS8cuda_cub4core6detail13_kernel_agentINS1_8__reduce11ReduceAgentINS0_12zip_iteratorIN4cuda3std3__45tupleIJNS0_10device_ptrIdEENS0_17counting_iteratorIlNS0_11use_defaultESF_SF_EEEEEEEPNSB_IJdlEEESJ_lNS1_9__extrema9arg_max_fIdl10comparatorEEEEJSI_SK_lN3cub18CUB_300001_SM_100013GridEvenShareIlEENSR_9GridQueueIyEESO_EEEvDpT0_(
	.param .align 8 .b8 _ZN6thrust24THRUST_300001_SM_1000_NS8cuda_cub4core6detail13_kernel_agentINS1_8__reduce11ReduceAgentINS0_12zip_iteratorIN4cuda3std3__45tupleIJNS0_10device_ptrIdEENS0_17counting_iteratorIlNS0_11use_defaultESF_SF_EEEEEEEPNSB_IJdlEEESJ_lNS1_9__extrema9arg_max_fIdl10comparatorEEEEJSI_SK_lN3cub18CUB_300001_SM_100013GridEvenShareIlEENSR_9GridQueueIyEESO_EEEvDpT0__param_0[16],
	.param .u64 .ptr .align 1 _ZN6thrust24THRUST_300001_SM_1000_NS8cuda_cub4core6detail13_kernel_agentINS1_8__reduce11ReduceAgentINS0_12zip_iteratorIN4cuda3std3__45tupleIJNS0_10device_ptrIdEENS0_17counting_iteratorIlNS0_11use_defaultESF_SF_EEEEEEEPNSB_IJdlEEESJ_lNS1_9__extrema9arg_max_fIdl10comparatorEEEEJSI_SK_lN3cub18CUB_300001_SM_100013GridEvenShareIlEENSR_9GridQueueIyEESO_EEEvDpT0__param_1,
	.param .u64 _ZN6thrust24THRUST_300001_SM_1000_NS8cuda_cub4core6detail13_kernel_agentINS1_8__reduce11ReduceAgentINS0_12zip_iteratorIN4cuda3std3__45tupleIJNS0_10device_ptrIdEENS0_17counting_iteratorIlNS0_11use_defaultESF_SF_EEEEEEEPNSB_IJdlEEESJ_lNS1_9__extrema9arg_max_fIdl10comparatorEEEEJSI_SK_lN3cub18CUB_300001_SM_100013GridEvenShareIlEENSR_9GridQueueIyEESO_EEEvDpT0__param_2,
	.param .align 8 .b8 _ZN6thrust24THRUST_300001_SM_1000_NS8cuda_cub4core6detail13_kernel_agentINS1_8__reduce11ReduceAgentINS0_12zip_iteratorIN4cuda3std3__45tupleIJNS0_10device_ptrIdEENS0_17counting_iteratorIlNS0_11use_defaultESF_SF_EEEEEEEPNSB_IJdlEEESJ_lNS1_9__extrema9arg_max_fIdl10comparatorEEEEJSI_SK_lN3cub18CUB_300001_SM_100013GridEvenShareIlEENSR_9GridQueueIyEESO_EEEvDpT0__param_3[72],
	.param .align 8 .b8 _ZN6thrust24THRUST_300001_SM_1000_NS8cuda_cub4core6detail13_kernel_agentINS1_8__reduce11ReduceAgentINS0_12zip_iteratorIN4cuda3std3__45tupleIJNS0_10device_ptrIdEENS0_17counting_iteratorIlNS0_11use_defaultESF_SF_EEEEEEEPNSB_IJdlEEESJ_lNS1_9__extrema9arg_max_fIdl10comparatorEEEEJSI_SK_lN3cub18CUB_300001_SM_100013GridEvenShareIlEENSR_9GridQueueIyEESO_EEEvDpT0__param_4[8],
	.param .align 1 .b8 _ZN6thrust24THRUST_300001_SM_1000_NS8cuda_cub4core6detail13_kernel_agentINS1_8__reduce11ReduceAgentINS0_12zip_iteratorIN4cuda3std3__45tupleIJNS0_10device_ptrIdEENS0_17counting_iteratorIlNS0_11use_defaultESF_SF_EEEEEEEPNSB_IJdlEEESJ_lNS1_9__extrema9arg_max_fIdl10comparatorEEEEJSI_SK_lN3cub18CUB_300001_SM_100013GridEvenShareIlEENSR_9GridQueueIyEESO_EEEvDpT0__param_5[1]
)
.maxntid 256
{
	.reg .pred 	%p<215>;
	.reg .b32 	%r<399>;
	.reg .b64 	%rd<356>;
	.reg .b64 	%fd<352>;

	ld.param.u64 	%rd196, [_ZN6thrust24THRUST_300001_SM_1000_NS8cuda_cub4core6detail13_kernel_agentINS1_8__reduce11ReduceAgentINS0_12zip_iteratorIN4cuda3std3__45tupleIJNS0_10device_ptrIdEENS0_17counting_iteratorIlNS0_11use_defaultESF_SF_EEEEEEEPNSB_IJdlEEESJ_lNS1_9__extrema9arg_max_fIdl10comparatorEEEEJSI_SK_lN3cub18CUB_300001_SM_100013GridEvenShareIlEENSR_9GridQueueIyEESO_EEEvDpT0__param_0+8];
	ld.param.u64 	%rd195, [_ZN6thrust24THRUST_300001_SM_1000_NS8cuda_cub4core6detail13_kernel_agentINS1_8__reduce11ReduceAgentINS0_12zip_iteratorIN4cuda3std3__45tupleIJNS0_10device_ptrIdEENS0_17counting_iteratorIlNS0_11use_defaultESF_SF_EEEEEEEPNSB_IJdlEEESJ_lNS1_9__extrema9arg_max_fIdl10comparatorEEEEJSI_SK_lN3cub18CUB_300001_SM_100013GridEvenShareIlEENSR_9GridQueueIyEESO_EEEvDpT0__param_0];
	ld.param.u64 	%rd199, [_ZN6thrust24THRUST_300001_SM_1000_NS8cuda_cub4core6detail13_kernel_agentINS1_8__reduce11ReduceAgentINS0_12zip_iteratorIN4cuda3std3__45tupleIJNS0_10device_ptrIdEENS0_17counting_iteratorIlNS0_11use_defaultESF_SF_EEEEEEEPNSB_IJdlEEESJ_lNS1_9__extrema9arg_max_fIdl10comparatorEEEEJSI_SK_lN3cub18CUB_300001_SM_100013GridEvenShareIlEENSR_9GridQueueIyEESO_EEEvDpT0__param_4];
	ld.param.u64 	%rd198, [_ZN6thrust24THRUST_300001_SM_1000_NS8cuda_cub4core6detail13_kernel_agentINS1_8__reduce11ReduceAgentINS0_12zip_iteratorIN4cuda3std3__45tupleIJNS0_10device_ptrIdEENS0_17counting_iteratorIlNS0_11use_defaultESF_SF_EEEEEEEPNSB_IJdlEEESJ_lNS1_9__extrema9arg_max_fIdl10comparatorEEEEJSI_SK_lN3cub18CUB_300001_SM_100013GridEvenShareIlEENSR_9GridQueueIyEESO_EEEvDpT0__param_2];
	cvta.to.global.u64 	%rd1, %rd199;
	cvta.to.global.u64 	%rd2, %rd195;
	mov.u32 	%r1, %ctaid.x;
	mul.lo.s32 	%r33, %r1, 1280;
	cvt.u64.u32 	%rd4, %r33;
	mov.u32 	%r34, %nctaid.x;
	mul.lo.s32 	%r35, %r34, 1280;
	cvt.u64.u32 	%rd5, %r35;
	add.s64 	%rd200, %rd4, 1280;
	setp.le.s64 	%p1, %rd200, %rd198;
	@%p1 bra 	$L__BB9_121;
	cvt.u32.u64 	%r159, %rd4;
	cvt.u32.u64 	%r2, %rd198;
	sub.s32 	%r3, %r2, %r159;
	mov.u32 	%r4, %tid.x;
	setp.ge.s32 	%p98, %r4, %r3;
	mov.f64 	%fd298, 0d0000000000000000;
	mov.b64 	%rd298, 0;
	mov.u32 	%r393, %r4;
	@%p98 bra 	$L__BB9_3;
	cvt.u64.u32 	%rd246, %r4;
	add.s64 	%rd247, %rd4, %rd246;
	shl.b64 	%rd248, %rd247, 3;
	add.s64 	%rd249, %rd2, %rd248;
	add.s64 	%rd298, %rd196, %rd247;
	ld.global.f64 	%fd298, [%rd249];
	add.s32 	%r393, %r4, 256;
$L__BB9_3:
	setp.ge.s32 	%p99, %r393, %r3;
	@%p99 bra 	$L__BB9_25;
	not.b32 	%r161, %r393;
	add.s32 	%r162, %r161, %r2;
	sub.s32 	%r7, %r162, %r159;
	and.b32  	%r163, %r7, 768;
	setp.eq.s32 	%p100, %r163, 768;
	@%p100 bra 	$L__BB9_10;
	cvt.u64.u32 	%rd251, %r393;
	add.s64 	%rd252, %rd251, %rd4;
	add.s64 	%rd289, %rd252, %rd196;
	shl.b64 	%rd253, %rd252, 3;
	add.s64 	%rd288, %rd2, %rd253;
	shr.u32 	%r164, %r7, 8;
	add.s32 	%r165, %r164, 1;
	and.b32  	%r166, %r165, 3;
	neg.s32 	%r391, %r166;
$L__BB9_6:
	.pragma "nounroll";
	mov.u64 	%rd12, %rd298;
	mov.f64 	%fd3, %fd298;
	ld.global.f64 	%fd4, [%rd288];
	abs.f64 	%fd5, %fd3;
	abs.f64 	%fd6, %fd4;
	setp.lt.f64 	%p101, %fd5, %fd6;
	mov.u64 	%rd298, %rd289;
	mov.f64 	%fd298, %fd4;
	@%p101 bra 	$L__BB9_9;
	setp.lt.f64 	%p102, %fd6, %fd5;
	mov.u64 	%rd298, %rd12;
	mov.f64 	%fd298, %fd3;
	@%p102 bra 	$L__BB9_9;
	setp.lt.s64 	%p103, %rd12, %rd289;
	min.s64 	%rd298, %rd12, %rd289;
	selp.f64 	%fd298, %fd3, %fd4, %p103;
$L__BB9_9:
	add.s32 	%r393, %r393, 256;
	add.s64 	%rd289, %rd289, 256;
	add.s64 	%rd288, %rd288, 2048;
	add.s32 	%r391, %r391, 1;
	setp.ne.s32 	%p104, %r391, 0;
	@%p104 bra 	$L__BB9_6;
$L__BB9_10:
	setp.lt.u32 	%p105, %r7, 768;
	@%p105 bra 	$L__BB9_25;
	add.s32 	%r394, %r393, 512;
$L__BB9_12:
	mov.u32 	%r15, %r394;
	add.s32 	%r167, %r15, -512;
	cvt.s64.s32 	%rd254, %r167;
	add.s64 	%rd255, %rd254, %rd4;
	shl.b64 	%rd256, %rd255, 3;
	add.s64 	%rd20, %rd2, %rd256;
	add.s64 	%rd21, %rd255, %rd196;
	ld.global.f64 	%fd12, [%rd20];
	abs.f64 	%fd13, %fd298;
	abs.f64 	%fd14, %fd12;
	setp.lt.f64 	%p106, %fd13, %fd14;
	mov.u64 	%rd295, %rd21;
	mov.f64 	%fd295, %fd12;
	@%p106 bra 	$L__BB9_15;
	setp.lt.f64 	%p107, %fd14, %fd13;
	mov.u64 	%rd295, %rd298;
	mov.f64 	%fd295, %fd298;
	@%p107 bra 	$L__BB9_15;
	setp.lt.s64 	%p108, %rd298, %rd21;
	min.s64 	%rd295, %rd298, %rd21;
	selp.f64 	%fd295, %fd298, %fd12, %p108;
$L__BB9_15:
	add.s32 	%r168, %r15, -256;
	cvt.s64.s32 	%rd257, %r168;
	add.s64 	%rd258, %rd257, %rd4;
	add.s64 	%rd24, %rd258, %rd196;
	ld.global.f64 	%fd17, [%rd20+2048];
	abs.f64 	%fd18, %fd295;
	abs.f64 	%fd19, %fd17;
	setp.lt.f64 	%p109, %fd18, %fd19;
	mov.u64 	%rd296, %rd24;
	mov.f64 	%fd296, %fd17;
	@%p109 bra 	$L__BB9_18;
	setp.lt.f64 	%p110, %fd19, %fd18;
	mov.u64 	%rd296, %rd295;
	mov.f64 	%fd296, %fd295;
	@%p110 bra 	$L__BB9_18;
	setp.lt.s64 	%p111, %rd295, %rd24;
	min.s64 	%rd296, %rd295, %rd24;
	selp.f64 	%fd296, %fd295, %fd17, %p111;
$L__BB9_18:
	cvt.s64.s32 	%rd259, %r15;
	add.s64 	%rd260, %rd259, %rd4;
	add.s64 	%rd27, %rd260, %rd196;
	ld.global.f64 	%fd22, [%rd20+4096];
	abs.f64 	%fd23, %fd296;
	abs.f64 	%fd24, %fd22;
	setp.lt.f64 	%p112, %fd23, %fd24;
	mov.u64 	%rd297, %rd27;
	mov.f64 	%fd297, %fd22;
	@%p112 bra 	$L__BB9_21;
	setp.lt.f64 	%p113, %fd24, %fd23;
	mov.u64 	%rd297, %rd296;
	mov.f64 	%fd297, %fd296;
	@%p113 bra 	$L__BB9_21;
	setp.lt.s64 	%p114, %rd296, %rd27;
	min.s64 	%rd297, %rd296, %rd27;
	selp.f64 	%fd297, %fd296, %fd22, %p114;
$L__BB9_21:
	add.s32 	%r169, %r15, 256;
	cvt.s64.s32 	%rd261, %r169;
	add.s64 	%rd262, %rd261, %rd4;
	add.s64 	%rd30, %rd262, %rd196;
	ld.global.f64 	%fd27, [%rd20+6144];
	abs.f64 	%fd28, %fd297;
	abs.f64 	%fd29, %fd27;
	setp.lt.f64 	%p115, %fd28, %fd29;
	mov.u64 	%rd298, %rd30;
	mov.f64 	%fd298, %fd27;
	@%p115 bra 	$L__BB9_24;
	setp.lt.f64 	%p116, %fd29, %fd28;
	mov.u64 	%rd298, %rd297;
	mov.f64 	%fd298, %fd297;
	@%p116 bra 	$L__BB9_24;
	setp.lt.s64 	%p117, %rd297, %rd30;
	min.s64 	%rd298, %rd297, %rd30;
	selp.f64 	%fd298, %fd297, %fd27, %p117;
$L__BB9_24:
	add.s32 	%r394, %r15, 1024;
	add.s32 	%r170, %r15, 512;
	setp.lt.s32 	%p118, %r170, %r3;
	@%p118 bra 	$L__BB9_12;
$L__BB9_25:
	setp.lt.s32 	%p119, %r3, 256;
	@%p119 bra 	$L__BB9_70;
	// begin inline asm
	mov.u32 %r284, %laneid;
	// end inline asm
	mov.b64 	%rd273, %fd298;
	mov.b64 	{%r286, %r291}, %rd273;
	mov.b32 	%r302, 1;
	mov.b32 	%r303, 31;
	mov.b32 	%r304, -1;
	// begin inline asm
	shfl.sync.down.b32 %r285, %r286, %r302, %r303, %r304;
	// end inline asm
	// begin inline asm
	shfl.sync.down.b32 %r290, %r291, %r302, %r303, %r304;
	// end inline asm
	mov.b64 	%rd274, {%r285, %r290};
	mov.b64 	%fd33, %rd274;
	mov.b64 	{%r296, %r301}, %rd298;
	// begin inline asm
	shfl.sync.down.b32 %r295, %r296, %r302, %r303, %r304;
	// end inline asm
	// begin inline asm
	shfl.sync.down.b32 %r300, %r301, %r302, %r303, %r304;
	// end inline asm
	mov.b64 	%rd34, {%r295, %r300};
	setp.gt.s32 	%p171, %r284, 30;
	mov.u64 	%rd300, %rd298;
	mov.f64 	%fd300, %fd298;
	@%p171 bra 	$L__BB9_30;
	abs.f64 	%fd34, %fd298;
	abs.f64 	%fd35, %fd33;
	setp.lt.f64 	%p172, %fd34, %fd35;
	mov.u64 	%rd300, %rd34;
	mov.f64 	%fd300, %fd33;
	@%p172 bra 	$L__BB9_30;
	setp.lt.f64 	%p173, %fd35, %fd34;
	mov.u64 	%rd300, %rd298;
	mov.f64 	%fd300, %fd298;
	@%p173 bra 	$L__BB9_30;
	setp.lt.s64 	%p174, %rd298, %rd34;
	min.s64 	%rd300, %rd298, %rd34;
	selp.f64 	%fd300, %fd298, %fd33, %p174;
$L__BB9_30:
	mov.b64 	%rd275, %fd300;
	mov.b64 	{%r306, %r311}, %rd275;
	mov.b32 	%r322, 2;
	mov.b32 	%r323, 31;
	mov.b32 	%r324, -1;
	// begin inline asm
	shfl.sync.down.b32 %r305, %r306, %r322, %r323, %r324;
	// end inline asm
	// begin inline asm
	shfl.sync.down.b32 %r310, %r311, %r322, %r323, %r324;
	// end inline asm
	mov.b64 	%rd276, {%r305, %r310};
	mov.b64 	%fd38, %rd276;
	mov.b64 	{%r316, %r321}, %rd300;
	// begin inline asm
	shfl.sync.down.b32 %r315, %r316, %r322, %r323, %r324;
	// end inline asm
	// begin inline asm
	shfl.sync.down.b32 %r320, %r321, %r322, %r323, %r324;
	// end inline asm
	mov.b64 	%rd37, {%r315, %r320};
	setp.gt.s32 	%p175, %r284, 29;
	mov.u64 	%rd301, %rd300;
	mov.f64 	%fd301, %fd300;
	@%p175 bra 	$L__BB9_34;
	abs.f64 	%fd39, %fd300;
	abs.f64 	%fd40, %fd38;
	setp.lt.f64 	%p176, %fd39, %fd40;
	mov.u64 	%rd301, %rd37;
	mov.f64 	%fd301, %fd38;
	@%p176 bra 	$L__BB9_34;
	setp.lt.f64 	%p177, %fd40, %fd39;
	mov.u64 	%rd301, %rd300;
	mov.f64 	%fd301, %fd300;
	@%p177 bra 	$L__BB9_34;
	setp.lt.s64 	%p178, %rd300, %rd37;
	min.s64 	%rd301, %rd300, %rd37;
	selp.f64 	%fd301, %fd300, %fd38, %p178;
$L__BB9_34:
	mov.b64 	%rd277, %fd301;
	mov.b64 	{%r326, %r331}, %rd277;
	mov.b32 	%r342, 4;
	mov.b32 	%r343, 31;
	mov.b32 	%r344, -1;
	// begin inline asm
	shfl.sync.down.b32 %r325, %r326, %r342, %r343, %r344;
	// end inline asm
	// begin inline asm
	shfl.sync.down.b32 %r330, %r331, %r342, %r343, %r344;
	// end inline asm
	mov.b64 	%rd278, {%r325, %r330};
	mov.b64 	%fd43, %rd278;
	mov.b64 	{%r336, %r341}, %rd301;
	// begin inline asm
	shfl.sync.down.b32 %r335, %r336, %r342, %r343, %r344;
	// end inline asm
	// begin inline asm
	shfl.sync.down.b32 %r340, %r341, %r342, %r343, %r344;
	// end inline asm
	mov.b64 	%rd40, {%r335, %r340};
	setp.gt.s32 	%p179, %r284, 27;
	mov.u64 	%rd302, %rd301;
	mov.f64 	%fd302, %fd301;
	@%p179 bra 	$L__BB9_38;
	abs.f64 	%fd44, %fd301;
	abs.f64 	%fd45, %fd43;
	setp.lt.f64 	%p180, %fd44, %fd45;
	mov.u64 	%rd302, %rd40;
	mov.f64 	%fd302, %fd43;
	@%p180 bra 	$L__BB9_38;
	setp.lt.f64 	%p181, %fd45, %fd44;
	mov.u64 	%rd302, %rd301;
	mov.f64 	%fd302, %fd301;
	@%p181 bra 	$L__BB9_38;
	setp.lt.s64 	%p182, %rd301, %rd40;
	min.s64 	%rd302, %rd301, %rd40;
	selp.f64 	%fd302, %fd301, %fd43, %p182;
$L__BB9_38:
	mov.b64 	%rd279, %fd302;
	mov.b64 	{%r346, %r351}, %rd279;
	mov.b32 	%r362, 8;
	mov.b32 	%r363, 31;
	mov.b32 	%r364, -1;
	// begin inline asm
	shfl.sync.down.b32 %r345, %r346, %r362, %r363, %r364;
	// end inline asm
	// begin inline asm
	shfl.sync.down.b32 %r350, %r351, %r362, %r363, %r364;
	// end inline asm
	mov.b64 	%rd280, {%r345, %r350};
	mov.b64 	%fd48, %rd280;
	mov.b64 	{%r356, %r361}, %rd302;
	// begin inline asm
	shfl.sync.down.b32 %r355, %r356, %r362, %r363, %r364;
	// end inline asm
	// begin inline asm
	shfl.sync.down.b32 %r360, %r361, %r362, %r363, %r364;
	// end inline asm
	mov.b64 	%rd43, {%r355, %r360};
	setp.gt.s32 	%p183, %r284, 23;
	mov.u64 	%rd303, %rd302;
	mov.f64 	%fd303, %fd302;
	@%p183 bra 	$L__BB9_42;
	abs.f64 	%fd49, %fd302;
	abs.f64 	%fd50, %fd48;
	setp.lt.f64 	%p184, %fd49, %fd50;
	mov.u64 	%rd303, %rd43;
	mov.f64 	%fd303, %fd48;
	@%p184 bra 	$L__BB9_42;
	setp.lt.f64 	%p185, %fd50, %fd49;
	mov.u64 	%rd303, %rd302;
	mov.f64 	%fd303, %fd302;
	@%p185 bra 	$L__BB9_42;
	setp.lt.s64 	%p186, %rd302, %rd43;
	min.s64 	%rd303, %rd302, %rd43;
	selp.f64 	%fd303, %fd302, %fd48, %p186;
$L__BB9_42:
	mov.b64 	%rd281, %fd303;
	mov.b64 	{%r366, %r371}, %rd281;
	mov.b32 	%r382, 16;
	mov.b32 	%r383, 31;
	mov.b32 	%r384, -1;
	// begin inline asm
	shfl.sync.down.b32 %r365, %r366, %r382, %r383, %r384;
	// end inline asm
	// begin inline asm
	shfl.sync.down.b32 %r370, %r371, %r382, %r383, %r384;
	// end inline asm
	mov.b64 	%rd282, {%r365, %r370};
	mov.b64 	%fd53, %rd282;
	mov.b64 	{%r376, %r381}, %rd303;
	// begin inline asm
	shfl.sync.down.b32 %r375, %r376, %r382, %r383, %r384;
	// end inline asm
	// begin inline asm
	shfl.sync.down.b32 %r380, %r381, %r382, %r383, %r384;
	// end inline asm
	mov.b64 	%rd46, {%r375, %r380};
	setp.gt.s32 	%p187, %r284, 15;
	mov.u64 	%rd355, %rd303;
	mov.f64 	%fd351, %fd303;
	@%p187 bra 	$L__BB9_46;
	abs.f64 	%fd54, %fd303;
	abs.f64 	%fd55, %fd53;
	setp.lt.f64 	%p188, %fd54, %fd55;
	mov.u64 	%rd355, %rd46;
	mov.f64 	%fd351, %fd53;
	@%p188 bra 	$L__BB9_46;
	setp.lt.f64 	%p189, %fd55, %fd54;
	mov.u64 	%rd355, %rd303;
	mov.f64 	%fd351, %fd303;
	@%p189 bra 	$L__BB9_46;
	setp.lt.s64 	%p190, %rd303, %rd46;
	min.s64 	%rd355, %rd303, %rd46;
	selp.f64 	%fd351, %fd303, %fd53, %p190;
$L__BB9_46:
	setp.ne.s32 	%p191, %r284, 0;
	@%p191 bra 	$L__BB9_48;
	shr.u32 	%r385, %r4, 1;
	and.b32  	%r386, %r385, 496;
	mov.u32 	%r387, _ZN6thrust24THRUST_300001_SM_1000_NS8cuda_cub4core6detail5shmemE;
	add.s32 	%r388, %r387, %r386;
	st.shared.f64 	[%r388+8], %fd351;
	st.shared.u64 	[%r388+16], %rd355;
$L__BB9_48:
	bar.sync 	0;
	setp.ne.s32 	%p192, %r4, 0;
	@%p192 bra 	$L__BB9_208;
	ld.shared.f64 	%fd58, [_ZN6thrust24THRUST_300001_SM_1000_NS8cuda_cub4core6detail5shmemE+24];
	ld.shared.u64 	%rd49, [_ZN6thrust24THRUST_300001_SM_1000_NS8cuda_cub4core6detail5shmemE+32];
	abs.f64 	%fd59, %fd351;
	abs.f64 	%fd60, %fd58;
	setp.lt.f64 	%p193, %fd59, %fd60;
	mov.u64 	%rd305, %rd49;
	mov.f64 	%fd305, %fd58;
	@%p193 bra 	$L__BB9_52;
	setp.lt.f64 	%p194, %fd60, %fd59;
	mov.u64 	%rd305, %rd355;
	mov.f64 	%fd305, %fd351;
	@%p194 bra 	$L__BB9_52;
	setp.lt.s64 	%p195, %rd355, %rd49;
	min.s64 	%rd305, %rd355, %rd49;
	selp.f64 	%fd305, %fd351, %fd58, %p195;
$L__BB9_52:
	ld.shared.f64 	%fd63, [_ZN6thrust24THRUST_300001_SM_1000_NS8cuda_cub4core6detail5shmemE+40];
	ld.shared.u64 	%rd52, [_ZN6thrust24THRUST_300001_SM_1000_NS8cuda_cub4core6detail5shmemE+48];
	abs.f64 	%fd64, %fd305;
	abs.f64 	%fd65, %fd63;
	setp.lt.f64 	%p196, %fd64, %fd65;
	mov.u64 	%rd306, %rd52;
	mov.f64 	%fd306, %fd63;
	@%p196 bra 	$L__BB9_55;
	setp.lt.f64 	%p197, %fd65, %fd64;
	mov.u64 	%rd306, %rd305;
	mov.f64 	%fd306, %fd305;
	@%p197 bra 	$L__BB9_55;
	setp.lt.s64 	%p198, %rd305, %rd52;
	min.s64 	%rd306, %rd305, %rd52;
	selp.f64 	%fd306, %fd305, %fd63, %p198;
$L__BB9_55:
	ld.shared.f64 	%fd68, [_ZN6thrust24THRUST_300001_SM_1000_NS8cuda_cub4core6detail5shmemE+56];
	ld.shared.u64 	%rd55, [_ZN6thrust24THRUST_300001_SM_1000_NS8cuda_cub4core6detail5shmemE+64];
	abs.f64 	%fd69, %fd306;
	abs.f64 	%fd70, %fd68;
	setp.lt.f64 	%p199, %fd69, %fd70;
	mov.u64 	%rd307, %rd55;
	mov.f64 	%fd307, %fd68;
	@%p199 bra 	$L__BB9_58;
	setp.lt.f64 	%p200, %fd70, %fd69;
	mov.u64 	%rd307, %rd306;
	mov.f64 	%fd307, %fd306;
	@%p200 bra 	$L__BB9_58;
	setp.lt.s64 	%p201, %rd306, %rd55;
	min.s64 	%rd307, %rd306, %rd55;
	selp.f64 	%fd307, %fd306, %fd68, %p201;
$L__BB9_58:
	ld.shared.f64 	%fd73, [_ZN6thrust24THRUST_300001_SM_1000_NS8cuda_cub4core6detail5shmemE+72];
	ld.shared.u64 	%rd58, [_ZN6thrust24THRUST_300001_SM_1000_NS8cuda_cub4core6detail5shmemE+80];
	abs.f64 	%fd74, %fd307;
	abs.f64 	%fd75, %fd73;
	setp.lt.f64 	%p202, %fd74, %fd75;
	mov.u64 	%rd308, %rd58;
	mov.f64 	%fd308, %fd73;
	@%p202 bra 	$L__BB9_61;
	setp.lt.f64 	%p203, %fd75, %fd74;
	mov.u64 	%rd308, %rd307;
	mov.f64 	%fd308, %fd307;
	@%p203 bra 	$L__BB9_61;
	setp.lt.s64 	%p204, %rd307, %rd58;
	min.s64 	%rd308, %rd307, %rd58;
	selp.f64 	%fd308, %fd307, %fd73, %p204;
$L__BB9_61:
	ld.shared.f64 	%fd78, [_ZN6thrust24THRUST_300001_SM_1000_NS8cuda_cub4core6detail5shmemE+88];
	ld.shared.u64 	%rd61, [_ZN6thrust24THRUST_300001_SM_1000_NS8cuda_cub4core6detail5shmemE+96];
	abs.f64 	%fd79, %fd308;
	abs.f64 	%fd80, %fd78;
	setp.lt.f64 	%p205, %fd79, %fd80;
	mov.u64 	%rd309, %rd61;
	mov.f64 	%fd309, %fd78;
	@%p205 bra 	$L__BB9_64;
	setp.lt.f64 	%p206, %fd80, %fd79;
	mov.u64 	%rd309, %rd308;
	mov.f64 	%fd309, %fd308;
	@%p206 bra 	$L__BB9_64;
	setp.lt.s64 	%p207, %rd308, %rd61;
	min.s64 	%rd309, %rd308, %rd61;
	selp.f64 	%fd309, %fd308, %fd78, %p207;
$L__BB9_64:
	ld.shared.f64 	%fd83, [_ZN6thrust24THRUST_300001_SM_1000_NS8cuda_cub4core6detail5shmemE+104];
	ld.shared.u64 	%rd64, [_ZN6thrust24THRUST_300001_SM_1000_NS8cuda_cub4core6detail5shmemE+112];
	abs.f64 	%fd84, %fd309;
	abs.f64 	%fd85, %fd83;
	setp.lt.f64 	%p208, %fd84, %fd85;
	mov.u64 	%rd310, %rd64;
	mov.f64 	%fd310, %fd83;
	@%p208 bra 	$L__BB9_67;
	setp.lt.f64 	%p209, %fd85, %fd84;
	mov.u64 	%rd310, %rd309;
	mov.f64 	%fd310, %fd309;
	@%p209 bra 	$L__BB9_67;
	setp.lt.s64 	%p210, %rd309, %rd64;
	min.s64 	%rd310, %rd309, %rd64;
	selp.f64 	%fd310, %fd309, %fd83, %p210;
$L__BB9_67:
	ld.shared.f64 	%fd88, [_ZN6thrust24THRUST_300001_SM_1000_NS8cuda_cub4core6detail5shmemE+120];
	ld.shared.u64 	%rd67, [_ZN6thrust24THRUST_300001_SM_1000_NS8cuda_cub4core6detail5shmemE+128];
	abs.f64 	%fd89, %fd310;
	abs.f64 	%fd90, %fd88;
	setp.lt.f64 	%p211, %fd89, %fd90;
	mov.u64 	%rd355, %rd67;
	mov.f64 	%fd351, %fd88;
	@%p211 bra 	$L__BB9_208;
	setp.lt.f64 	%p212, %fd90, %fd89;
	mov.u64 	%rd355, %rd310;
	mov.f64 	%fd351, %fd310;
	@%p212 bra 	$L__BB9_208;
	setp.lt.s64 	%p213, %rd310, %rd67;
	min.s64 	%rd355, %rd310, %rd67;
	selp.f64 	%fd351, %fd310, %fd88, %p213;
	bra.uni 	$L__BB9_208;
$L__BB9_70:
	// begin inline asm
	mov.u32 %r171, %laneid;
	// end inline asm
	and.b32  	%r192, %r4, 992;
	add.s32 	%r193, %r192, 32;
	setp.gt.s32 	%p120, %r193, %r3;
	not.b32 	%r194, %r192;
	add.s32 	%r195, %r3, %r194;
	selp.b32 	%r190, %r195, 31, %p120;
	mov.b64 	%rd263, %fd298;
	mov.b64 	{%r173, %r178}, %rd263;
	mov.b32 	%r189, 1;
	mov.b32 	%r191, -1;
	// begin inline asm
	shfl.sync.down.b32 %r172, %r173, %r189, %r190, %r191;
	// end inline asm
	// begin inline asm
	shfl.sync.down.b32 %r177, %r178, %r189, %r190, %r191;
	// end inline asm
	mov.b64 	%rd264, {%r172, %r177};
	mov.b64 	%fd92, %rd264;
	mov.b64 	{%r183, %r188}, %rd298;
	// begin inline asm
	shfl.sync.down.b32 %r182, %r183, %r189, %r190, %r191;
	// end inline asm
	// begin inline asm
	shfl.sync.down.b32 %r187, %r188, %r189, %r190, %r191;
	// end inline asm
	mov.b64 	%rd69, {%r182, %r187};
	setp.ge.s32 	%p121, %r171, %r190;
	mov.u64 	%rd311, %rd298;
	mov.f64 	%fd311, %fd298;
	@%p121 bra 	$L__BB9_74;
	abs.f64 	%fd93, %fd298;
	abs.f64 	%fd94, %fd92;
	setp.lt.f64 	%p122, %fd93, %fd94;
	mov.u64 	%rd311, %rd69;
	mov.f64 	%fd311, %fd92;
	@%p122 bra 	$L__BB9_74;
	setp.lt.f64 	%p123, %fd94, %fd93;
	mov.u64 	%rd311, %rd298;
	mov.f64 	%fd311, %fd298;
	@%p123 bra 	$L__BB9_74;
	setp.lt.s64 	%p124, %rd298, %rd69;
	min.s64 	%rd311, %rd298, %rd69;
	selp.f64 	%fd311, %fd298, %fd92, %p124;
$L__BB9_74:
	mov.b64 	%rd265, %fd311;
	mov.b64 	{%r197, %r202}, %rd265;
	mov.b32 	%r213, 2;
	mov.b32 	%r215, -1;
	// begin inline asm
	shfl.sync.down.b32 %r196, %r197, %r213, %r190, %r215;
	// end inline asm
	// begin inline asm
	shfl.sync.down.b32 %r201, %r202, %r213, %r190, %r215;
	// end inline asm
	mov.b64 	%rd266, {%r196, %r201};
	mov.b64 	%fd97, %rd266;
	mov.b64 	{%r207, %r212}, %rd311;
	// begin inline asm
	shfl.sync.down.b32 %r206, %r207, %r213, %r190, %r215;
	// end inline asm
	// begin inline asm
	shfl.sync.down.b32 %r211, %r212, %r213, %r190, %r215;
	// end inline asm
	mov.b64 	%rd72, {%r206, %r211};
	add.s32 	%r216, %r171, 2;
	setp.gt.s32 	%p125, %r216, %r190;
	mov.u64 	%rd312, %rd311;
	mov.f64 	%fd312, %fd311;
	@%p125 bra 	$L__BB9_78;
	abs.f64 	%fd98, %fd311;
	abs.f64 	%fd99, %fd97;
	setp.lt.f64 	%p126, %fd98, %fd99;
	mov.u64 	%rd312, %rd72;
	mov.f64 	%fd312, %fd97;
	@%p126 bra 	$L__BB9_78;
	setp.lt.f64 	%p127, %fd99, %fd98;
	mov.u64 	%rd312, %rd311;
	mov.f64 	%fd312, %fd311;
	@%p127 bra 	$L__BB9_78;
	setp.lt.s64 	%p128, %rd311, %rd72;
	min.s64 	%rd312, %rd311, %rd72;
	selp.f64 	%fd312, %fd311, %fd97, %p128;
$L__BB9_78:
	mov.b64 	%rd267, %fd312;
	mov.b64 	{%r218, %r223}, %rd267;
	mov.b32 	%r234, 4;
	mov.b32 	%r236, -1;
	// begin inline asm
	shfl.sync.down.b32 %r217, %r218, %r234, %r190, %r236;
	// end inline asm
	// begin inline asm
	shfl.sync.down.b32 %r222, %r223, %r234, %r190, %r236;
	// end inline asm
	mov.b64 	%rd268, {%r217, %r222};
	mov.b64 	%fd102, %rd268;
	mov.b64 	{%r228, %r233}, %rd312;
	// begin inline asm
	shfl.sync.down.b32 %r227, %r228, %r234, %r190, %r236;
	// end inline asm
	// begin inline asm
	shfl.sync.down.b32 %r232, %r233, %r234, %r190, %r236;
	// end inline asm
	mov.b64 	%rd75, {%r227, %r232};
	add.s32 	%r237, %r171, 4;
	setp.gt.s32 	%p129, %r237, %r190;
	mov.u64 	%rd313, %rd312;
	mov.f64 	%fd313, %fd312;
	@%p129 bra 	$L__BB9_82;
	abs.f64 	%fd103, %fd312;
	abs.f64 	%fd104, %fd102;
	setp.lt.f64 	%p130, %fd103, %fd104;
	mov.u64 	%rd313, %rd75;
	mov.f64 	%fd313, %fd102;
	@%p130 bra 	$L__BB9_82;
	setp.lt.f64 	%p131, %fd104, %fd103;
	mov.u64 	%rd313, %rd312;
	mov.f64 	%fd313, %fd312;
	@%p131 bra 	$L__BB9_82;
	setp.lt.s64 	%p132, %rd312, %rd75;
	min.s64 	%rd313, %rd312, %rd75;
	selp.f64 	%fd313, %fd312, %fd102, %p132;
$L__BB9_82:
	mov.b64 	%rd269, %fd313;
	mov.b64 	{%r239, %r244}, %rd269;
	mov.b32 	%r255, 8;
	mov.b32 	%r257, -1;
	// begin inline asm
	shfl.sync.down.b32 %r238, %r239, %r255, %r190, %r257;
	// end inline asm
	// begin inline asm
	shfl.sync.down.b32 %r243, %r244, %r255, %r190, %r257;
	// end inline asm
	mov.b64 	%rd270, {%r238, %r243};
	mov.b64 	%fd107, %rd270;
	mov.b64 	{%r249, %r254}, %rd313;
	// begin inline asm
	shfl.sync.down.b32 %r248, %r249, %r255, %r190, %r257;
	// end inline asm
	// begin inline asm
	shfl.sync.down.b32 %r253, %r254, %r255, %r190, %r257;
	// end inline asm
	mov.b64 	%rd78, {%r248, %r253};
	add.s32 	%r258, %r171, 8;
	setp.gt.s32 	%p133, %r258, %r190;
	mov.u64 	%rd314, %rd313;
	mov.f64 	%fd314, %fd313;
	@%p133 bra 	$L__BB9_86;
	abs.f64 	%fd108, %fd313;
	abs.f64 	%fd109, %fd107;
	setp.lt.f64 	%p134, %fd108, %fd109;
	mov.u64 	%rd314, %rd78;
	mov.f64 	%fd314, %fd107;
	@%p134 bra 	$L__BB9_86;
	setp.lt.f64 	%p135, %fd109, %fd108;
	mov.u64 	%rd314, %rd313;
	mov.f64 	%fd314, %fd313;
	@%p135 bra 	$L__BB9_86;
	setp.lt.s64 	%p136, %rd313, %rd78;
	min.s64 	%rd314, %rd313, %rd78;
	selp.f64 	%fd314, %fd313, %fd107, %p136;
$L__BB9_86:
	mov.b64 	%rd271, %fd314;
	mov.b64 	{%r260, %r265}, %rd271;
	mov.b32 	%r276, 16;
	mov.b32 	%r278, -1;
	// begin inline asm
	shfl.sync.down.b32 %r259, %r260, %r276, %r190, %r278;
	// end inline asm
	// begin inline asm
	shfl.sync.down.b32 %r264, %r265, %r276, %r190, %r278;
	// end inline asm
	mov.b64 	%rd272, {%r259, %r264};
	mov.b64 	%fd112, %rd272;
	mov.b64 	{%r270, %r275}, %rd314;
	// begin inline asm
	shfl.sync.down.b32 %r269, %r270, %r276, %r190, %r278;
	// end inline asm
	// begin inline asm
	shfl.sync.down.b32 %r274, %r275, %r276, %r190, %r278;
	// end inline asm
	mov.b64 	%rd81, {%r269, %r274};
	add.s32 	%r279, %r171, 16;
	setp.gt.s32 	%p137, %r279, %r190;
	mov.u64 	%rd355, %rd314;
	mov.f64 	%fd351, %fd314;
	@%p137 bra 	$L__BB9_90;
	abs.f64 	%fd113, %fd314;
	abs.f64 	%fd114, %fd112;
	setp.lt.f64 	%p138, %fd113, %fd114;
	mov.u64 	%rd355, %rd81;
	mov.f64 	%fd351, %fd112;
	@%p138 bra 	$L__BB9_90;
	setp.lt.f64 	%p139, %fd114, %fd113;
	mov.u64 	%rd355, %rd314;
	mov.f64 	%fd351, %fd314;
	@%p139 bra 	$L__BB9_90;
	setp.lt.s64 	%p140, %rd314, %rd81;
	min.s64 	%rd355, %rd314, %rd81;
	selp.f64 	%fd351, %fd314, %fd112, %p140;
$L__BB9_90:
	setp.ne.s32 	%p141, %r171, 0;
	@%p141 bra 	$L__BB9_92;
	shr.u32 	%r280, %r4, 1;
	and.b32  	%r281, %r280, 496;
	mov.u32 	%r282, _ZN6thrust24THRUST_300001_SM_1000_NS8cuda_cub4core6detail5shmemE;
	add.s32 	%r283, %r282, %r281;
	st.shared.f64 	[%r283+8], %fd351;
	st.shared.u64 	[%r283+16], %rd355;
$L__BB9_92:
	bar.sync 	0;
	setp.ne.s32 	%p142, %r4, 0;
	@%p142 bra 	$L__BB9_208;
	setp.lt.s32 	%p143, %r3, 33;
	mov.f64 	%fd316, %fd351;
	mov.u64 	%rd316, %rd355;
	@%p143 bra 	$L__BB9_97;
	ld.shared.f64 	%fd117, [_ZN6thrust24THRUST_300001_SM_1000_NS8cuda_cub4core6detail5shmemE+24];
	ld.shared.u64 	%rd84, [_ZN6thrust24THRUST_300001_SM_1000_NS8cuda_cub4core6detail5shmemE+32];
	abs.f64 	%fd118, %fd351;
	abs.f64 	%fd119, %fd117;
	setp.lt.f64 	%p144, %fd118, %fd119;
	mov.f64 	%fd316, %fd117;
	mov.u64 	%rd316, %rd84;
	@%p144 bra 	$L__BB9_97;
	setp.lt.f64 	%p145, %fd119, %fd118;
	mov.f64 	%fd316, %fd351;
	mov.u64 	%rd316, %rd355;
	@%p145 bra 	$L__BB9_97;
	setp.lt.s64 	%p146, %rd355, %rd84;
	selp.f64 	%fd316, %fd351, %fd117, %p146;
	min.s64 	%rd316, %rd355, %rd84;
$L__BB9_97:
	setp.lt.s32 	%p147, %r3, 65;
	mov.f64 	%fd317, %fd316;
	mov.u64 	%rd317, %rd316;
	@%p147 bra 	$L__BB9_101;
	ld.shared.f64 	%fd122, [_ZN6thrust24THRUST_300001_SM_1000_NS8cuda_cub4core6detail5shmemE+40];
	ld.shared.u64 	%rd87, [_ZN6thrust24THRUST_300001_SM_1000_NS8cuda_cub4core6detail5shmemE+48];
	abs.f64 	%fd123, %fd316;
	abs.f64 	%fd124, %fd122;
	setp.lt.f64 	%p148, %fd123, %fd124;
	mov.f64 	%fd317, %fd122;
	mov.u64 	%rd317, %rd87;
	@%p148 bra 	$L__BB9_101;
	setp.lt.f64 	%p149, %fd124, %fd123;
	mov.f64 	%fd317, %fd316;
	mov.u64 	%rd317, %rd316;
	@%p149 bra 	$L__BB9_101;
	setp.lt.s64 	%p150, %rd316, %rd87;
	selp.f64 	%fd317, %fd316, %fd122, %p150;
	min.s64 	%rd317, %rd316, %rd87;
$L__BB9_101:
	setp.lt.s32 	%p151, %r3, 97;
	mov.f64 	%fd318, %fd317;
	mov.u64 	%rd318, %rd317;
	@%p151 bra 	$L__BB9_105;
	ld.shared.f64 	%fd127, [_ZN6thrust24THRUST_300001_SM_1000_NS8cuda_cub4core6detail5shmemE+56];
	ld.shared.u64 	%rd90, [_ZN6thrust24THRUST_300001_SM_1000_NS8cuda_cub4core6detail5shmemE+64];
	abs.f64 	%fd128, %fd317;
	abs.f64 	%fd129, %fd127;
	setp.lt.f64 	%p152, %fd128, %fd129;
	mov.f64 	%fd318, %fd127;
	mov.u64 	%rd318, %rd90;
	@%p152 bra 	$L__BB9_105;
	setp.lt.f64 	%p153, %fd129, %fd128;
	mov.f64 	%fd318, %fd317;
	mov.u64 	%rd318, %rd317;
	@%p153 bra 	$L__BB9_105;
	setp.lt.s64 	%p154, %rd317, %rd90;
	selp.f64 	%fd318, %fd317, %fd127, %p154;
	min.s64 	%rd318, %rd317, %rd90;
$L__BB9_105:
	setp.lt.s32 	%p155, %r3, 129;
	mov.f64 	%fd319, %fd318;
	mov.u64 	%rd319, %rd318;
	@%p155 bra 	$L__BB9_109;
	ld.shared.f64 	%fd132, [_ZN6thrust24THRUST_300001_SM_1000_NS8cuda_cub4core6detail5shmemE+72];
	ld.shared.u64 	%rd93, [_ZN6thrust24THRUST_300001_SM_1000_NS8cuda_cub4core6detail5shmemE+80];
	abs.f64 	%fd133, %fd318;
	abs.f64 	%fd134, %fd132;
	setp.lt.f64 	%p156, %fd133, %fd134;
	mov.f64 	%fd319, %fd132;
	mov.u64 	%rd319, %rd93;
	@%p156 bra 	$L__BB9_109;
	setp.lt.f64 	%p157, %fd134, %fd133;
	mov.f64 	%fd319, %fd318;
	mov.u64 	%rd319, %rd318;
	@%p157 bra 	$L__BB9_109;
	setp.lt.s64 	%p158, %rd318, %rd93;
	selp.f64 	%fd319, %fd318, %fd132, %p158;
	min.s64 	%rd319, %rd318, %rd93;
$L__BB9_109:
	setp.lt.s32 	%p159, %r3, 161;
	mov.f64 	%fd320, %fd319;
	mov.u64 	%rd320, %rd319;
	@%p159 bra 	$L__BB9_113;
	ld.shared.f64 	%fd137, [_ZN6thrust24THRUST_300001_SM_1000_NS8cuda_cub4core6detail5shmemE+88];
	ld.shared.u64 	%rd96, [_ZN6thrust24THRUST_300001_SM_1000_NS8cuda_cub4core6detail5shmemE+96];
	abs.f64 	%fd138, %fd319;
	abs.f64 	%fd139, %fd137;
	setp.lt.f64 	%p160, %fd138, %fd139;
	mov.f64 	%fd320, %fd137;
	mov.u64 	%rd320, %rd96;
	@%p160 bra 	$L__BB9_113;
	setp.lt.f64 	%p161, %fd139, %fd138;
	mov.f64 	%fd320, %fd319;
	mov.u64 	%rd320, %rd319;
	@%p161 bra 	$L__BB9_113;
	setp.lt.s64 	%p162, %rd319, %rd96;
	selp.f64 	%fd320, %fd319, %fd137, %p162;
	min.s64 	%rd320, %rd319, %rd96;
$L__BB9_113:
	setp.lt.s32 	%p163, %r3, 193;
	mov.f64 	%fd321, %fd320;
	mov.u64 	%rd321, %rd320;
	@%p163 bra 	$L__BB9_117;
	ld.shared.f64 	%fd142, [_ZN6thrust24THRUST_300001_SM_1000_NS8cuda_cub4core6detail5shmemE+104];
	ld.shared.u64 	%rd99, [_ZN6thrust24THRUST_300001_SM_1000_NS8cuda_cub4core6detail5shmemE+112];
	abs.f64 	%fd143, %fd320;
	abs.f64 	%fd144, %fd142;
	setp.lt.f64 	%p164, %fd143, %fd144;
	mov.f64 	%fd321, %fd142;
	mov.u64 	%rd321, %rd99;
	@%p164 bra 	$L__BB9_117;
	setp.lt.f64 	%p165, %fd144, %fd143;
	mov.f64 	%fd321, %fd320;
	mov.u64 	%rd321, %rd320;
	@%p165 bra 	$L__BB9_117;
	setp.lt.s64 	%p166, %rd320, %rd99;
	selp.f64 	%fd321, %fd320, %fd142, %p166;
	min.s64 	%rd321, %rd320, %rd99;
$L__BB9_117:
	setp.lt.s32 	%p167, %r3, 225;
	mov.u64 	%rd355, %rd321;
	mov.f64 	%fd351, %fd321;
	@%p167 bra 	$L__BB9_208;
	ld.shared.f64 	%fd147, [_ZN6thrust24THRUST_300001_SM_1000_NS8cuda_cub4core6detail5shmemE+120];
	ld.shared.u64 	%rd102, [_ZN6thrust24THRUST_300001_SM_1000_NS8cuda_cub4core6detail5shmemE+128];
	abs.f64 	%fd148, %fd321;
	abs.f64 	%fd149, %fd147;
	setp.lt.f64 	%p168, %fd148, %fd149;
	mov.u64 	%rd355, %rd102;
	mov.f64 	%fd351, %fd147;
	@%p168 bra 	$L__BB9_208;
	setp.lt.f64 	%p169, %fd149, %fd148;
	mov.u64 	%rd355, %rd321;
	mov.f64 	%fd351, %fd321;
	@%p169 bra 	$L__BB9_208;
	setp.lt.s64 	%p170, %rd321, %rd102;
	selp.f64 	%fd351, %fd321, %fd147, %p170;
	min.s64 	%rd355, %rd321, %rd102;
	bra.uni 	$L__BB9_208;
$L__BB9_121:
	mov.u32 	%r20, %tid.x;
	add.s64 	%rd104, %rd196, %rd4;
	cvt.u64.u32 	%rd105, %r20;
	add.s64 	%rd201, %rd105, %rd4;
	cvta.to.global.u64 	%rd202, %rd195;
	shl.b64 	%rd203, %rd201, 3;
	add.s64 	%rd204, %rd202, %rd203;
	ld.global.f64 	%fd274, [%rd204];
	add.s32 	%r36, %r20, 256;
	cvt.u64.u32 	%rd205, %r36;
	ld.global.f64 	%fd275, [%rd204+2048];
	add.s32 	%r37, %r20, 512;
	cvt.u64.u32 	%rd206, %r37;
	ld.global.f64 	%fd276, [%rd204+4096];
	add.s32 	%r38, %r20, 768;
	cvt.u64.u32 	%rd207, %r38;
	ld.global.f64 	%fd277, [%rd204+6144];
	or.b32  	%r39, %r20, 1024;
	cvt.u64.u32 	%rd106, %r39;
	add.s64 	%rd343, %rd104, %rd106;
	ld.global.f64 	%fd339, [%rd204+8192];
	abs.f64 	%fd278, %fd274;
	abs.f64 	%fd279, %fd275;
	setp.geu.f64 	%p2, %fd278, %fd279;
	selp.f64 	%fd280, %fd274, %fd275, %p2;
	selp.b64 	%rd208, %rd105, %rd205, %p2;
	abs.f64 	%fd281, %fd280;
	abs.f64 	%fd282, %fd276;
	setp.geu.f64 	%p3, %fd281, %fd282;
	selp.f64 	%fd283, %fd280, %fd276, %p3;
	selp.b64 	%rd209, %rd208, %rd206, %p3;
	abs.f64 	%fd284, %fd283;
	abs.f64 	%fd285, %fd277;
	setp.geu.f64 	%p4, %fd284, %fd285;
	selp.f64 	%fd152, %fd283, %fd277, %p4;
	selp.b64 	%rd108, %rd209, %rd207, %p4;
	abs.f64 	%fd153, %fd152;
	abs.f64 	%fd154, %fd339;
	setp.lt.f64 	%p5, %fd153, %fd154;
	@%p5 bra 	$L__BB9_123;
	setp.lt.f64 	%p6, %fd154, %fd153;
	setp.lt.u64 	%p7, %rd108, %rd106;
	or.pred  	%p8, %p6, %p7;
	selp.f64 	%fd339, %fd152, %fd339, %p8;
	add.s64 	%rd212, %rd104, %rd108;
	selp.b64 	%rd343, %rd212, %rd343, %p8;
$L__BB9_123:
	setp.le.u64 	%p9, %rd198, %rd5;
	@%p9 bra 	$L__BB9_164;
	setp.ne.s32 	%p10, %r20, 0;
	@%p10 bra 	$L__BB9_126;
	atom.global.add.u64 	%rd213, [%rd1+8], 1280;
	add.s64 	%rd214, %rd213, %rd5;
	st.shared.u64 	[_ZN6thrust24THRUST_300001_SM_1000_NS8cuda_cub4core6detail5shmemE+152], %rd214;
$L__BB9_126:
	bar.sync 	0;
	ld.shared.u64 	%rd331, [_ZN6thrust24THRUST_300001_SM_1000_NS8cuda_cub4core6detail5shmemE+152];
	add.s64 	%rd215, %rd331, 1280;
	setp.gt.s64 	%p11, %rd215, %rd198;
	@%p11 bra 	$L__BB9_141;
	mov.f64 	%fd323, %fd339;
	mov.u64 	%rd324, %rd343;
$L__BB9_128:
	add.s64 	%rd216, %rd331, %rd105;
	cvta.to.global.u64 	%rd217, %rd195;
	shl.b64 	%rd218, %rd216, 3;
	add.s64 	%rd219, %rd217, %rd218;
	add.s64 	%rd325, %rd216, %rd196;
	ld.global.f64 	%fd324, [%rd219];
	add.s64 	%rd326, %rd325, 256;
	ld.global.f64 	%fd325, [%rd219+2048];
	add.s64 	%rd327, %rd325, 512;
	ld.global.f64 	%fd326, [%rd219+4096];
	add.s64 	%rd328, %rd325, 768;
	ld.global.f64 	%fd327, [%rd219+6144];
	add.s64 	%rd343, %rd325, 1024;
	ld.global.f64 	%fd339, [%rd219+8192];
	abs.f64 	%fd163, %fd323;
	abs.f64 	%fd164, %fd324;
	setp.lt.f64 	%p12, %fd163, %fd164;
	@%p12 bra 	$L__BB9_130;
	setp.lt.f64 	%p13, %fd164, %fd163;
	setp.lt.s64 	%p14, %rd324, %rd325;
	or.pred  	%p15, %p13, %p14;
	selp.f64 	%fd324, %fd323, %fd324, %p15;
	selp.b64 	%rd325, %rd324, %rd325, %p15;
$L__BB9_130:
	abs.f64 	%fd167, %fd324;
	abs.f64 	%fd168, %fd325;
	setp.lt.f64 	%p16, %fd167, %fd168;
	@%p16 bra 	$L__BB9_132;
	setp.lt.f64 	%p17, %fd168, %fd167;
	setp.lt.s64 	%p18, %rd325, %rd326;
	or.pred  	%p19, %p17, %p18;
	selp.f64 	%fd325, %fd324, %fd325, %p19;
	selp.b64 	%rd326, %rd325, %rd326, %p19;
$L__BB9_132:
	abs.f64 	%fd171, %fd325;
	abs.f64 	%fd172, %fd326;
	setp.lt.f64 	%p20, %fd171, %fd172;
	@%p20 bra 	$L__BB9_134;
	setp.lt.f64 	%p21, %fd172, %fd171;
	setp.lt.s64 	%p22, %rd326, %rd327;
	or.pred  	%p23, %p21, %p22;
	selp.f64 	%fd326, %fd325, %fd326, %p23;
	selp.b64 	%rd327, %rd326, %rd327, %p23;
$L__BB9_134:
	abs.f64 	%fd175, %fd326;
	abs.f64 	%fd176, %fd327;
	setp.lt.f64 	%p24, %fd175, %fd176;
	@%p24 bra 	$L__BB9_136;
	setp.lt.f64 	%p25, %fd176, %fd175;
	setp.lt.s64 	%p26, %rd327, %rd328;
	or.pred  	%p27, %p25, %p26;
	selp.f64 	%fd327, %fd326, %fd327, %p27;
	selp.b64 	%rd328, %rd327, %rd328, %p27;
$L__BB9_136:
	abs.f64 	%fd179, %fd327;
	abs.f64 	%fd180, %fd339;
	setp.lt.f64 	%p28, %fd179, %fd180;
	@%p28 bra 	$L__BB9_138;
	setp.lt.f64 	%p29, %fd180, %fd179;
	setp.lt.s64 	%p30, %rd328, %rd343;
	or.pred  	%p31, %p29, %p30;
	selp.f64 	%fd339, %fd327, %fd339, %p31;
	selp.b64 	%rd343, %rd328, %rd343, %p31;
$L__BB9_138:
	setp.ne.s32 	%p32, %r20, 0;
	bar.sync 	0;
	@%p32 bra 	$L__BB9_140;
	atom.global.add.u64 	%rd220, [%rd1+8], 1280;
	add.s64 	%rd221, %rd220, %rd5;
	st.shared.u64 	[_ZN6thrust24THRUST_300001_SM_1000_NS8cuda_cub4core6detail5shmemE+152], %rd221;
$L__BB9_140:
	bar.sync 	0;
	ld.shared.u64 	%rd331, [_ZN6thrust24THRUST_300001_SM_1000_NS8cuda_cub4core6detail5shmemE+152];
	add.s64 	%rd222, %rd331, 1280;
	setp.le.s64 	%p33, %rd222, %rd198;
	mov.f64 	%fd323, %fd339;
	mov.u64 	%rd324, %rd343;
	@%p33 bra 	$L__BB9_128;
$L__BB9_141:
	setp.le.s64 	%p34, %rd198, %rd331;
	@%p34 bra 	$L__BB9_164;
	cvt.u32.u64 	%r40, %rd331;
	cvt.u32.u64 	%r41, %rd198;
	sub.s32 	%r21, %r41, %r40;
	setp.ge.s32 	%p35, %r20, %r21;
	@%p35 bra 	$L__BB9_164;
	cvta.to.global.u64 	%rd132, %rd195;
	not.b32 	%r43, %r20;
	add.s32 	%r44, %r43, %r41;
	sub.s32 	%r22, %r44, %r40;
	and.b32  	%r46, %r22, 768;
	setp.eq.s32 	%p36, %r46, 768;
	mov.u32 	%r397, %r20;
	@%p36 bra 	$L__BB9_149;
	add.s64 	%rd224, %rd331, %rd105;
	add.s64 	%rd333, %rd224, %rd196;
	shl.b64 	%rd225, %rd224, 3;
	add.s64 	%rd332, %rd132, %rd225;
	shr.u32 	%r47, %r22, 8;
	add.s32 	%r48, %r47, 1;
	and.b32  	%r49, %r48, 3;
	neg.s32 	%r395, %r49;
	mov.u32 	%r397, %r20;
$L__BB9_145:
	.pragma "nounroll";
	mov.u64 	%rd137, %rd343;
	mov.f64 	%fd184, %fd339;
	ld.global.f64 	%fd185, [%rd332];
	abs.f64 	%fd186, %fd184;
	abs.f64 	%fd187, %fd185;
	setp.lt.f64 	%p37, %fd186, %fd187;
	mov.f64 	%fd339, %fd185;
	mov.u64 	%rd343, %rd333;
	@%p37 bra 	$L__BB9_148;
	setp.lt.f64 	%p38, %fd187, %fd186;
	mov.f64 	%fd339, %fd184;
	mov.u64 	%rd343, %rd137;
	@%p38 bra 	$L__BB9_148;
	setp.lt.s64 	%p39, %rd137, %rd333;
	selp.f64 	%fd339, %fd184, %fd185, %p39;
	min.s64 	%rd343, %rd137, %rd333;
$L__BB9_148:
	add.s32 	%r397, %r397, 256;
	add.s64 	%rd333, %rd333, 256;
	add.s64 	%rd332, %rd332, 2048;
	add.s32 	%r395, %r395, 1;
	setp.ne.s32 	%p40, %r395, 0;
	@%p40 bra 	$L__BB9_145;
$L__BB9_149:
	setp.lt.u32 	%p41, %r22, 768;
	@%p41 bra 	$L__BB9_164;
	add.s32 	%r398, %r397, 512;
$L__BB9_151:
	mov.u32 	%r30, %r398;
	add.s32 	%r50, %r30, -512;
	cvt.u64.u32 	%rd226, %r50;
	add.s64 	%rd227, %rd331, %rd226;
	shl.b64 	%rd228, %rd227, 3;
	add.s64 	%rd145, %rd132, %rd228;
	add.s64 	%rd146, %rd227, %rd196;
	ld.global.f64 	%fd193, [%rd145];
	abs.f64 	%fd194, %fd339;
	abs.f64 	%fd195, %fd193;
	setp.lt.f64 	%p42, %fd194, %fd195;
	mov.f64 	%fd335, %fd193;
	mov.u64 	%rd339, %rd146;
	@%p42 bra 	$L__BB9_154;
	setp.lt.f64 	%p43, %fd195, %fd194;
	mov.f64 	%fd335, %fd339;
	mov.u64 	%rd339, %rd343;
	@%p43 bra 	$L__BB9_154;
	setp.lt.s64 	%p44, %rd343, %rd146;
	selp.f64 	%fd335, %fd339, %fd193, %p44;
	min.s64 	%rd339, %rd343, %rd146;
$L__BB9_154:
	add.s32 	%r51, %r30, -256;
	cvt.u64.u32 	%rd229, %r51;
	add.s64 	%rd230, %rd331, %rd229;
	add.s64 	%rd149, %rd230, %rd196;
	ld.global.f64 	%fd198, [%rd145+2048];
	abs.f64 	%fd199, %fd335;
	abs.f64 	%fd200, %fd198;
	setp.lt.f64 	%p45, %fd199, %fd200;
	mov.f64 	%fd336, %fd198;
	mov.u64 	%rd340, %rd149;
	@%p45 bra 	$L__BB9_157;
	setp.lt.f64 	%p46, %fd200, %fd199;
	mov.f64 	%fd336, %fd335;
	mov.u64 	%rd340, %rd339;
	@%p46 bra 	$L__BB9_157;
	setp.lt.s64 	%p47, %rd339, %rd149;
	selp.f64 	%fd336, %fd335, %fd198, %p47;
	min.s64 	%rd340, %rd339, %rd149;
$L__BB9_157:
	cvt.u64.u32 	%rd231, %r30;
	add.s64 	%rd232, %rd331, %rd231;
	add.s64 	%rd152, %rd232, %rd196;
	ld.global.f64 	%fd203, [%rd145+4096];
	abs.f64 	%fd204, %fd336;
	abs.f64 	%fd205, %fd203;
	setp.lt.f64 	%p48, %fd204, %fd205;
	mov.f64 	%fd337, %fd203;
	mov.u64 	%rd341, %rd152;
	@%p48 bra 	$L__BB9_160;
	setp.lt.f64 	%p49, %fd205, %fd204;
	mov.f64 	%fd337, %fd336;
	mov.u64 	%rd341, %rd340;
	@%p49 bra 	$L__BB9_160;
	setp.lt.s64 	%p50, %rd340, %rd152;
	selp.f64 	%fd337, %fd336, %fd203, %p50;
	min.s64 	%rd341, %rd340, %rd152;
$L__BB9_160:
	add.s32 	%r52, %r30, 256;
	cvt.u64.u32 	%rd233, %r52;
	add.s64 	%rd234, %rd331, %rd233;
	add.s64 	%rd155, %rd234, %rd196;
	ld.global.f64 	%fd208, [%rd145+6144];
	abs.f64 	%fd209, %fd337;
	abs.f64 	%fd210, %fd208;
	setp.lt.f64 	%p51, %fd209, %fd210;
	mov.f64 	%fd339, %fd208;
	mov.u64 	%rd343, %rd155;
	@%p51 bra 	$L__BB9_163;
	setp.lt.f64 	%p52, %fd210, %fd209;
	mov.f64 	%fd339, %fd337;
	mov.u64 	%rd343, %rd341;
	@%p52 bra 	$L__BB9_163;
	setp.lt.s64 	%p53, %rd341, %rd155;
	selp.f64 	%fd339, %fd337, %fd208, %p53;
	min.s64 	%rd343, %rd341, %rd155;
$L__BB9_163:
	add.s32 	%r398, %r30, 1024;
	add.s32 	%r53, %r30, 512;
	setp.lt.s32 	%p54, %r53, %r21;
	@%p54 bra 	$L__BB9_151;
$L__BB9_164:
	// begin inline asm
	mov.u32 %r54, %laneid;
	// end inline asm
	mov.b64 	%rd235, %fd339;
	mov.b64 	{%r56, %r61}, %rd235;
	mov.b32 	%r72, 1;
	mov.b32 	%r73, 31;
	mov.b32 	%r74, -1;
	// begin inline asm
	shfl.sync.down.b32 %r55, %r56, %r72, %r73, %r74;
	// end inline asm
	// begin inline asm
	shfl.sync.down.b32 %r60, %r61, %r72, %r73, %r74;
	// end inline asm
	mov.b64 	%rd236, {%r55, %r60};
	mov.b64 	%fd214, %rd236;
	mov.b64 	{%r66, %r71}, %rd343;
	// begin inline asm
	shfl.sync.down.b32 %r65, %r66, %r72, %r73, %r74;
	// end inline asm
	// begin inline asm
	shfl.sync.down.b32 %r70, %r71, %r72, %r73, %r74;
	// end inline asm
	mov.b64 	%rd159, {%r65, %r70};
	setp.gt.s32 	%p55, %r54, 30;
	mov.f64 	%fd340, %fd339;
	mov.u64 	%rd344, %rd343;
	@%p55 bra 	$L__BB9_168;
	abs.f64 	%fd215, %fd339;
	abs.f64 	%fd216, %fd214;
	setp.lt.f64 	%p56, %fd215, %fd216;
	mov.f64 	%fd340, %fd214;
	mov.u64 	%rd344, %rd159;
	@%p56 bra 	$L__BB9_168;
	setp.lt.f64 	%p57, %fd216, %fd215;
	mov.f64 	%fd340, %fd339;
	mov.u64 	%rd344, %rd343;
	@%p57 bra 	$L__BB9_168;
	setp.lt.s64 	%p58, %rd343, %rd159;
	selp.f64 	%fd340, %fd339, %fd214, %p58;
	min.s64 	%rd344, %rd343, %rd159;
$L__BB9_168:
	mov.b64 	%rd237, %fd340;
	mov.b64 	{%r76, %r81}, %rd237;
	mov.b32 	%r92, 2;
	mov.b32 	%r93, 31;
	mov.b32 	%r94, -1;
	// begin inline asm
	shfl.sync.down.b32 %r75, %r76, %r92, %r93, %r94;
	// end inline asm
	// begin inline asm
	shfl.sync.down.b32 %r80, %r81, %r92, %r93, %r94;
	// end inline asm
	mov.b64 	%rd238, {%r75, %r80};
	mov.b64 	%fd219, %rd238;
	mov.b64 	{%r86, %r91}, %rd344;
	// begin inline asm
	shfl.sync.down.b32 %r85, %r86, %r92, %r93, %r94;
	// end inline asm
	// begin inline asm
	shfl.sync.down.b32 %r90, %r91, %r92, %r93, %r94;
	// end inline asm
	mov.b64 	%rd162, {%r85, %r90};
	setp.gt.s32 	%p59, %r54, 29;
	mov.f64 	%fd341, %fd340;
	mov.u64 	%rd345, %rd344;
	@%p59 bra 	$L__BB9_172;
	abs.f64 	%fd220, %fd340;
	abs.f64 	%fd221, %fd219;
	setp.lt.f64 	%p60, %fd220, %fd221;
	mov.f64 	%fd341, %fd219;
	mov.u64 	%rd345, %rd162;
	@%p60 bra 	$L__BB9_172;
	setp.lt.f64 	%p61, %fd221, %fd220;
	mov.f64 	%fd341, %fd340;
	mov.u64 	%rd345, %rd344;
	@%p61 bra 	$L__BB9_172;
	setp.lt.s64 	%p62, %rd344, %rd162;
	selp.f64 	%fd341, %fd340, %fd219, %p62;
	min.s64 	%rd345, %rd344, %rd162;
$L__BB9_172:
	mov.b64 	%rd239, %fd341;
	mov.b64 	{%r96, %r101}, %rd239;
	mov.b32 	%r112, 4;
	mov.b32 	%r113, 31;
	mov.b32 	%r114, -1;
	// begin inline asm
	shfl.sync.down.b32 %r95, %r96, %r112, %r113, %r114;
	// end inline asm
	// begin inline asm
	shfl.sync.down.b32 %r100, %r101, %r112, %r113, %r114;
	// end inline asm
	mov.b64 	%rd240, {%r95, %r100};
	mov.b64 	%fd224, %rd240;
	mov.b64 	{%r106, %r111}, %rd345;
	// begin inline asm
	shfl.sync.down.b32 %r105, %r106, %r112, %r113, %r114;
	// end inline asm
	// begin inline asm
	shfl.sync.down.b32 %r110, %r111, %r112, %r113, %r114;
	// end inline asm
	mov.b64 	%rd165, {%r105, %r110};
	setp.gt.s32 	%p63, %r54, 27;
	mov.f64 	%fd342, %fd341;
	mov.u64 	%rd346, %rd345;
	@%p63 bra 	$L__BB9_176;
	abs.f64 	%fd225, %fd341;
	abs.f64 	%fd226, %fd224;
	setp.lt.f64 	%p64, %fd225, %fd226;
	mov.f64 	%fd342, %fd224;
	mov.u64 	%rd346, %rd165;
	@%p64 bra 	$L__BB9_176;
	setp.lt.f64 	%p65, %fd226, %fd225;
	mov.f64 	%fd342, %fd341;
	mov.u64 	%rd346, %rd345;
	@%p65 bra 	$L__BB9_176;
	setp.lt.s64 	%p66, %rd345, %rd165;
	selp.f64 	%fd342, %fd341, %fd224, %p66;
	min.s64 	%rd346, %rd345, %rd165;
$L__BB9_176:
	mov.b64 	%rd241, %fd342;
	mov.b64 	{%r116, %r121}, %rd241;
	mov.b32 	%r132, 8;
	mov.b32 	%r133, 31;
	mov.b32 	%r134, -1;
	// begin inline asm
	shfl.sync.down.b32 %r115, %r116, %r132, %r133, %r134;
	// end inline asm
	// begin inline asm
	shfl.sync.down.b32 %r120, %r121, %r132, %r133, %r134;
	// end inline asm
	mov.b64 	%rd242, {%r115, %r120};
	mov.b64 	%fd229, %rd242;
	mov.b64 	{%r126, %r131}, %rd346;
	// begin inline asm
	shfl.sync.down.b32 %r125, %r126, %r132, %r133, %r134;
	// end inline asm
	// begin inline asm
	shfl.sync.down.b32 %r130, %r131, %r132, %r133, %r134;
	// end inline asm
	mov.b64 	%rd168, {%r125, %r130};
	setp.gt.s32 	%p67, %r54, 23;
	mov.f64 	%fd343, %fd342;
	mov.u64 	%rd347, %rd346;
	@%p67 bra 	$L__BB9_180;
	abs.f64 	%fd230, %fd342;
	abs.f64 	%fd231, %fd229;
	setp.lt.f64 	%p68, %fd230, %fd231;
	mov.f64 	%fd343, %fd229;
	mov.u64 	%rd347, %rd168;
	@%p68 bra 	$L__BB9_180;
	setp.lt.f64 	%p69, %fd231, %fd230;
	mov.f64 	%fd343, %fd342;
	mov.u64 	%rd347, %rd346;
	@%p69 bra 	$L__BB9_180;
	setp.lt.s64 	%p70, %rd346, %rd168;
	selp.f64 	%fd343, %fd342, %fd229, %p70;
	min.s64 	%rd347, %rd346, %rd168;
$L__BB9_180:
	mov.b64 	%rd243, %fd343;
	mov.b64 	{%r136, %r141}, %rd243;
	mov.b32 	%r152, 16;
	mov.b32 	%r153, 31;
	mov.b32 	%r154, -1;
	// begin inline asm
	shfl.sync.down.b32 %r135, %r136, %r152, %r153, %r154;
	// end inline asm
	// begin inline asm
	shfl.sync.down.b32 %r140, %r141, %r152, %r153, %r154;
	// end inline asm
	mov.b64 	%rd244, {%r135, %r140};
	mov.b64 	%fd234, %rd244;
	mov.b64 	{%r146, %r151}, %rd347;
	// begin inline asm
	shfl.sync.down.b32 %r145, %r146, %r152, %r153, %r154;
	// end inline asm
	// begin inline asm
	shfl.sync.down.b32 %r150, %r151, %r152, %r153, %r154;
	// end inline asm
	mov.b64 	%rd171, {%r145, %r150};
	setp.gt.s32 	%p71, %r54, 15;
	mov.f64 	%fd351, %fd343;
	mov.u64 	%rd355, %rd347;
	@%p71 bra 	$L__BB9_184;
	abs.f64 	%fd235, %fd343;
	abs.f64 	%fd236, %fd234;
	setp.lt.f64 	%p72, %fd235, %fd236;
	mov.f64 	%fd351, %fd234;
	mov.u64 	%rd355, %rd171;
	@%p72 bra 	$L__BB9_184;
	setp.lt.f64 	%p73, %fd236, %fd235;
	mov.f64 	%fd351, %fd343;
	mov.u64 	%rd355, %rd347;
	@%p73 bra 	$L__BB9_184;
	setp.lt.s64 	%p74, %rd347, %rd171;
	selp.f64 	%fd351, %fd343, %fd234, %p74;
	min.s64 	%rd355, %rd347, %rd171;
$L__BB9_184:
	setp.ne.s32 	%p75, %r54, 0;
	@%p75 bra 	$L__BB9_186;
	shr.u32 	%r155, %r20, 1;
	and.b32  	%r156, %r155, 496;
	mov.u32 	%r157, _ZN6thrust24THRUST_300001_SM_1000_NS8cuda_cub4core6detail5shmemE;
	add.s32 	%r158, %r157, %r156;
	st.shared.f64 	[%r158+8], %fd351;
	st.shared.u64 	[%r158+16], %rd355;
$L__BB9_186:
	bar.sync 	0;
	setp.ne.s32 	%p76, %r20, 0;
	@%p76 bra 	$L__BB9_208;
	ld.shared.f64 	%fd239, [_ZN6thrust24THRUST_300001_SM_1000_NS8cuda_cub4core6detail5shmemE+24];
	ld.shared.u64 	%rd174, [_ZN6thrust24THRUST_300001_SM_1000_NS8cuda_cub4core6detail5shmemE+32];
	abs.f64 	%fd240, %fd351;
	abs.f64 	%fd241, %fd239;
	setp.lt.f64 	%p77, %fd240, %fd241;
	mov.f64 	%fd345, %fd239;
	mov.u64 	%rd349, %rd174;
	@%p77 bra 	$L__BB9_190;
	setp.lt.f64 	%p78, %fd241, %fd240;
	mov.f64 	%fd345, %fd351;
	mov.u64 	%rd349, %rd355;
	@%p78 bra 	$L__BB9_190;
	setp.lt.s64 	%p79, %rd355, %rd174;
	selp.f64 	%fd345, %fd351, %fd239, %p79;
	min.s64 	%rd349, %rd355, %rd174;
$L__BB9_190:
	ld.shared.f64 	%fd244, [_ZN6thrust24THRUST_300001_SM_1000_NS8cuda_cub4core6detail5shmemE+40];
	ld.shared.u64 	%rd177, [_ZN6thrust24THRUST_300001_SM_1000_NS8cuda_cub4core6detail5shmemE+48];
	abs.f64 	%fd245, %fd345;
	abs.f64 	%fd246, %fd244;
	setp.lt.f64 	%p80, %fd245, %fd246;
	mov.f64 	%fd346, %fd244;
	mov.u64 	%rd350, %rd177;
	@%p80 bra 	$L__BB9_193;
	setp.lt.f64 	%p81, %fd246, %fd245;
	mov.f64 	%fd346, %fd345;
	mov.u64 	%rd350, %rd349;
	@%p81 bra 	$L__BB9_193;
	setp.lt.s64 	%p82, %rd349, %rd177;
	selp.f64 	%fd346, %fd345, %fd244, %p82;
	min.s64 	%rd350, %rd349, %rd177;
$L__BB9_193:
	ld.shared.f64 	%fd249, [_ZN6thrust24THRUST_300001_SM_1000_NS8cuda_cub4core6detail5shmemE+56];
	ld.shared.u64 	%rd180, [_ZN6thrust24THRUST_300001_SM_1000_NS8cuda_cub4core6detail5shmemE+64];
	abs.f64 	%fd250, %fd346;
	abs.f64 	%fd251, %fd249;
	setp.lt.f64 	%p83, %fd250, %fd251;
	mov.f64 	%fd347, %fd249;
	mov.u64 	%rd351, %rd180;
	@%p83 bra 	$L__BB9_196;
	setp.lt.f64 	%p84, %fd251, %fd250;
	mov.f64 	%fd347, %fd346;
	mov.u64 	%rd351, %rd350;
	@%p84 bra 	$L__BB9_196;
	setp.lt.s64 	%p85, %rd350, %rd180;
	selp.f64 	%fd347, %fd346, %fd249, %p85;
	min.s64 	%rd351, %rd350, %rd180;
$L__BB9_196:
	ld.shared.f64 	%fd254, [_ZN6thrust24THRUST_300001_SM_1000_NS8cuda_cub4core6detail5shmemE+72];
	ld.shared.u64 	%rd183, [_ZN6thrust24THRUST_300001_SM_1000_NS8cuda_cub4core6detail5shmemE+80];
	abs.f64 	%fd255, %fd347;
	abs.f64 	%fd256, %fd254;
	setp.lt.f64 	%p86, %fd255, %fd256;
	mov.f64 	%fd348, %fd254;
	mov.u64 	%rd352, %rd183;
	@%p86 bra 	$L__BB9_199;
	setp.lt.f64 	%p87, %fd256, %fd255;
	mov.f64 	%fd348, %fd347;
	mov.u64 	%rd352, %rd351;
	@%p87 bra 	$L__BB9_199;
	setp.lt.s64 	%p88, %rd351, %rd183;
	selp.f64 	%fd348, %fd347, %fd254, %p88;
	min.s64 	%rd352, %rd351, %rd183;
$L__BB9_199:
	ld.shared.f64 	%fd259, [_ZN6thrust24THRUST_300001_SM_1000_NS8cuda_cub4core6detail5shmemE+88];
	ld.shared.u64 	%rd186, [_ZN6thrust24THRUST_300001_SM_1000_NS8cuda_cub4core6detail5shmemE+96];
	abs.f64 	%fd260, %fd348;
	abs.f64 	%fd261, %fd259;
	setp.lt.f64 	%p89, %fd260, %fd261;
	mov.f64 	%fd349, %fd259;
	mov.u64 	%rd353, %rd186;
	@%p89 bra 	$L__BB9_202;
	setp.lt.f64 	%p90, %fd261, %fd260;
	mov.f64 	%fd349, %fd348;
	mov.u64 	%rd353, %rd352;
	@%p90 bra 	$L__BB9_202;
	setp.lt.s64 	%p91, %rd352, %rd186;
	selp.f64 	%fd349, %fd348, %fd259, %p91;
	min.s64 	%rd353, %rd352, %rd186;
$L__BB9_202:
	ld.shared.f64 	%fd264, [_ZN6thrust24THRUST_300001_SM_1000_NS8cuda_cub4core6detail5shmemE+104];
	ld.shared.u64 	%rd189, [_ZN6thrust24THRUST_300001_SM_1000_NS8cuda_cub4core6detail5shmemE+112];
	abs.f64 	%fd265, %fd349;
	abs.f64 	%fd266, %fd264;
	setp.lt.f64 	%p92, %fd265, %fd266;
	mov.f64 	%fd350, %fd264;
	mov.u64 	%rd354, %rd189;
	@%p92 bra 	$L__BB9_205;
	setp.lt.f64 	%p93, %fd266, %fd265;
	mov.f64 	%fd350, %fd349;
	mov.u64 	%rd354, %rd353;
	@%p93 bra 	$L__BB9_205;
	setp.lt.s64 	%p94, %rd353, %rd189;
	selp.f64 	%fd350, %fd349, %fd264, %p94;
	min.s64 	%rd354, %rd353, %rd189;
$L__BB9_205:
	ld.shared.f64 	%fd269, [_ZN6thrust24THRUST_300001_SM_1000_NS8cuda_cub4core6detail5shmemE+120];
	ld.shared.u64 	%rd192, [_ZN6thrust24THRUST_300001_SM_1000_NS8cuda_cub4core6detail5shmemE+128];
	abs.f64 	%fd270, %fd350;
	abs.f64 	%fd271, %fd269;
	setp.lt.f64 	%p95, %fd270, %fd271;
	mov.u64 	%rd355, %rd192;
	mov.f64 	%fd351, %fd269;
	@%p95 bra 	$L__BB9_208;
	setp.lt.f64 	%p96, %fd271, %fd270;
	mov.u64 	%rd355, %rd354;
	mov.f64 	%fd351, %fd350;
	@%p96 bra 	$L__BB9_208;
	setp.lt.s64 	%p97, %rd354, %rd192;
	selp.f64 	%fd351, %fd350, %fd269, %p97;
	min.s64 	%rd355, %rd354, %rd192;
$L__BB9_208:
	mov.u32 	%r389, %tid.x;
	setp.ne.s32 	%p214, %r389, 0;
	@%p214 bra 	$L__BB9_210;
	ld.param.u64 	%rd286, [_ZN6thrust24THRUST_300001_SM_1000_NS8cuda_cub4core6detail13_kernel_agentINS1_8__reduce11ReduceAgentINS0_12zip_iteratorIN4cuda3std3__45tupleIJNS0_10device_ptrIdEENS0_17counting_iteratorIlNS0_11use_defaultESF_SF_EEEEEEEPNSB_IJdlEEESJ_lNS1_9__extrema9arg_max_fIdl10comparatorEEEEJSI_SK_lN3cub18CUB_300001_SM_100013GridEvenShareIlEENSR_9GridQueueIyEESO_EEEvDpT0__param_1];
	cvta.to.global.u64 	%rd283, %rd286;
	mul.wide.u32 	%rd284, %r1, 16;
	add.s64 	%rd285, %rd283, %rd284;
	st.global.f64 	[%rd285], %fd351;
	st.global.u64 	[%rd285+8], %rd355;
$L__BB9_210:
	ret;

}
	// .globl	_ZN6thrust24THRUST_300001_SM_1000_NS8cuda_cub4core6detail13_kernel_agentINS1_8__reduce10DrainAgentIlEEJN3cub18CUB_300001_SM_10009GridQueueIyEElEEEvDpT0_
.visible .entry _ZN6thrust24THRUST_300001_SM_1000_NS8cuda_cub4core6detail13_kernel_agentINS1_8__reduce10DrainAgentIlEEJN3cub18CUB_300001_SM_10009GridQueueIyEElEEEvDpT0_(
	.param .align 8 .b8 _ZN6thrust24THRUST_300001_SM_1000_NS8cuda_cub4core6detail13_kernel_agentINS1_8__reduce10DrainAgentIlEEJN3cub18CUB_300001_SM_10009GridQueueIyEElEEEvDpT0__param_0[8],
	.param .u64 _ZN6thrust24THRUST_300001_SM_1000_NS8cuda_cub4core6detail13_kernel_agentINS1_8__reduce10DrainAgentIlEEJN3cub18CUB_300001_SM_10009GridQueueIyEElEEEvDpT0__param_1
)
.maxntid 1
{
	.reg .b64 	%rd<5>;

	ld.param.u64 	%rd1, [_ZN6thrust24THRUST_300001_SM_1000_NS8cuda_cub4core6detail13_kernel_agentINS1_8__reduce10DrainAgentIlEEJN3cub18CUB_300001_SM_10009GridQueueIyEElEEEvDpT0__param_0];
	ld.param.u64 	%rd2, [_ZN6thrust24THRUST_300001_SM_1000_NS8cuda_cub4core6detail13_kernel_agentINS1_8__reduce10DrainAgentIlEEJN3cub18CUB_300001_SM_10009GridQueueIyEElEEEvDpT0__param_1];
	cvta.to.global.u64 	%rd3, %rd1;
	st.global.u64 	[%rd3], %rd2;
	mov.b64 	%rd4, 0;
	st.global.u64 	[%rd3+8], %rd4;
	ret;

}
	// .globl	_ZN6thrust24THRUST_300001_SM_1000_NS8cuda_cub4core6detail13_kernel_agentINS1_8__reduce11ReduceAgentIPN4cuda3std3__45tupleIJdlEEESC_SB_lNS1_9__extrema9arg_max_fIdl10comparatorEEEEJSC_SC_iSG_EEEvDpT0_
.visible .entry _ZN6thrust24THRUST_300001_SM_1000_NS8cuda_cub4core6detail13_kernel_agentINS1_8__reduce11ReduceAgentIPN4cuda3std3__45tupleIJdlEEESC_SB_lNS1_9__extrema9arg_max_fIdl10comparatorEEEEJSC_SC_iSG_EEEvDpT0_(
	.param .u64 .ptr .align 1 _ZN6thrust24THRUST_300001_SM_1000_NS8cuda_cub4core6detail13_kernel_agentINS1_8__reduce11ReduceAgentIPN4cuda3std3__45tupleIJdlEEESC_SB_lNS1_9__extrema9arg_max_fIdl10comparatorEEEEJSC_SC_iSG_EEEvDpT0__param_0,
	.param .u64 .ptr .align 1 _ZN6thrust24THRUST_300001_SM_1000_NS8cuda_cub4core6detail13_kernel_agentINS1_8__reduce11ReduceAgentIPN4cuda3std3__45tupleIJdlEEESC_SB_lNS1_9__extrema9arg_max_fIdl10comparatorEEEEJSC_SC_iSG_EEEvDpT0__param_1,
	.param .u32 _ZN6thrust24THRUST_300001_SM_1000_NS8cuda_cub4core6detail13_kernel_agentINS1_8__reduce11ReduceAgentIPN4cuda3std3__45tupleIJdlEEESC_SB_lNS1_9__extrema9arg_max_fIdl10comparatorEEEEJSC_SC_iSG_EEEvDpT0__param_2,
	.param .align 1 .b8 _ZN6thrust24THRUST_300001_SM_1000_NS8cuda_cub4core6detail13_kernel_agentINS1_8__reduce11ReduceAgentIPN4cuda3std3__45tupleIJdlEEESC_SB_lNS1_9__extrema9arg_max_fIdl10comparatorEEEEJSC_SC_iSG_EEEvDpT0__param_3[1]
)
.maxntid 256
{
	.reg .pred 	%p<264>;
	.reg .b32 	%r<374>;
	.reg .b64 	%rd<509>;
	.reg .b64 	%fd<423>;

	ld.param.u64 	%rd236, [_ZN6thrust24THRUST_300001_SM_1000_NS8cuda_cub4core6detail13_kernel_agentINS1_8__reduce11ReduceAgentIPN4cuda3std3__45tupleIJdlEEESC_SB_lNS1_9__extrema9arg_max_fIdl10comparatorEEEEJSC_SC_iSG_EEEvDpT0__param_0];
	ld.param.u32 	%r29, [_ZN6thrust24THRUST_300001_SM_1000_NS8cuda_cub4core6detail13_kernel_agentINS1_8__reduce11ReduceAgentIPN4cuda3std3__45tupleIJdlEEESC_SB_lNS1_9__extrema9arg_max_fIdl10comparatorEEEEJSC_SC_iSG_EEEvDpT0__param_2];
	cvt.s64.s32 	%rd1, %r29;
	setp.eq.s32 	%p1, %r29, 0;
	@%p1 bra 	$L__BB11_234;
	setp.gt.s32 	%p2, %r29, 1279;
	@%p2 bra 	$L__BB11_121;
	mov.u32 	%r1, %tid.x;
	setp.ge.s32 	%p147, %r1, %r29;
	mov.f64 	%fd354, 0d0000000000000000;
	mov.b64 	%rd432, 0;
	mov.u32 	%r368, %r1;
	@%p147 bra 	$L__BB11_4;
	mul.wide.u32 	%rd376, %r1, 16;
	add.s64 	%rd373, %rd236, %rd376;
	// begin inline asm
	ld.global.nc.u64 %rd372, [%rd373];
	// end inline asm
	add.s64 	%rd375, %rd373, 8;
	// begin inline asm
	ld.global.nc.u64 %rd432, [%rd375];
	// end inline asm
	mov.b64 	%fd354, %rd372;
	add.s32 	%r368, %r1, 256;
$L__BB11_4:
	setp.ge.s32 	%p148, %r368, %r29;
	@%p148 bra 	$L__BB11_25;
	not.b32 	%r141, %r368;
	add.s32 	%r4, %r29, %r141;
	and.b32  	%r142, %r4, 768;
	setp.eq.s32 	%p149, %r142, 768;
	@%p149 bra 	$L__BB11_11;
	mul.wide.u32 	%rd378, %r368, 16;
	add.s64 	%rd423, %rd236, %rd378;
	shr.u32 	%r143, %r4, 8;
	add.s32 	%r144, %r143, 1;
	and.b32  	%r145, %r144, 3;
	neg.s32 	%r366, %r145;
$L__BB11_7:
	.pragma "nounroll";
	mov.u64 	%rd6, %rd432;
	mov.f64 	%fd3, %fd354;
	// begin inline asm
	ld.global.nc.u64 %rd379, [%rd423];
	// end inline asm
	add.s64 	%rd382, %rd423, 8;
	// begin inline asm
	ld.global.nc.u64 %rd381, [%rd382];
	// end inline asm
	mov.b64 	%fd4, %rd379;
	abs.f64 	%fd5, %fd3;
	abs.f64 	%fd6, %fd4;
	setp.lt.f64 	%p150, %fd5, %fd6;
	mov.u64 	%rd432, %rd381;
	mov.f64 	%fd354, %fd4;
	@%p150 bra 	$L__BB11_10;
	setp.lt.f64 	%p151, %fd6, %fd5;
	mov.u64 	%rd432, %rd6;
	mov.f64 	%fd354, %fd3;
	@%p151 bra 	$L__BB11_10;
	setp.lt.s64 	%p152, %rd6, %rd381;
	min.s64 	%rd432, %rd6, %rd381;
	selp.f64 	%fd354, %fd3, %fd4, %p152;
$L__BB11_10:
	add.s32 	%r368, %r368, 256;
	add.s64 	%rd423, %rd423, 4096;
	add.s32 	%r366, %r366, 1;
	setp.ne.s32 	%p153, %r366, 0;
	@%p153 bra 	$L__BB11_7;
$L__BB11_11:
	setp.lt.u32 	%p154, %r4, 768;
	@%p154 bra 	$L__BB11_25;
$L__BB11_12:
	mul.wide.s32 	%rd387, %r368, 16;
	add.s64 	%rd384, %rd236, %rd387;
	// begin inline asm
	ld.global.nc.u64 %rd383, [%rd384];
	// end inline asm
	add.s64 	%rd386, %rd384, 8;
	// begin inline asm
	ld.global.nc.u64 %rd385, [%rd386];
	// end inline asm
	mov.b64 	%fd12, %rd383;
	abs.f64 	%fd13, %fd354;
	abs.f64 	%fd14, %fd12;
	setp.lt.f64 	%p155, %fd13, %fd14;
	mov.u64 	%rd429, %rd385;
	mov.f64 	%fd351, %fd12;
	@%p155 bra 	$L__BB11_15;
	setp.lt.f64 	%p156, %fd14, %fd13;
	mov.u64 	%rd429, %rd432;
	mov.f64 	%fd351, %fd354;
	@%p156 bra 	$L__BB11_15;
	setp.lt.s64 	%p157, %rd432, %rd385;
	min.s64 	%rd429, %rd432, %rd385;
	selp.f64 	%fd351, %fd354, %fd12, %p157;
$L__BB11_15:
	add.s64 	%rd389, %rd384, 4096;
	// begin inline asm
	ld.global.nc.u64 %rd388, [%rd389];
	// end inline asm
	add.s64 	%rd391, %rd384, 4104;
	// begin inline asm
	ld.global.nc.u64 %rd390, [%rd391];
	// end inline asm
	mov.b64 	%fd17, %rd388;
	abs.f64 	%fd18, %fd351;
	abs.f64 	%fd19, %fd17;
	setp.lt.f64 	%p158, %fd18, %fd19;
	mov.u64 	%rd430, %rd390;
	mov.f64 	%fd352, %fd17;
	@%p158 bra 	$L__BB11_18;
	setp.lt.f64 	%p159, %fd19, %fd18;
	mov.u64 	%rd430, %rd429;
	mov.f64 	%fd352, %fd351;
	@%p159 bra 	$L__BB11_18;
	setp.lt.s64 	%p160, %rd429, %rd390;
	min.s64 	%rd430, %rd429, %rd390;
	selp.f64 	%fd352, %fd351, %fd17, %p160;
$L__BB11_18:
	add.s64 	%rd393, %rd384, 8192;
	// begin inline asm
	ld.global.nc.u64 %rd392, [%rd393];
	// end inline asm
	add.s64 	%rd395, %rd384, 8200;
	// begin inline asm
	ld.global.nc.u64 %rd394, [%rd395];
	// end inline asm
	mov.b64 	%fd22, %rd392;
	abs.f64 	%fd23, %fd352;
	abs.f64 	%fd24, %fd22;
	setp.lt.f64 	%p161, %fd23, %fd24;
	mov.u64 	%rd431, %rd394;
	mov.f64 	%fd353, %fd22;
	@%p161 bra 	$L__BB11_21;
	setp.lt.f64 	%p162, %fd24, %fd23;
	mov.u64 	%rd431, %rd430;
	mov.f64 	%fd353, %fd352;
	@%p162 bra 	$L__BB11_21;
	setp.lt.s64 	%p163, %rd430, %rd394;
	min.s64 	%rd431, %rd430, %rd394;
	selp.f64 	%fd353, %fd352, %fd22, %p163;
$L__BB11_21:
	add.s64 	%rd397, %rd384, 12288;
	// begin inline asm
	ld.global.nc.u64 %rd396, [%rd397];
	// end inline asm
	add.s64 	%rd399, %rd384, 12296;
	// begin inline asm
	ld.global.nc.u64 %rd398, [%rd399];
	// end inline asm
	mov.b64 	%fd27, %rd396;
	abs.f64 	%fd28, %fd353;
	abs.f64 	%fd29, %fd27;
	setp.lt.f64 	%p164, %fd28, %fd29;
	mov.u64 	%rd432, %rd398;
	mov.f64 	%fd354, %fd27;
	@%p164 bra 	$L__BB11_24;
	setp.lt.f64 	%p165, %fd29, %fd28;
	mov.u64 	%rd432, %rd431;
	mov.f64 	%fd354, %fd353;
	@%p165 bra 	$L__BB11_24;
	setp.lt.s64 	%p166, %rd431, %rd398;
	min.s64 	%rd432, %rd431, %rd398;
	selp.f64 	%fd354, %fd353, %fd27, %p166;
$L__BB11_24:
	add.s32 	%r368, %r368, 1024;
	setp.lt.s32 	%p167, %r368, %r29;
	@%p167 bra 	$L__BB11_12;
$L__BB11_25:
	setp.lt.s32 	%p168, %r29, 256;
	@%p168 bra 	$L__BB11_70;
	// begin inline asm
	mov.u32 %r259, %laneid;
	// end inline asm
	mov.b64 	%rd410, %fd354;
	mov.b64 	{%r261, %r266}, %rd410;
	mov.b32 	%r277, 1;
	mov.b32 	%r278, 31;
	mov.b32 	%r279, -1;
	// begin inline asm
	shfl.sync.down.b32 %r260, %r261, %r277, %r278, %r279;
	// end inline asm
	// begin inline asm
	shfl.sync.down.b32 %r265, %r266, %r277, %r278, %r279;
	// end inline asm
	mov.b64 	%rd411, {%r260, %r265};
	mov.b64 	%fd33, %rd411;
	mov.b64 	{%r271, %r276}, %rd432;
	// begin inline asm
	shfl.sync.down.b32 %r270, %r271, %r277, %r278, %r279;
	// end inline asm
	// begin inline asm
	shfl.sync.down.b32 %r275, %r276, %r277, %r278, %r279;
	// end inline asm
	mov.b64 	%rd28, {%r270, %r275};
	setp.gt.s32 	%p220, %r259, 30;
	mov.u64 	%rd434, %rd432;
	mov.f64 	%fd356, %fd354;
	@%p220 bra 	$L__BB11_30;
	abs.f64 	%fd34, %fd354;
	abs.f64 	%fd35, %fd33;
	setp.lt.f64 	%p221, %fd34, %fd35;
	mov.u64 	%rd434, %rd28;
	mov.f64 	%fd356, %fd33;
	@%p221 bra 	$L__BB11_30;
	setp.lt.f64 	%p222, %fd35, %fd34;
	mov.u64 	%rd434, %rd432;
	mov.f64 	%fd356, %fd354;
	@%p222 bra 	$L__BB11_30;
	setp.lt.s64 	%p223, %rd432, %rd28;
	min.s64 	%rd434, %rd432, %rd28;
	selp.f64 	%fd356, %fd354, %fd33, %p223;
$L__BB11_30:
	mov.b64 	%rd412, %fd356;
	mov.b64 	{%r281, %r286}, %rd412;
	mov.b32 	%r297, 2;
	mov.b32 	%r298, 31;
	mov.b32 	%r299, -1;
	// begin inline asm
	shfl.sync.down.b32 %r280, %r281, %r297, %r298, %r299;
	// end inline asm
	// begin inline asm
	shfl.sync.down.b32 %r285, %r286, %r297, %r298, %r299;
	// end inline asm
	mov.b64 	%rd413, {%r280, %r285};
	mov.b64 	%fd38, %rd413;
	mov.b64 	{%r291, %r296}, %rd434;
	// begin inline asm
	shfl.sync.down.b32 %r290, %r291, %r297, %r298, %r299;
	// end inline asm
	// begin inline asm
	shfl.sync.down.b32 %r295, %r296, %r297, %r298, %r299;
	// end inline asm
	mov.b64 	%rd31, {%r290, %r295};
	setp.gt.s32 	%p224, %r259, 29;
	mov.u64 	%rd435, %rd434;
	mov.f64 	%fd357, %fd356;
	@%p224 bra 	$L__BB11_34;
	abs.f64 	%fd39, %fd356;
	abs.f64 	%fd40, %fd38;
	setp.lt.f64 	%p225, %fd39, %fd40;
	mov.u64 	%rd435, %rd31;
	mov.f64 	%fd357, %fd38;
	@%p225 bra 	$L__BB11_34;
	setp.lt.f64 	%p226, %fd40, %fd39;
	mov.u64 	%rd435, %rd434;
	mov.f64 	%fd357, %fd356;
	@%p226 bra 	$L__BB11_34;
	setp.lt.s64 	%p227, %rd434, %rd31;
	min.s64 	%rd435, %rd434, %rd31;
	selp.f64 	%fd357, %fd356, %fd38, %p227;
$L__BB11_34:
	mov.b64 	%rd414, %fd357;
	mov.b64 	{%r301, %r306}, %rd414;
	mov.b32 	%r317, 4;
	mov.b32 	%r318, 31;
	mov.b32 	%r319, -1;
	// begin inline asm
	shfl.sync.down.b32 %r300, %r301, %r317, %r318, %r319;
	// end inline asm
	// begin inline asm
	shfl.sync.down.b32 %r305, %r306, %r317, %r318, %r319;
	// end inline asm
	mov.b64 	%rd415, {%r300, %r305};
	mov.b64 	%fd43, %rd415;
	mov.b64 	{%r311, %r316}, %rd435;
	// begin inline asm
	shfl.sync.down.b32 %r310, %r311, %r317, %r318, %r319;
	// end inline asm
	// begin inline asm
	shfl.sync.down.b32 %r315, %r316, %r317, %r318, %r319;
	// end inline asm
	mov.b64 	%rd34, {%r310, %r315};
	setp.gt.s32 	%p228, %r259, 27;
	mov.u64 	%rd436, %rd435;
	mov.f64 	%fd358, %fd357;
	@%p228 bra 	$L__BB11_38;
	abs.f64 	%fd44, %fd357;
	abs.f64 	%fd45, %fd43;
	setp.lt.f64 	%p229, %fd44, %fd45;
	mov.u64 	%rd436, %rd34;
	mov.f64 	%fd358, %fd43;
	@%p229 bra 	$L__BB11_38;
	setp.lt.f64 	%p230, %fd45, %fd44;
	mov.u64 	%rd436, %rd435;
	mov.f64 	%fd358, %fd357;
	@%p230 bra 	$L__BB11_38;
	setp.lt.s64 	%p231, %rd435, %rd34;
	min.s64 	%rd436, %rd435, %rd34;
	selp.f64 	%fd358, %fd357, %fd43, %p231;
$L__BB11_38:
	mov.b64 	%rd416, %fd358;
	mov.b64 	{%r321, %r326}, %rd416;
	mov.b32 	%r337, 8;
	mov.b32 	%r338, 31;
	mov.b32 	%r339, -1;
	// begin inline asm
	shfl.sync.down.b32 %r320, %r321, %r337, %r338, %r339;
	// end inline asm
	// begin inline asm
	shfl.sync.down.b32 %r325, %r326, %r337, %r338, %r339;
	// end inline asm
	mov.b64 	%rd417, {%r320, %r325};
	mov.b64 	%fd48, %rd417;
	mov.b64 	{%r331, %r336}, %rd436;
	// begin inline asm
	shfl.sync.down.b32 %r330, %r331, %r337, %r338, %r339;
	// end inline asm
	// begin inline asm
	shfl.sync.down.b32 %r335, %r336, %r337, %r338, %r339;
	// end inline asm
	mov.b64 	%rd37, {%r330, %r335};
	setp.gt.s32 	%p232, %r259, 23;
	mov.u64 	%rd437, %rd436;
	mov.f64 	%fd359, %fd358;
	@%p232 bra 	$L__BB11_42;
	abs.f64 	%fd49, %fd358;
	abs.f64 	%fd50, %fd48;
	setp.lt.f64 	%p233, %fd49, %fd50;
	mov.u64 	%rd437, %rd37;
	mov.f64 	%fd359, %fd48;
	@%p233 bra 	$L__BB11_42;
	setp.lt.f64 	%p234, %fd50, %fd49;
	mov.u64 	%rd437, %rd436;
	mov.f64 	%fd359, %fd358;
	@%p234 bra 	$L__BB11_42;
	setp.lt.s64 	%p235, %rd436, %rd37;
	min.s64 	%rd437, %rd436, %rd37;
	selp.f64 	%fd359, %fd358, %fd48, %p235;
$L__BB11_42:
	mov.b64 	%rd418, %fd359;
	mov.b64 	{%r341, %r346}, %rd418;
	mov.b32 	%r357, 16;
	mov.b32 	%r358, 31;
	mov.b32 	%r359, -1;
	// begin inline asm
	shfl.sync.down.b32 %r340, %r341, %r357, %r358, %r359;
	// end inline asm
	// begin inline asm
	shfl.sync.down.b32 %r345, %r346, %r357, %r358, %r359;
	// end inline asm
	mov.b64 	%rd419, {%r340, %r345};
	mov.b64 	%fd53, %rd419;
	mov.b64 	{%r351, %r356}, %rd437;
	// begin inline asm
	shfl.sync.down.b32 %r350, %r351, %r357, %r358, %r359;
	// end inline asm
	// begin inline asm
	shfl.sync.down.b32 %r355, %r356, %r357, %r358, %r359;
	// end inline asm
	mov.b64 	%rd40, {%r350, %r355};
	setp.gt.s32 	%p236, %r259, 15;
	mov.u64 	%rd508, %rd437;
	mov.f64 	%fd422, %fd359;
	@%p236 bra 	$L__BB11_46;
	abs.f64 	%fd54, %fd359;
	abs.f64 	%fd55, %fd53;
	setp.lt.f64 	%p237, %fd54, %fd55;
	mov.u64 	%rd508, %rd40;
	mov.f64 	%fd422, %fd53;
	@%p237 bra 	$L__BB11_46;
	setp.lt.f64 	%p238, %fd55, %fd54;
	mov.u64 	%rd508, %rd437;
	mov.f64 	%fd422, %fd359;
	@%p238 bra 	$L__BB11_46;
	setp.lt.s64 	%p239, %rd437, %rd40;
	min.s64 	%rd508, %rd437, %rd40;
	selp.f64 	%fd422, %fd359, %fd53, %p239;
$L__BB11_46:
	setp.ne.s32 	%p240, %r259, 0;
	@%p240 bra 	$L__BB11_48;
	shr.u32 	%r360, %r1, 1;
	and.b32  	%r361, %r360, 496;
	mov.u32 	%r362, _ZN6thrust24THRUST_300001_SM_1000_NS8cuda_cub4core6detail5shmemE;
	add.s32 	%r363, %r362, %r361;
	st.shared.f64 	[%r363+8], %fd422;
	st.shared.u64 	[%r363+16], %rd508;
$L__BB11_48:
	bar.sync 	0;
	setp.ne.s32 	%p241, %r1, 0;
	@%p241 bra 	$L__BB11_232;
	ld.shared.f64 	%fd58, [_ZN6thrust24THRUST_300001_SM_1000_NS8cuda_cub4core6detail5shmemE+24];
	ld.shared.u64 	%rd43, [_ZN6thrust24THRUST_300001_SM_1000_NS8cuda_cub4core6detail5shmemE+32];
	abs.f64 	%fd59, %fd422;
	abs.f64 	%fd60, %fd58;
	setp.lt.f64 	%p242, %fd59, %fd60;
	mov.u64 	%rd439, %rd43;
	mov.f64 	%fd361, %fd58;
	@%p242 bra 	$L__BB11_52;
	setp.lt.f64 	%p243, %fd60, %fd59;
	mov.u64 	%rd439, %rd508;
	mov.f64 	%fd361, %fd422;
	@%p243 bra 	$L__BB11_52;
	setp.lt.s64 	%p244, %rd508, %rd43;
	min.s64 	%rd439, %rd508, %rd43;
	selp.f64 	%fd361, %fd422, %fd58, %p244;
$L__BB11_52:
	ld.shared.f64 	%fd63, [_ZN6thrust24THRUST_300001_SM_1000_NS8cuda_cub4core6detail5shmemE+40];
	ld.shared.u64 	%rd46, [_ZN6thrust24THRUST_300001_SM_1000_NS8cuda_cub4core6detail5shmemE+48];
	abs.f64 	%fd64, %fd361;
	abs.f64 	%fd65, %fd63;
	setp.lt.f64 	%p245, %fd64, %fd65;
	mov.u64 	%rd440, %rd46;
	mov.f64 	%fd362, %fd63;
	@%p245 bra 	$L__BB11_55;
	setp.lt.f64 	%p246, %fd65, %fd64;
	mov.u64 	%rd440, %rd439;
	mov.f64 	%fd362, %fd361;
	@%p246 bra 	$L__BB11_55;
	setp.lt.s64 	%p247, %rd439, %rd46;
	min.s64 	%rd440, %rd439, %rd46;
	selp.f64 	%fd362, %fd361, %fd63, %p247;
$L__BB11_55:
	ld.shared.f64 	%fd68, [_ZN6thrust24THRUST_300001_SM_1000_NS8cuda_cub4core6detail5shmemE+56];
	ld.shared.u64 	%rd49, [_ZN6thrust24THRUST_300001_SM_1000_NS8cuda_cub4core6detail5shmemE+64];
	abs.f64 	%fd69, %fd362;
	abs.f64 	%fd70, %fd68;
	setp.lt.f64 	%p248, %fd69, %fd70;
	mov.u64 	%rd441, %rd49;
	mov.f64 	%fd363, %fd68;
	@%p248 bra 	$L__BB11_58;
	setp.lt.f64 	%p249, %fd70, %fd69;
	mov.u64 	%rd441, %rd440;
	mov.f64 	%fd363, %fd362;
	@%p249 bra 	$L__BB11_58;
	setp.lt.s64 	%p250, %rd440, %rd49;
	min.s64 	%rd441, %rd440, %rd49;
	selp.f64 	%fd363, %fd362, %fd68, %p250;
$L__BB11_58:
	ld.shared.f64 	%fd73, [_ZN6thrust24THRUST_300001_SM_1000_NS8cuda_cub4core6detail5shmemE+72];
	ld.shared.u64 	%rd52, [_ZN6thrust24THRUST_300001_SM_1000_NS8cuda_cub4core6detail5shmemE+80];
	abs.f64 	%fd74, %fd363;
	abs.f64 	%fd75, %fd73;
	setp.lt.f64 	%p251, %fd74, %fd75;
	mov.u64 	%rd442, %rd52;
	mov.f64 	%fd364, %fd73;
	@%p251 bra 	$L__BB11_61;
	setp.lt.f64 	%p252, %fd75, %fd74;
	mov.u64 	%rd442, %rd441;
	mov.f64 	%fd364, %fd363;
	@%p252 bra 	$L__BB11_61;
	setp.lt.s64 	%p253, %rd441, %rd52;
	min.s64 	%rd442, %rd441, %rd52;
	selp.f64 	%fd364, %fd363, %fd73, %p253;
$L__BB11_61:
	ld.shared.f64 	%fd78, [_ZN6thrust24THRUST_300001_SM_1000_NS8cuda_cub4core6detail5shmemE+88];
	ld.shared.u64 	%rd55, [_ZN6thrust24THRUST_300001_SM_1000_NS8cuda_cub4core6detail5shmemE+96];
	abs.f64 	%fd79, %fd364;
	abs.f64 	%fd80, %fd78;
	setp.lt.f64 	%p254, %fd79, %fd80;
	mov.u64 	%rd443, %rd55;
	mov.f64 	%fd365, %fd78;
	@%p254 bra 	$L__BB11_64;
	setp.lt.f64 	%p255, %fd80, %fd79;
	mov.u64 	%rd443, %rd442;
	mov.f64 	%fd365, %fd364;
	@%p255 bra 	$L__BB11_64;
	setp.lt.s64 	%p256, %rd442, %rd55;
	min.s64 	%rd443, %rd442, %rd55;
	selp.f64 	%fd365, %fd364, %fd78, %p256;
$L__BB11_64:
	ld.shared.f64 	%fd83, [_ZN6thrust24THRUST_300001_SM_1000_NS8cuda_cub4core6detail5shmemE+104];
	ld.shared.u64 	%rd58, [_ZN6thrust24THRUST_300001_SM_1000_NS8cuda_cub4core6detail5shmemE+112];
	abs.f64 	%fd84, %fd365;
	abs.f64 	%fd85, %fd83;
	setp.lt.f64 	%p257, %fd84, %fd85;
	mov.u64 	%rd444, %rd58;
	mov.f64 	%fd366, %fd83;
	@%p257 bra 	$L__BB11_67;
	setp.lt.f64 	%p258, %fd85, %fd84;
	mov.u64 	%rd444, %rd443;
	mov.f64 	%fd366, %fd365;
	@%p258 bra 	$L__BB11_67;
	setp.lt.s64 	%p259, %rd443, %rd58;
	min.s64 	%rd444, %rd443, %rd58;
	selp.f64 	%fd366, %fd365, %fd83, %p259;
$L__BB11_67:
	ld.shared.f64 	%fd88, [_ZN6thrust24THRUST_300001_SM_1000_NS8cuda_cub4core6detail5shmemE+120];
	ld.shared.u64 	%rd61, [_ZN6thrust24THRUST_300001_SM_1000_NS8cuda_cub4core6detail5shmemE+128];
	abs.f64 	%fd89, %fd366;
	abs.f64 	%fd90, %fd88;
	setp.lt.f64 	%p260, %fd89, %fd90;
	mov.u64 	%rd508, %rd61;
	mov.f64 	%fd422, %fd88;
	@%p260 bra 	$L__BB11_232;
	setp.lt.f64 	%p261, %fd90, %fd89;
	mov.u64 	%rd508, %rd444;
	mov.f64 	%fd422, %fd366;
	@%p261 bra 	$L__BB11_232;
	setp.lt.s64 	%p262, %rd444, %rd61;
	min.s64 	%rd508, %rd444, %rd61;
	selp.f64 	%fd422, %fd366, %fd88, %p262;
	bra.uni 	$L__BB11_232;
$L__BB11_70:
	// begin inline asm
	mov.u32 %r146, %laneid;
	// end inline asm
	and.b32  	%r167, %r1, 992;
	add.s32 	%r168, %r167, 32;
	setp.gt.s32 	%p169, %r168, %r29;
	not.b32 	%r169, %r167;
	add.s32 	%r170, %r29, %r169;
	selp.b32 	%r165, %r170, 31, %p169;
	mov.b64 	%rd400, %fd354;
	mov.b64 	{%r148, %r153}, %rd400;
	mov.b32 	%r164, 1;
	mov.b32 	%r166, -1;
	// begin inline asm
	shfl.sync.down.b32 %r147, %r148, %r164, %r165, %r166;
	// end inline asm
	// begin inline asm
	shfl.sync.down.b32 %r152, %r153, %r164, %r165, %r166;
	// end inline asm
	mov.b64 	%rd401, {%r147, %r152};
	mov.b64 	%fd92, %rd401;
	mov.b64 	{%r158, %r163}, %rd432;
	// begin inline asm
	shfl.sync.down.b32 %r157, %r158, %r164, %r165, %r166;
	// end inline asm
	// begin inline asm
	shfl.sync.down.b32 %r162, %r163, %r164, %r165, %r166;
	// end inline asm
	mov.b64 	%rd63, {%r157, %r162};
	setp.ge.s32 	%p170, %r146, %r165;
	mov.u64 	%rd445, %rd432;
	mov.f64 	%fd367, %fd354;
	@%p170 bra 	$L__BB11_74;
	abs.f64 	%fd93, %fd354;
	abs.f64 	%fd94, %fd92;
	setp.lt.f64 	%p171, %fd93, %fd94;
	mov.u64 	%rd445, %rd63;
	mov.f64 	%fd367, %fd92;
	@%p171 bra 	$L__BB11_74;
	setp.lt.f64 	%p172, %fd94, %fd93;
	mov.u64 	%rd445, %rd432;
	mov.f64 	%fd367, %fd354;
	@%p172 bra 	$L__BB11_74;
	setp.lt.s64 	%p173, %rd432, %rd63;
	min.s64 	%rd445, %rd432, %rd63;
	selp.f64 	%fd367, %fd354, %fd92, %p173;
$L__BB11_74:
	mov.b64 	%rd402, %fd367;
	mov.b64 	{%r172, %r177}, %rd402;
	mov.b32 	%r188, 2;
	mov.b32 	%r190, -1;
	// begin inline asm
	shfl.sync.down.b32 %r171, %r172, %r188, %r165, %r190;
	// end inline asm
	// begin inline asm
	shfl.sync.down.b32 %r176, %r177, %r188, %r165, %r190;
	// end inline asm
	mov.b64 	%rd403, {%r171, %r176};
	mov.b64 	%fd97, %rd403;
	mov.b64 	{%r182, %r187}, %rd445;
	// begin inline asm
	shfl.sync.down.b32 %r181, %r182, %r188, %r165, %r190;
	// end inline asm
	// begin inline asm
	shfl.sync.down.b32 %r186, %r187, %r188, %r165, %r190;
	// end inline asm
	mov.b64 	%rd66, {%r181, %r186};
	add.s32 	%r191, %r146, 2;
	setp.gt.s32 	%p174, %r191, %r165;
	mov.u64 	%rd446, %rd445;
	mov.f64 	%fd368, %fd367;
	@%p174 bra 	$L__BB11_78;
	abs.f64 	%fd98, %fd367;
	abs.f64 	%fd99, %fd97;
	setp.lt.f64 	%p175, %fd98, %fd99;
	mov.u64 	%rd446, %rd66;
	mov.f64 	%fd368, %fd97;
	@%p175 bra 	$L__BB11_78;
	setp.lt.f64 	%p176, %fd99, %fd98;
	mov.u64 	%rd446, %rd445;
	mov.f64 	%fd368, %fd367;
	@%p176 bra 	$L__BB11_78;
	setp.lt.s64 	%p177, %rd445, %rd66;
	min.s64 	%rd446, %rd445, %rd66;
	selp.f64 	%fd368, %fd367, %fd97, %p177;
$L__BB11_78:
	mov.b64 	%rd404, %fd368;
	mov.b64 	{%r193, %r198}, %rd404;
	mov.b32 	%r209, 4;
	mov.b32 	%r211, -1;
	// begin inline asm
	shfl.sync.down.b32 %r192, %r193, %r209, %r165, %r211;
	// end inline asm
	// begin inline asm
	shfl.sync.down.b32 %r197, %r198, %r209, %r165, %r211;
	// end inline asm
	mov.b64 	%rd405, {%r192, %r197};
	mov.b64 	%fd102, %rd405;
	mov.b64 	{%r203, %r208}, %rd446;
	// begin inline asm
	shfl.sync.down.b32 %r202, %r203, %r209, %r165, %r211;
	// end inline asm
	// begin inline asm
	shfl.sync.down.b32 %r207, %r208, %r209, %r165, %r211;
	// end inline asm
	mov.b64 	%rd69, {%r202, %r207};
	add.s32 	%r212, %r146, 4;
	setp.gt.s32 	%p178, %r212, %r165;
	mov.u64 	%rd447, %rd446;
	mov.f64 	%fd369, %fd368;
	@%p178 bra 	$L__BB11_82;
	abs.f64 	%fd103, %fd368;
	abs.f64 	%fd104, %fd102;
	setp.lt.f64 	%p179, %fd103, %fd104;
	mov.u64 	%rd447, %rd69;
	mov.f64 	%fd369, %fd102;
	@%p179 bra 	$L__BB11_82;
	setp.lt.f64 	%p180, %fd104, %fd103;
	mov.u64 	%rd447, %rd446;
	mov.f64 	%fd369, %fd368;
	@%p180 bra 	$L__BB11_82;
	setp.lt.s64 	%p181, %rd446, %rd69;
	min.s64 	%rd447, %rd446, %rd69;
	selp.f64 	%fd369, %fd368, %fd102, %p181;
$L__BB11_82:
	mov.b64 	%rd406, %fd369;
	mov.b64 	{%r214, %r219}, %rd406;
	mov.b32 	%r230, 8;
	mov.b32 	%r232, -1;
	// begin inline asm
	shfl.sync.down.b32 %r213, %r214, %r230, %r165, %r232;
	// end inline asm
	// begin inline asm
	shfl.sync.down.b32 %r218, %r219, %r230, %r165, %r232;
	// end inline asm
	mov.b64 	%rd407, {%r213, %r218};
	mov.b64 	%fd107, %rd407;
	mov.b64 	{%r224, %r229}, %rd447;
	// begin inline asm
	shfl.sync.down.b32 %r223, %r224, %r230, %r165, %r232;
	// end inline asm
	// begin inline asm
	shfl.sync.down.b32 %r228, %r229, %r230, %r165, %r232;
	// end inline asm
	mov.b64 	%rd72, {%r223, %r228};
	add.s32 	%r233, %r146, 8;
	setp.gt.s32 	%p182, %r233, %r165;
	mov.u64 	%rd448, %rd447;
	mov.f64 	%fd370, %fd369;
	@%p182 bra 	$L__BB11_86;
	abs.f64 	%fd108, %fd369;
	abs.f64 	%fd109, %fd107;
	setp.lt.f64 	%p183, %fd108, %fd109;
	mov.u64 	%rd448, %rd72;
	mov.f64 	%fd370, %fd107;
	@%p183 bra 	$L__BB11_86;
	setp.lt.f64 	%p184, %fd109, %fd108;
	mov.u64 	%rd448, %rd447;
	mov.f64 	%fd370, %fd369;
	@%p184 bra 	$L__BB11_86;
	setp.lt.s64 	%p185, %rd447, %rd72;
	min.s64 	%rd448, %rd447, %rd72;
	selp.f64 	%fd370, %fd369, %fd107, %p185;
$L__BB11_86:
	mov.b64 	%rd408, %fd370;
	mov.b64 	{%r235, %r240}, %rd408;
	mov.b32 	%r251, 16;
	mov.b32 	%r253, -1;
	// begin inline asm
	shfl.sync.down.b32 %r234, %r235, %r251, %r165, %r253;
	// end inline asm
	// begin inline asm
	shfl.sync.down.b32 %r239, %r240, %r251, %r165, %r253;
	// end inline asm
	mov.b64 	%rd409, {%r234, %r239};
	mov.b64 	%fd112, %rd409;
	mov.b64 	{%r245, %r250}, %rd448;
	// begin inline asm
	shfl.sync.down.b32 %r244, %r245, %r251, %r165, %r253;
	// end inline asm
	// begin inline asm
	shfl.sync.down.b32 %r249, %r250, %r251, %r165, %r253;
	// end inline asm
	mov.b64 	%rd75, {%r244, %r249};
	add.s32 	%r254, %r146, 16;
	setp.gt.s32 	%p186, %r254, %r165;
	mov.u64 	%rd508, %rd448;
	mov.f64 	%fd422, %fd370;
	@%p186 bra 	$L__BB11_90;
	abs.f64 	%fd113, %fd370;
	abs.f64 	%fd114, %fd112;
	setp.lt.f64 	%p187, %fd113, %fd114;
	mov.u64 	%rd508, %rd75;
	mov.f64 	%fd422, %fd112;
	@%p187 bra 	$L__BB11_90;
	setp.lt.f64 	%p188, %fd114, %fd113;
	mov.u64 	%rd508, %rd448;
	mov.f64 	%fd422, %fd370;
	@%p188 bra 	$L__BB11_90;
	setp.lt.s64 	%p189, %rd448, %rd75;
	min.s64 	%rd508, %rd448, %rd75;
	selp.f64 	%fd422, %fd370, %fd112, %p189;
$L__BB11_90:
	setp.ne.s32 	%p190, %r146, 0;
	@%p190 bra 	$L__BB11_92;
	shr.u32 	%r255, %r1, 1;
	and.b32  	%r256, %r255, 496;
	mov.u32 	%r257, _ZN6thrust24THRUST_300001_SM_1000_NS8cuda_cub4core6detail5shmemE;
	add.s32 	%r258, %r257, %r256;
	st.shared.f64 	[%r258+8], %fd422;
	st.shared.u64 	[%r258+16], %rd508;
$L__BB11_92:
	bar.sync 	0;
	setp.ne.s32 	%p191, %r1, 0;
	@%p191 bra 	$L__BB11_232;
	setp.lt.s32 	%p192, %r29, 33;
	mov.f64 	%fd372, %fd422;
	mov.u64 	%rd450, %rd508;
	@%p192 bra 	$L__BB11_97;
	ld.shared.f64 	%fd117, [_ZN6thrust24THRUST_300001_SM_1000_NS8cuda_cub4core6detail5shmemE+24];
	ld.shared.u64 	%rd78, [_ZN6thrust24THRUST_300001_SM_1000_NS8cuda_cub4core6detail5shmemE+32];
	abs.f64 	%fd118, %fd422;
	abs.f64 	%fd119, %fd117;
	setp.lt.f64 	%p193, %fd118, %fd119;
	mov.f64 	%fd372, %fd117;
	mov.u64 	%rd450, %rd78;
	@%p193 bra 	$L__BB11_97;
	setp.lt.f64 	%p194, %fd119, %fd118;
	mov.f64 	%fd372, %fd422;
	mov.u64 	%rd450, %rd508;
	@%p194 bra 	$L__BB11_97;
	setp.lt.s64 	%p195, %rd508, %rd78;
	min.s64 	%rd450, %rd508, %rd78;
	selp.f64 	%fd372, %fd422, %fd117, %p195;
$L__BB11_97:
	setp.lt.s32 	%p196, %r29, 65;
	mov.f64 	%fd373, %fd372;
	mov.u64 	%rd451, %rd450;
	@%p196 bra 	$L__BB11_101;
	ld.shared.f64 	%fd122, [_ZN6thrust24THRUST_300001_SM_1000_NS8cuda_cub4core6detail5shmemE+40];
	ld.shared.u64 	%rd81, [_ZN6thrust24THRUST_300001_SM_1000_NS8cuda_cub4core6detail5shmemE+48];
	abs.f64 	%fd123, %fd372;
	abs.f64 	%fd124, %fd122;
	setp.lt.f64 	%p197, %fd123, %fd124;
	mov.f64 	%fd373, %fd122;
	mov.u64 	%rd451, %rd81;
	@%p197 bra 	$L__BB11_101;
	setp.lt.f64 	%p198, %fd124, %fd123;
	mov.f64 	%fd373, %fd372;
	mov.u64 	%rd451, %rd450;
	@%p198 bra 	$L__BB11_101;
	setp.lt.s64 	%p199, %rd450, %rd81;
	min.s64 	%rd451, %rd450, %rd81;
	selp.f64 	%fd373, %fd372, %fd122, %p199;
$L__BB11_101:
	setp.lt.s32 	%p200, %r29, 97;
	mov.f64 	%fd374, %fd373;
	mov.u64 	%rd452, %rd451;
	@%p200 bra 	$L__BB11_105;
	ld.shared.f64 	%fd127, [_ZN6thrust24THRUST_300001_SM_1000_NS8cuda_cub4core6detail5shmemE+56];
	ld.shared.u64 	%rd84, [_ZN6thrust24THRUST_300001_SM_1000_NS8cuda_cub4core6detail5shmemE+64];
	abs.f64 	%fd128, %fd373;
	abs.f64 	%fd129, %fd127;
	setp.lt.f64 	%p201, %fd128, %fd129;
	mov.f64 	%fd374, %fd127;
	mov.u64 	%rd452, %rd84;
	@%p201 bra 	$L__BB11_105;
	setp.lt.f64 	%p202, %fd129, %fd128;
	mov.f64 	%fd374, %fd373;
	mov.u64 	%rd452, %rd451;
	@%p202 bra 	$L__BB11_105;
	setp.lt.s64 	%p203, %rd451, %rd84;
	min.s64 	%rd452, %rd451, %rd84;
	selp.f64 	%fd374, %fd373, %fd127, %p203;
$L__BB11_105:
	setp.lt.s32 	%p204, %r29, 129;
	mov.f64 	%fd375, %fd374;
	mov.u64 	%rd453, %rd452;
	@%p204 bra 	$L__BB11_109;
	ld.shared.f64 	%fd132, [_ZN6thrust24THRUST_300001_SM_1000_NS8cuda_cub4core6detail5shmemE+72];
	ld.shared.u64 	%rd87, [_ZN6thrust24THRUST_300001_SM_1000_NS8cuda_cub4core6detail5shmemE+80];
	abs.f64 	%fd133, %fd374;
	abs.f64 	%fd134, %fd132;
	setp.lt.f64 	%p205, %fd133, %fd134;
	mov.f64 	%fd375, %fd132;
	mov.u64 	%rd453, %rd87;
	@%p205 bra 	$L__BB11_109;
	setp.lt.f64 	%p206, %fd134, %fd133;
	mov.f64 	%fd375, %fd374;
	mov.u64 	%rd453, %rd452;
	@%p206 bra 	$L__BB11_109;
	setp.lt.s64 	%p207, %rd452, %rd87;
	min.s64 	%rd453, %rd452, %rd87;
	selp.f64 	%fd375, %fd374, %fd132, %p207;
$L__BB11_109:
	setp.lt.s32 	%p208, %r29, 161;
	mov.f64 	%fd376, %fd375;
	mov.u64 	%rd454, %rd453;
	@%p208 bra 	$L__BB11_113;
	ld.shared.f64 	%fd137, [_ZN6thrust24THRUST_300001_SM_1000_NS8cuda_cub4core6detail5shmemE+88];
	ld.shared.u64 	%rd90, [_ZN6thrust24THRUST_300001_SM_1000_NS8cuda_cub4core6detail5shmemE+96];
	abs.f64 	%fd138, %fd375;
	abs.f64 	%fd139, %fd137;
	setp.lt.f64 	%p209, %fd138, %fd139;
	mov.f64 	%fd376, %fd137;
	mov.u64 	%rd454, %rd90;
	@%p209 bra 	$L__BB11_113;
	setp.lt.f64 	%p210, %fd139, %fd138;
	mov.f64 	%fd376, %fd375;
	mov.u64 	%rd454, %rd453;
	@%p210 bra 	$L__BB11_113;
	setp.lt.s64 	%p211, %rd453, %rd90;
	min.s64 	%rd454, %rd453, %rd90;
	selp.f64 	%fd376, %fd375, %fd137, %p211;
$L__BB11_113:
	setp.lt.s32 	%p212, %r29, 193;
	mov.f64 	%fd377, %fd376;
	mov.u64 	%rd455, %rd454;
	@%p212 bra 	$L__BB11_117;
	ld.shared.f64 	%fd142, [_ZN6thrust24THRUST_300001_SM_1000_NS8cuda_cub4core6detail5shmemE+104];
	ld.shared.u64 	%rd93, [_ZN6thrust24THRUST_300001_SM_1000_NS8cuda_cub4core6detail5shmemE+112];
	abs.f64 	%fd143, %fd376;
	abs.f64 	%fd144, %fd142;
	setp.lt.f64 	%p213, %fd143, %fd144;
	mov.f64 	%fd377, %fd142;
	mov.u64 	%rd455, %rd93;
	@%p213 bra 	$L__BB11_117;
	setp.lt.f64 	%p214, %fd144, %fd143;
	mov.f64 	%fd377, %fd376;
	mov.u64 	%rd455, %rd454;
	@%p214 bra 	$L__BB11_117;
	setp.lt.s64 	%p215, %rd454, %rd93;
	min.s64 	%rd455, %rd454, %rd93;
	selp.f64 	%fd377, %fd376, %fd142, %p215;
$L__BB11_117:
	setp.lt.s32 	%p216, %r29, 225;
	mov.u64 	%rd508, %rd455;
	mov.f64 	%fd422, %fd377;
	@%p216 bra 	$L__BB11_232;
	ld.shared.f64 	%fd147, [_ZN6thrust24THRUST_300001_SM_1000_NS8cuda_cub4core6detail5shmemE+120];
	ld.shared.u64 	%rd96, [_ZN6thrust24THRUST_300001_SM_1000_NS8cuda_cub4core6detail5shmemE+128];
	abs.f64 	%fd148, %fd377;
	abs.f64 	%fd149, %fd147;
	setp.lt.f64 	%p217, %fd148, %fd149;
	mov.u64 	%rd508, %rd96;
	mov.f64 	%fd422, %fd147;
	@%p217 bra 	$L__BB11_232;
	setp.lt.f64 	%p218, %fd149, %fd148;
	mov.u64 	%rd508, %rd455;
	mov.f64 	%fd422, %fd377;
	@%p218 bra 	$L__BB11_232;
	setp.lt.s64 	%p219, %rd455, %rd96;
	min.s64 	%rd508, %rd455, %rd96;
	selp.f64 	%fd422, %fd377, %fd147, %p219;
	bra.uni 	$L__BB11_232;
$L__BB11_121:
	mov.u32 	%r16, %tid.x;
	cvt.u64.u32 	%rd98, %r16;
	mul.wide.u32 	%rd258, %r16, 16;
	add.s64 	%rd239, %rd236, %rd258;
	// begin inline asm
	ld.global.nc.u64 %rd238, [%rd239];
	// end inline asm
	add.s64 	%rd241, %rd239, 8;
	// begin inline asm
	ld.global.nc.u64 %rd240, [%rd241];
	// end inline asm
	mov.b64 	%fd151, %rd238;
	add.s64 	%rd243, %rd239, 4096;
	// begin inline asm
	ld.global.nc.u64 %rd242, [%rd243];
	// end inline asm
	add.s64 	%rd245, %rd239, 4104;
	// begin inline asm
	ld.global.nc.u64 %rd456, [%rd245];
	// end inline asm
	mov.b64 	%fd378, %rd242;
	add.s64 	%rd247, %rd239, 8192;
	// begin inline asm
	ld.global.nc.u64 %rd246, [%rd247];
	// end inline asm
	add.s64 	%rd249, %rd239, 8200;
	// begin inline asm
	ld.global.nc.u64 %rd457, [%rd249];
	// end inline asm
	mov.b64 	%fd379, %rd246;
	add.s64 	%rd251, %rd239, 12288;
	// begin inline asm
	ld.global.nc.u64 %rd250, [%rd251];
	// end inline asm
	add.s64 	%rd253, %rd239, 12296;
	// begin inline asm
	ld.global.nc.u64 %rd458, [%rd253];
	// end inline asm
	mov.b64 	%fd380, %rd250;
	add.s64 	%rd255, %rd239, 16384;
	// begin inline asm
	ld.global.nc.u64 %rd254, [%rd255];
	// end inline asm
	add.s64 	%rd257, %rd239, 16392;
	// begin inline asm
	ld.global.nc.u64 %rd495, [%rd257];
	// end inline asm
	mov.b64 	%fd409, %rd254;
	abs.f64 	%fd156, %fd151;
	abs.f64 	%fd157, %fd378;
	setp.lt.f64 	%p3, %fd156, %fd157;
	@%p3 bra 	$L__BB11_123;
	setp.lt.f64 	%p4, %fd157, %fd156;
	setp.lt.s64 	%p5, %rd240, %rd456;
	or.pred  	%p6, %p4, %p5;
	selp.b64 	%rd456, %rd240, %rd456, %p6;
	selp.f64 	%fd378, %fd151, %fd378, %p6;
$L__BB11_123:
	abs.f64 	%fd160, %fd378;
	abs.f64 	%fd161, %fd379;
	setp.lt.f64 	%p7, %fd160, %fd161;
	@%p7 bra 	$L__BB11_125;
	setp.lt.f64 	%p8, %fd161, %fd160;
	setp.lt.s64 	%p9, %rd456, %rd457;
	or.pred  	%p10, %p8, %p9;
	selp.b64 	%rd457, %rd456, %rd457, %p10;
	selp.f64 	%fd379, %fd378, %fd379, %p10;
$L__BB11_125:
	abs.f64 	%fd164, %fd379;
	abs.f64 	%fd165, %fd380;
	setp.lt.f64 	%p11, %fd164, %fd165;
	@%p11 bra 	$L__BB11_127;
	setp.lt.f64 	%p12, %fd165, %fd164;
	setp.lt.s64 	%p13, %rd457, %rd458;
	or.pred  	%p14, %p12, %p13;
	selp.b64 	%rd458, %rd457, %rd458, %p14;
	selp.f64 	%fd380, %fd379, %fd380, %p14;
$L__BB11_127:
	abs.f64 	%fd168, %fd380;
	abs.f64 	%fd169, %fd409;
	setp.lt.f64 	%p15, %fd168, %fd169;
	@%p15 bra 	$L__BB11_129;
	setp.lt.f64 	%p16, %fd169, %fd168;
	setp.lt.s64 	%p17, %rd458, %rd495;
	or.pred  	%p18, %p16, %p17;
	selp.b64 	%rd495, %rd458, %rd495, %p18;
	selp.f64 	%fd409, %fd380, %fd409, %p18;
$L__BB11_129:
	setp.lt.u32 	%p19, %r29, 2560;
	mov.b64 	%rd474, 1280;
	@%p19 bra 	$L__BB11_165;
	add.s64 	%rd262, %rd1, -2560;
	mul.hi.u64 	%rd263, %rd262, -3689348814741910323;
	shr.u64 	%rd112, %rd263, 10;
	setp.lt.u64 	%p20, %rd262, 1280;
	mov.b64 	%rd474, 1280;
	@%p20 bra 	$L__BB11_153;
	add.s64 	%rd265, %rd112, 1;
	and.b64  	%rd460, %rd265, 36028797018963966;
	shl.b64 	%rd266, %rd98, 4;
	add.s64 	%rd267, %rd266, %rd236;
	add.s64 	%rd461, %rd267, 57352;
	mov.b64 	%rd474, 1280;
$L__BB11_132:
	add.s64 	%rd269, %rd461, -36872;
	// begin inline asm
	ld.global.nc.u64 %rd268, [%rd269];
	// end inline asm
	add.s64 	%rd271, %rd461, -36864;
	// begin inline asm
	ld.global.nc.u64 %rd464, [%rd271];
	// end inline asm
	mov.b64 	%fd383, %rd268;
	add.s64 	%rd273, %rd461, -32776;
	// begin inline asm
	ld.global.nc.u64 %rd272, [%rd273];
	// end inline asm
	add.s64 	%rd275, %rd461, -32768;
	// begin inline asm
	ld.global.nc.u64 %rd465, [%rd275];
	// end inline asm
	mov.b64 	%fd384, %rd272;
	add.s64 	%rd277, %rd461, -28680;
	// begin inline asm
	ld.global.nc.u64 %rd276, [%rd277];
	// end inline asm
	add.s64 	%rd279, %rd461, -28672;
	// begin inline asm
	ld.global.nc.u64 %rd466, [%rd279];
	// end inline asm
	mov.b64 	%fd385, %rd276;
	add.s64 	%rd281, %rd461, -24584;
	// begin inline asm
	ld.global.nc.u64 %rd280, [%rd281];
	// end inline asm
	add.s64 	%rd283, %rd461, -24576;
	// begin inline asm
	ld.global.nc.u64 %rd467, [%rd283];
	// end inline asm
	mov.b64 	%fd386, %rd280;
	add.s64 	%rd285, %rd461, -20488;
	// begin inline asm
	ld.global.nc.u64 %rd284, [%rd285];
	// end inline asm
	add.s64 	%rd287, %rd461, -20480;
	// begin inline asm
	ld.global.nc.u64 %rd468, [%rd287];
	// end inline asm
	mov.b64 	%fd387, %rd284;
	abs.f64 	%fd178, %fd409;
	abs.f64 	%fd179, %fd383;
	setp.lt.f64 	%p21, %fd178, %fd179;
	@%p21 bra 	$L__BB11_134;
	setp.lt.f64 	%p22, %fd179, %fd178;
	setp.lt.s64 	%p23, %rd495, %rd464;
	or.pred  	%p24, %p22, %p23;
	selp.b64 	%rd464, %rd495, %rd464, %p24;
	selp.f64 	%fd383, %fd409, %fd383, %p24;
$L__BB11_134:
	abs.f64 	%fd182, %fd383;
	abs.f64 	%fd183, %fd384;
	setp.lt.f64 	%p25, %fd182, %fd183;
	@%p25 bra 	$L__BB11_136;
	setp.lt.f64 	%p26, %fd183, %fd182;
	setp.lt.s64 	%p27, %rd464, %rd465;
	or.pred  	%p28, %p26, %p27;
	selp.b64 	%rd465, %rd464, %rd465, %p28;
	selp.f64 	%fd384, %fd383, %fd384, %p28;
$L__BB11_136:
	abs.f64 	%fd186, %fd384;
	abs.f64 	%fd187, %fd385;
	setp.lt.f64 	%p29, %fd186, %fd187;
	@%p29 bra 	$L__BB11_138;
	setp.lt.f64 	%p30, %fd187, %fd186;
	setp.lt.s64 	%p31, %rd465, %rd466;
	or.pred  	%p32, %p30, %p31;
	selp.b64 	%rd466, %rd465, %rd466, %p32;
	selp.f64 	%fd385, %fd384, %fd385, %p32;
$L__BB11_138:
	abs.f64 	%fd190, %fd385;
	abs.f64 	%fd191, %fd386;
	setp.lt.f64 	%p33, %fd190, %fd191;
	@%p33 bra 	$L__BB11_140;
	setp.lt.f64 	%p34, %fd191, %fd190;
	setp.lt.s64 	%p35, %rd466, %rd467;
	or.pred  	%p36, %p34, %p35;
	selp.b64 	%rd467, %rd466, %rd467, %p36;
	selp.f64 	%fd386, %fd385, %fd386, %p36;
$L__BB11_140:
	abs.f64 	%fd194, %fd386;
	abs.f64 	%fd195, %fd387;
	setp.lt.f64 	%p37, %fd194, %fd195;
	@%p37 bra 	$L__BB11_142;
	setp.lt.f64 	%p38, %fd195, %fd194;
	setp.lt.s64 	%p39, %rd467, %rd468;
	or.pred  	%p40, %p38, %p39;
	selp.b64 	%rd468, %rd467, %rd468, %p40;
	selp.f64 	%fd387, %fd386, %fd387, %p40;
$L__BB11_142:
	add.s64 	%rd289, %rd461, -16392;
	// begin inline asm
	ld.global.nc.u64 %rd288, [%rd289];
	// end inline asm
	add.s64 	%rd291, %rd461, -16384;
	// begin inline asm
	ld.global.nc.u64 %rd469, [%rd291];
	// end inline asm
	mov.b64 	%fd388, %rd288;
	add.s64 	%rd293, %rd461, -12296;
	// begin inline asm
	ld.global.nc.u64 %rd292, [%rd293];
	// end inline asm
	add.s64 	%rd295, %rd461, -12288;
	// begin inline asm
	ld.global.nc.u64 %rd470, [%rd295];
	// end inline asm
	mov.b64 	%fd389, %rd292;
	add.s64 	%rd297, %rd461, -8200;
	// begin inline asm
	ld.global.nc.u64 %rd296, [%rd297];
	// end inline asm
	add.s64 	%rd299, %rd461, -8192;
	// begin inline asm
	ld.global.nc.u64 %rd471, [%rd299];
	// end inline asm
	mov.b64 	%fd390, %rd296;
	add.s64 	%rd301, %rd461, -4104;
	// begin inline asm
	ld.global.nc.u64 %rd300, [%rd301];
	// end inline asm
	add.s64 	%rd303, %rd461, -4096;
	// begin inline asm
	ld.global.nc.u64 %rd472, [%rd303];
	// end inline asm
	mov.b64 	%fd391, %rd300;
	add.s64 	%rd305, %rd461, -8;
	// begin inline asm
	ld.global.nc.u64 %rd304, [%rd305];
	// end inline asm
	// begin inline asm
	ld.global.nc.u64 %rd495, [%rd461];
	// end inline asm
	mov.b64 	%fd409, %rd304;
	abs.f64 	%fd203, %fd387;
	abs.f64 	%fd204, %fd388;
	setp.lt.f64 	%p41, %fd203, %fd204;
	@%p41 bra 	$L__BB11_144;
	setp.lt.f64 	%p42, %fd204, %fd203;
	setp.lt.s64 	%p43, %rd468, %rd469;
	or.pred  	%p44, %p42, %p43;
	selp.b64 	%rd469, %rd468, %rd469, %p44;
	selp.f64 	%fd388, %fd387, %fd388, %p44;
$L__BB11_144:
	abs.f64 	%fd207, %fd388;
	abs.f64 	%fd208, %fd389;
	setp.lt.f64 	%p45, %fd207, %fd208;
	@%p45 bra 	$L__BB11_146;
	setp.lt.f64 	%p46, %fd208, %fd207;
	setp.lt.s64 	%p47, %rd469, %rd470;
	or.pred  	%p48, %p46, %p47;
	selp.b64 	%rd470, %rd469, %rd470, %p48;
	selp.f64 	%fd389, %fd388, %fd389, %p48;
$L__BB11_146:
	abs.f64 	%fd211, %fd389;
	abs.f64 	%fd212, %fd390;
	setp.lt.f64 	%p49, %fd211, %fd212;
	@%p49 bra 	$L__BB11_148;
	setp.lt.f64 	%p50, %fd212, %fd211;
	setp.lt.s64 	%p51, %rd470, %rd471;
	or.pred  	%p52, %p50, %p51;
	selp.b64 	%rd471, %rd470, %rd471, %p52;
	selp.f64 	%fd390, %fd389, %fd390, %p52;
$L__BB11_148:
	abs.f64 	%fd215, %fd390;
	abs.f64 	%fd216, %fd391;
	setp.lt.f64 	%p53, %fd215, %fd216;
	@%p53 bra 	$L__BB11_150;
	setp.lt.f64 	%p54, %fd216, %fd215;
	setp.lt.s64 	%p55, %rd471, %rd472;
	or.pred  	%p56, %p54, %p55;
	selp.b64 	%rd472, %rd471, %rd472, %p56;
	selp.f64 	%fd391, %fd390, %fd391, %p56;
$L__BB11_150:
	abs.f64 	%fd219, %fd391;
	abs.f64 	%fd220, %fd409;
	setp.lt.f64 	%p57, %fd219, %fd220;
	@%p57 bra 	$L__BB11_152;
	setp.lt.f64 	%p58, %fd220, %fd219;
	setp.lt.s64 	%p59, %rd472, %rd495;
	or.pred  	%p60, %p58, %p59;
	selp.b64 	%rd495, %rd472, %rd495, %p60;
	selp.f64 	%fd409, %fd391, %fd409, %p60;
$L__BB11_152:
	add.s64 	%rd474, %rd474, 2560;
	add.s64 	%rd461, %rd461, 40960;
	add.s64 	%rd460, %rd460, -2;
	setp.ne.s64 	%p61, %rd460, 0;
	@%p61 bra 	$L__BB11_132;
$L__BB11_153:
	and.b64  	%rd308, %rd112, 1;
	setp.eq.b64 	%p62, %rd308, 1;
	@%p62 bra 	$L__BB11_165;
	shl.b64 	%rd329, %rd474, 4;
	mul.wide.u32 	%rd330, %r16, 16;
	add.s64 	%rd331, %rd236, %rd330;
	add.s64 	%rd310, %rd331, %rd329;
	// begin inline asm
	ld.global.nc.u64 %rd309, [%rd310];
	// end inline asm
	add.s64 	%rd312, %rd310, 8;
	// begin inline asm
	ld.global.nc.u64 %rd478, [%rd312];
	// end inline asm
	mov.b64 	%fd395, %rd309;
	add.s64 	%rd314, %rd310, 4096;
	// begin inline asm
	ld.global.nc.u64 %rd313, [%rd314];
	// end inline asm
	add.s64 	%rd316, %rd310, 4104;
	// begin inline asm
	ld.global.nc.u64 %rd479, [%rd316];
	// end inline asm
	mov.b64 	%fd396, %rd313;
	add.s64 	%rd318, %rd310, 8192;
	// begin inline asm
	ld.global.nc.u64 %rd317, [%rd318];
	// end inline asm
	add.s64 	%rd320, %rd310, 8200;
	// begin inline asm
	ld.global.nc.u64 %rd480, [%rd320];
	// end inline asm
	mov.b64 	%fd397, %rd317;
	add.s64 	%rd322, %rd310, 12288;
	// begin inline asm
	ld.global.nc.u64 %rd321, [%rd322];
	// end inline asm
	add.s64 	%rd324, %rd310, 12296;
	// begin inline asm
	ld.global.nc.u64 %rd481, [%rd324];
	// end inline asm
	mov.b64 	%fd398, %rd321;
	add.s64 	%rd326, %rd310, 16384;
	// begin inline asm
	ld.global.nc.u64 %rd325, [%rd326];
	// end inline asm
	add.s64 	%rd328, %rd310, 16392;
	// begin inline asm
	ld.global.nc.u64 %rd482, [%rd328];
	// end inline asm
	mov.b64 	%fd399, %rd325;
	abs.f64 	%fd230, %fd409;
	abs.f64 	%fd231, %fd395;
	setp.lt.f64 	%p63, %fd230, %fd231;
	@%p63 bra 	$L__BB11_156;
	setp.lt.f64 	%p64, %fd231, %fd230;
	setp.lt.s64 	%p65, %rd495, %rd478;
	or.pred  	%p66, %p64, %p65;
	selp.b64 	%rd478, %rd495, %rd478, %p66;
	selp.f64 	%fd395, %fd409, %fd395, %p66;
$L__BB11_156:
	abs.f64 	%fd234, %fd395;
	abs.f64 	%fd235, %fd396;
	setp.lt.f64 	%p67, %fd234, %fd235;
	@%p67 bra 	$L__BB11_158;
	setp.lt.f64 	%p68, %fd235, %fd234;
	setp.lt.s64 	%p69, %rd478, %rd479;
	or.pred  	%p70, %p68, %p69;
	selp.b64 	%rd479, %rd478, %rd479, %p70;
	selp.f64 	%fd396, %fd395, %fd396, %p70;
$L__BB11_158:
	abs.f64 	%fd238, %fd396;
	abs.f64 	%fd239, %fd397;
	setp.lt.f64 	%p71, %fd238, %fd239;
	@%p71 bra 	$L__BB11_160;
	setp.lt.f64 	%p72, %fd239, %fd238;
	setp.lt.s64 	%p73, %rd479, %rd480;
	or.pred  	%p74, %p72, %p73;
	selp.b64 	%rd480, %rd479, %rd480, %p74;
	selp.f64 	%fd397, %fd396, %fd397, %p74;
$L__BB11_160:
	abs.f64 	%fd242, %fd397;
	abs.f64 	%fd243, %fd398;
	setp.lt.f64 	%p75, %fd242, %fd243;
	@%p75 bra 	$L__BB11_162;
	setp.lt.f64 	%p76, %fd243, %fd242;
	setp.lt.s64 	%p77, %rd480, %rd481;
	or.pred  	%p78, %p76, %p77;
	selp.b64 	%rd481, %rd480, %rd481, %p78;
	selp.f64 	%fd398, %fd397, %fd398, %p78;
$L__BB11_162:
	abs.f64 	%fd246, %fd398;
	abs.f64 	%fd247, %fd399;
	setp.lt.f64 	%p79, %fd246, %fd247;
	@%p79 bra 	$L__BB11_164;
	setp.lt.f64 	%p80, %fd247, %fd246;
	setp.lt.s64 	%p81, %rd481, %rd482;
	or.pred  	%p82, %p80, %p81;
	selp.b64 	%rd482, %rd481, %rd482, %p82;
	selp.f64 	%fd399, %fd398, %fd399, %p82;
$L__BB11_164:
	add.s64 	%rd474, %rd474, 1280;
	mov.u64 	%rd495, %rd482;
	mov.f64 	%fd409, %fd399;
$L__BB11_165:
	cvt.s64.s32 	%rd332, %r29;
	setp.ge.s64 	%p83, %rd474, %rd332;
	@%p83 bra 	$L__BB11_188;
	cvt.u32.u64 	%r17, %rd474;
	sub.s32 	%r18, %r29, %r17;
	setp.ge.s32 	%p84, %r16, %r18;
	@%p84 bra 	$L__BB11_188;
	not.b32 	%r30, %r16;
	add.s32 	%r31, %r29, %r30;
	sub.s32 	%r19, %r31, %r17;
	and.b32  	%r32, %r19, 768;
	setp.eq.s32 	%p85, %r32, 768;
	mov.u32 	%r372, %r16;
	@%p85 bra 	$L__BB11_173;
	cvt.u64.u32 	%rd334, %r16;
	add.s64 	%rd335, %rd474, %rd334;
	shl.b64 	%rd336, %rd335, 4;
	add.s64 	%rd485, %rd236, %rd336;
	shr.u32 	%r33, %r19, 8;
	add.s32 	%r34, %r33, 1;
	and.b32  	%r35, %r34, 3;
	neg.s32 	%r370, %r35;
	mov.u32 	%r372, %r16;
$L__BB11_169:
	.pragma "nounroll";
	mov.u64 	%rd176, %rd495;
	mov.f64 	%fd251, %fd409;
	// begin inline asm
	ld.global.nc.u64 %rd337, [%rd485];
	// end inline asm
	add.s64 	%rd340, %rd485, 8;
	// begin inline asm
	ld.global.nc.u64 %rd339, [%rd340];
	// end inline asm
	mov.b64 	%fd252, %rd337;
	abs.f64 	%fd253, %fd251;
	abs.f64 	%fd254, %fd252;
	setp.lt.f64 	%p86, %fd253, %fd254;
	mov.f64 	%fd409, %fd252;
	mov.u64 	%rd495, %rd339;
	@%p86 bra 	$L__BB11_172;
	setp.lt.f64 	%p87, %fd254, %fd253;
	mov.f64 	%fd409, %fd251;
	mov.u64 	%rd495, %rd176;
	@%p87 bra 	$L__BB11_172;
	setp.lt.s64 	%p88, %rd176, %rd339;
	selp.f64 	%fd409, %fd251, %fd252, %p88;
	min.s64 	%rd495, %rd176, %rd339;
$L__BB11_172:
	add.s32 	%r372, %r372, 256;
	add.s64 	%rd485, %rd485, 4096;
	add.s32 	%r370, %r370, 1;
	setp.ne.s32 	%p89, %r370, 0;
	@%p89 bra 	$L__BB11_169;
$L__BB11_173:
	setp.lt.u32 	%p90, %r19, 768;
	@%p90 bra 	$L__BB11_188;
	cvt.u64.u32 	%rd341, %r372;
	add.s64 	%rd342, %rd474, %rd341;
	shl.b64 	%rd343, %rd342, 4;
	add.s64 	%rd344, %rd343, %rd236;
	add.s64 	%rd490, %rd344, 12296;
$L__BB11_175:
	add.s64 	%rd346, %rd490, -12296;
	// begin inline asm
	ld.global.nc.u64 %rd345, [%rd346];
	// end inline asm
	add.s64 	%rd348, %rd490, -12288;
	// begin inline asm
	ld.global.nc.u64 %rd347, [%rd348];
	// end inline asm
	mov.b64 	%fd260, %rd345;
	abs.f64 	%fd261, %fd409;
	abs.f64 	%fd262, %fd260;
	setp.lt.f64 	%p91, %fd261, %fd262;
	mov.f64 	%fd406, %fd260;
	mov.u64 	%rd492, %rd347;
	@%p91 bra 	$L__BB11_178;
	setp.lt.f64 	%p92, %fd262, %fd261;
	mov.f64 	%fd406, %fd409;
	mov.u64 	%rd492, %rd495;
	@%p92 bra 	$L__BB11_178;
	setp.lt.s64 	%p93, %rd495, %rd347;
	selp.f64 	%fd406, %fd409, %fd260, %p93;
	min.s64 	%rd492, %rd495, %rd347;
$L__BB11_178:
	add.s64 	%rd350, %rd490, -8200;
	// begin inline asm
	ld.global.nc.u64 %rd349, [%rd350];
	// end inline asm
	add.s64 	%rd352, %rd490, -8192;
	// begin inline asm
	ld.global.nc.u64 %rd351, [%rd352];
	// end inline asm
	mov.b64 	%fd265, %rd349;
	abs.f64 	%fd266, %fd406;
	abs.f64 	%fd267, %fd265;
	setp.lt.f64 	%p94, %fd266, %fd267;
	mov.f64 	%fd407, %fd265;
	mov.u64 	%rd493, %rd351;
	@%p94 bra 	$L__BB11_181;
	setp.lt.f64 	%p95, %fd267, %fd266;
	mov.f64 	%fd407, %fd406;
	mov.u64 	%rd493, %rd492;
	@%p95 bra 	$L__BB11_181;
	setp.lt.s64 	%p96, %rd492, %rd351;
	selp.f64 	%fd407, %fd406, %fd265, %p96;
	min.s64 	%rd493, %rd492, %rd351;
$L__BB11_181:
	add.s64 	%rd354, %rd490, -4104;
	// begin inline asm
	ld.global.nc.u64 %rd353, [%rd354];
	// end inline asm
	add.s64 	%rd356, %rd490, -4096;
	// begin inline asm
	ld.global.nc.u64 %rd355, [%rd356];
	// end inline asm
	mov.b64 	%fd270, %rd353;
	abs.f64 	%fd271, %fd407;
	abs.f64 	%fd272, %fd270;
	setp.lt.f64 	%p97, %fd271, %fd272;
	mov.f64 	%fd408, %fd270;
	mov.u64 	%rd494, %rd355;
	@%p97 bra 	$L__BB11_184;
	setp.lt.f64 	%p98, %fd272, %fd271;
	mov.f64 	%fd408, %fd407;
	mov.u64 	%rd494, %rd493;
	@%p98 bra 	$L__BB11_184;
	setp.lt.s64 	%p99, %rd493, %rd355;
	selp.f64 	%fd408, %fd407, %fd270, %p99;
	min.s64 	%rd494, %rd493, %rd355;
$L__BB11_184:
	add.s64 	%rd358, %rd490, -8;
	// begin inline asm
	ld.global.nc.u64 %rd357, [%rd358];
	// end inline asm
	// begin inline asm
	ld.global.nc.u64 %rd359, [%rd490];
	// end inline asm
	mov.b64 	%fd275, %rd357;
	abs.f64 	%fd276, %fd408;
	abs.f64 	%fd277, %fd275;
	setp.lt.f64 	%p100, %fd276, %fd277;
	mov.f64 	%fd409, %fd275;
	mov.u64 	%rd495, %rd359;
	@%p100 bra 	$L__BB11_187;
	setp.lt.f64 	%p101, %fd277, %fd276;
	mov.f64 	%fd409, %fd408;
	mov.u64 	%rd495, %rd494;
	@%p101 bra 	$L__BB11_187;
	setp.lt.s64 	%p102, %rd494, %rd359;
	selp.f64 	%fd409, %fd408, %fd275, %p102;
	min.s64 	%rd495, %rd494, %rd359;
$L__BB11_187:
	add.s32 	%r372, %r372, 1024;
	add.s64 	%rd490, %rd490, 16384;
	setp.lt.s32 	%p103, %r372, %r18;
	@%p103 bra 	$L__BB11_175;
$L__BB11_188:
	// begin inline asm
	mov.u32 %r36, %laneid;
	// end inline asm
	mov.b64 	%rd361, %fd409;
	mov.b64 	{%r38, %r43}, %rd361;
	mov.b32 	%r54, 1;
	mov.b32 	%r55, 31;
	mov.b32 	%r56, -1;
	// begin inline asm
	shfl.sync.down.b32 %r37, %r38, %r54, %r55, %r56;
	// end inline asm
	// begin inline asm
	shfl.sync.down.b32 %r42, %r43, %r54, %r55, %r56;
	// end inline asm
	mov.b64 	%rd362, {%r37, %r42};
	mov.b64 	%fd281, %rd362;
	mov.b64 	{%r48, %r53}, %rd495;
	// begin inline asm
	shfl.sync.down.b32 %r47, %r48, %r54, %r55, %r56;
	// end inline asm
	// begin inline asm
	shfl.sync.down.b32 %r52, %r53, %r54, %r55, %r56;
	// end inline asm
	mov.b64 	%rd200, {%r47, %r52};
	setp.gt.s32 	%p104, %r36, 30;
	mov.f64 	%fd411, %fd409;
	mov.u64 	%rd497, %rd495;
	@%p104 bra 	$L__BB11_192;
	abs.f64 	%fd282, %fd409;
	abs.f64 	%fd283, %fd281;
	setp.lt.f64 	%p105, %fd282, %fd283;
	mov.f64 	%fd411, %fd281;
	mov.u64 	%rd497, %rd200;
	@%p105 bra 	$L__BB11_192;
	setp.lt.f64 	%p106, %fd283, %fd282;
	mov.f64 	%fd411, %fd409;
	mov.u64 	%rd497, %rd495;
	@%p106 bra 	$L__BB11_192;
	setp.lt.s64 	%p107, %rd495, %rd200;
	selp.f64 	%fd411, %fd409, %fd281, %p107;
	min.s64 	%rd497, %rd495, %rd200;
$L__BB11_192:
	mov.b64 	%rd363, %fd411;
	mov.b64 	{%r58, %r63}, %rd363;
	mov.b32 	%r74, 2;
	mov.b32 	%r75, 31;
	mov.b32 	%r76, -1;
	// begin inline asm
	shfl.sync.down.b32 %r57, %r58, %r74, %r75, %r76;
	// end inline asm
	// begin inline asm
	shfl.sync.down.b32 %r62, %r63, %r74, %r75, %r76;
	// end inline asm
	mov.b64 	%rd364, {%r57, %r62};
	mov.b64 	%fd286, %rd364;
	mov.b64 	{%r68, %r73}, %rd497;
	// begin inline asm
	shfl.sync.down.b32 %r67, %r68, %r74, %r75, %r76;
	// end inline asm
	// begin inline asm
	shfl.sync.down.b32 %r72, %r73, %r74, %r75, %r76;
	// end inline asm
	mov.b64 	%rd203, {%r67, %r72};
	setp.gt.s32 	%p108, %r36, 29;
	mov.f64 	%fd412, %fd411;
	mov.u64 	%rd498, %rd497;
	@%p108 bra 	$L__BB11_196;
	abs.f64 	%fd287, %fd411;
	abs.f64 	%fd288, %fd286;
	setp.lt.f64 	%p109, %fd287, %fd288;
	mov.f64 	%fd412, %fd286;
	mov.u64 	%rd498, %rd203;
	@%p109 bra 	$L__BB11_196;
	setp.lt.f64 	%p110, %fd288, %fd287;
	mov.f64 	%fd412, %fd411;
	mov.u64 	%rd498, %rd497;
	@%p110 bra 	$L__BB11_196;
	setp.lt.s64 	%p111, %rd497, %rd203;
	selp.f64 	%fd412, %fd411, %fd286, %p111;
	min.s64 	%rd498, %rd497, %rd203;
$L__BB11_196:
	mov.b64 	%rd365, %fd412;
	mov.b64 	{%r78, %r83}, %rd365;
	mov.b32 	%r94, 4;
	mov.b32 	%r95, 31;
	mov.b32 	%r96, -1;
	// begin inline asm
	shfl.sync.down.b32 %r77, %r78, %r94, %r95, %r96;
	// end inline asm
	// begin inline asm
	shfl.sync.down.b32 %r82, %r83, %r94, %r95, %r96;
	// end inline asm
	mov.b64 	%rd366, {%r77, %r82};
	mov.b64 	%fd291, %rd366;
	mov.b64 	{%r88, %r93}, %rd498;
	// begin inline asm
	shfl.sync.down.b32 %r87, %r88, %r94, %r95, %r96;
	// end inline asm
	// begin inline asm
	shfl.sync.down.b32 %r92, %r93, %r94, %r95, %r96;
	// end inline asm
	mov.b64 	%rd206, {%r87, %r92};
	setp.gt.s32 	%p112, %r36, 27;
	mov.f64 	%fd413, %fd412;
	mov.u64 	%rd499, %rd498;
	@%p112 bra 	$L__BB11_200;
	abs.f64 	%fd292, %fd412;
	abs.f64 	%fd293, %fd291;
	setp.lt.f64 	%p113, %fd292, %fd293;
	mov.f64 	%fd413, %fd291;
	mov.u64 	%rd499, %rd206;
	@%p113 bra 	$L__BB11_200;
	setp.lt.f64 	%p114, %fd293, %fd292;
	mov.f64 	%fd413, %fd412;
	mov.u64 	%rd499, %rd498;
	@%p114 bra 	$L__BB11_200;
	setp.lt.s64 	%p115, %rd498, %rd206;
	selp.f64 	%fd413, %fd412, %fd291, %p115;
	min.s64 	%rd499, %rd498, %rd206;
$L__BB11_200:
	mov.b64 	%rd367, %fd413;
	mov.b64 	{%r98, %r103}, %rd367;
	mov.b32 	%r114, 8;
	mov.b32 	%r115, 31;
	mov.b32 	%r116, -1;
	// begin inline asm
	shfl.sync.down.b32 %r97, %r98, %r114, %r115, %r116;
	// end inline asm
	// begin inline asm
	shfl.sync.down.b32 %r102, %r103, %r114, %r115, %r116;
	// end inline asm
	mov.b64 	%rd368, {%r97, %r102};
	mov.b64 	%fd296, %rd368;
	mov.b64 	{%r108, %r113}, %rd499;
	// begin inline asm
	shfl.sync.down.b32 %r107, %r108, %r114, %r115, %r116;
	// end inline asm
	// begin inline asm
	shfl.sync.down.b32 %r112, %r113, %r114, %r115, %r116;
	// end inline asm
	mov.b64 	%rd209, {%r107, %r112};
	setp.gt.s32 	%p116, %r36, 23;
	mov.f64 	%fd414, %fd413;
	mov.u64 	%rd500, %rd499;
	@%p116 bra 	$L__BB11_204;
	abs.f64 	%fd297, %fd413;
	abs.f64 	%fd298, %fd296;
	setp.lt.f64 	%p117, %fd297, %fd298;
	mov.f64 	%fd414, %fd296;
	mov.u64 	%rd500, %rd209;
	@%p117 bra 	$L__BB11_204;
	setp.lt.f64 	%p118, %fd298, %fd297;
	mov.f64 	%fd414, %fd413;
	mov.u64 	%rd500, %rd499;
	@%p118 bra 	$L__BB11_204;
	setp.lt.s64 	%p119, %rd499, %rd209;
	selp.f64 	%fd414, %fd413, %fd296, %p119;
	min.s64 	%rd500, %rd499, %rd209;
$L__BB11_204:
	mov.b64 	%rd369, %fd414;
	mov.b64 	{%r118, %r123}, %rd369;
	mov.b32 	%r134, 16;
	mov.b32 	%r135, 31;
	mov.b32 	%r136, -1;
	// begin inline asm
	shfl.sync.down.b32 %r117, %r118, %r134, %r135, %r136;
	// end inline asm
	// begin inline asm
	shfl.sync.down.b32 %r122, %r123, %r134, %r135, %r136;
	// end inline asm
	mov.b64 	%rd370, {%r117, %r122};
	mov.b64 	%fd301, %rd370;
	mov.b64 	{%r128, %r133}, %rd500;
	// begin inline asm
	shfl.sync.down.b32 %r127, %r128, %r134, %r135, %r136;
	// end inline asm
	// begin inline asm
	shfl.sync.down.b32 %r132, %r133, %r134, %r135, %r136;
	// end inline asm
	mov.b64 	%rd212, {%r127, %r132};
	setp.gt.s32 	%p120, %r36, 15;
	mov.f64 	%fd422, %fd414;
	mov.u64 	%rd508, %rd500;
	@%p120 bra 	$L__BB11_208;
	abs.f64 	%fd302, %fd414;
	abs.f64 	%fd303, %fd301;
	setp.lt.f64 	%p121, %fd302, %fd303;
	mov.f64 	%fd422, %fd301;
	mov.u64 	%rd508, %rd212;
	@%p121 bra 	$L__BB11_208;
	setp.lt.f64 	%p122, %fd303, %fd302;
	mov.f64 	%fd422, %fd414;
	mov.u64 	%rd508, %rd500;
	@%p122 bra 	$L__BB11_208;
	setp.lt.s64 	%p123, %rd500, %rd212;
	selp.f64 	%fd422, %fd414, %fd301, %p123;
	min.s64 	%rd508, %rd500, %rd212;
$L__BB11_208:
	setp.ne.s32 	%p124, %r36, 0;
	@%p124 bra 	$L__BB11_210;
	shr.u32 	%r137, %r16, 1;
	and.b32  	%r138, %r137, 496;
	mov.u32 	%r139, _ZN6thrust24THRUST_300001_SM_1000_NS8cuda_cub4core6detail5shmemE;
	add.s32 	%r140, %r139, %r138;
	st.shared.f64 	[%r140+8], %fd422;
	st.shared.u64 	[%r140+16], %rd508;
$L__BB11_210:
	bar.sync 	0;
	setp.ne.s32 	%p125, %r16, 0;
	@%p125 bra 	$L__BB11_232;
	ld.shared.f64 	%fd306, [_ZN6thrust24THRUST_300001_SM_1000_NS8cuda_cub4core6detail5shmemE+24];
	ld.shared.u64 	%rd215, [_ZN6thrust24THRUST_300001_SM_1000_NS8cuda_cub4core6detail5shmemE+32];
	abs.f64 	%fd307, %fd422;
	abs.f64 	%fd308, %fd306;
	setp.lt.f64 	%p126, %fd307, %fd308;
	mov.f64 	%fd416, %fd306;
	mov.u64 	%rd502, %rd215;
	@%p126 bra 	$L__BB11_214;
	setp.lt.f64 	%p127, %fd308, %fd307;
	mov.f64 	%fd416, %fd422;
	mov.u64 	%rd502, %rd508;
	@%p127 bra 	$L__BB11_214;
	setp.lt.s64 	%p128, %rd508, %rd215;
	selp.f64 	%fd416, %fd422, %fd306, %p128;
	min.s64 	%rd502, %rd508, %rd215;
$L__BB11_214:
	ld.shared.f64 	%fd311, [_ZN6thrust24THRUST_300001_SM_1000_NS8cuda_cub4core6detail5shmemE+40];
	ld.shared.u64 	%rd218, [_ZN6thrust24THRUST_300001_SM_1000_NS8cuda_cub4core6detail5shmemE+48];
	abs.f64 	%fd312, %fd416;
	abs.f64 	%fd313, %fd311;
	setp.lt.f64 	%p129, %fd312, %fd313;
	mov.f64 	%fd417, %fd311;
	mov.u64 	%rd503, %rd218;
	@%p129 bra 	$L__BB11_217;
	setp.lt.f64 	%p130, %fd313, %fd312;
	mov.f64 	%fd417, %fd416;
	mov.u64 	%rd503, %rd502;
	@%p130 bra 	$L__BB11_217;
	setp.lt.s64 	%p131, %rd502, %rd218;
	selp.f64 	%fd417, %fd416, %fd311, %p131;
	min.s64 	%rd503, %rd502, %rd218;
$L__BB11_217:
	ld.shared.f64 	%fd316, [_ZN6thrust24THRUST_300001_SM_1000_NS8cuda_cub4core6detail5shmemE+56];
	ld.shared.u64 	%rd221, [_ZN6thrust24THRUST_300001_SM_1000_NS8cuda_cub4core6detail5shmemE+64];
	abs.f64 	%fd317, %fd417;
	abs.f64 	%fd318, %fd316;
	setp.lt.f64 	%p132, %fd317, %fd318;
	mov.f64 	%fd418, %fd316;
	mov.u64 	%rd504, %rd221;
	@%p132 bra 	$L__BB11_220;
	setp.lt.f64 	%p133, %fd318, %fd317;
	mov.f64 	%fd418, %fd417;
	mov.u64 	%rd504, %rd503;
	@%p133 bra 	$L__BB11_220;
	setp.lt.s64 	%p134, %rd503, %rd221;
	selp.f64 	%fd418, %fd417, %fd316, %p134;
	min.s64 	%rd504, %rd503, %rd221;
$L__BB11_220:
	ld.shared.f64 	%fd321, [_ZN6thrust24THRUST_300001_SM_1000_NS8cuda_cub4core6detail5shmemE+72];
	ld.shared.u64 	%rd224, [_ZN6thrust24THRUST_300001_SM_1000_NS8cuda_cub4core6detail5shmemE+80];
	abs.f64 	%fd322, %fd418;
	abs.f64 	%fd323, %fd321;
	setp.lt.f64 	%p135, %fd322, %fd323;
	mov.f64 	%fd419, %fd321;
	mov.u64 	%rd505, %rd224;
	@%p135 bra 	$L__BB11_223;
	setp.lt.f64 	%p136, %fd323, %fd322;
	mov.f64 	%fd419, %fd418;
	mov.u64 	%rd505, %rd504;
	@%p136 bra 	$L__BB11_223;
	setp.lt.s64 	%p137, %rd504, %rd224;
	selp.f64 	%fd419, %fd418, %fd321, %p137;
	min.s64 	%rd505, %rd504, %rd224;
$L__BB11_223:
	ld.shared.f64 	%fd326, [_ZN6thrust24THRUST_300001_SM_1000_NS8cuda_cub4core6detail5shmemE+88];
	ld.shared.u64 	%rd227, [_ZN6thrust24THRUST_300001_SM_1000_NS8cuda_cub4core6detail5shmemE+96];
	abs.f64 	%fd327, %fd419;
	abs.f64 	%fd328, %fd326;
	setp.lt.f64 	%p138, %fd327, %fd328;
	mov.f64 	%fd420, %fd326;
	mov.u64 	%rd506, %rd227;
	@%p138 bra 	$L__BB11_226;
	setp.lt.f64 	%p139, %fd328, %fd327;
	mov.f64 	%fd420, %fd419;
	mov.u64 	%rd506, %rd505;
	@%p139 bra 	$L__BB11_226;
	setp.lt.s64 	%p140, %rd505, %rd227;
	selp.f64 	%fd420, %fd419, %fd326, %p140;
	min.s64 	%rd506, %rd505, %rd227;
$L__BB11_226:
	ld.shared.f64 	%fd331, [_ZN6thrust24THRUST_300001_SM_1000_NS8cuda_cub4core6detail5shmemE+104];
	ld.shared.u64 	%rd230, [_ZN6thrust24THRUST_300001_SM_1000_NS8cuda_cub4core6detail5shmemE+112];
	abs.f64 	%fd332, %fd420;
	abs.f64 	%fd333, %fd331;
	setp.lt.f64 	%p141, %fd332, %fd333;
	mov.f64 	%fd421, %fd331;
	mov.u64 	%rd507, %rd230;
	@%p141 bra 	$L__BB11_229;
	setp.lt.f64 	%p142, %fd333, %fd332;
	mov.f64 	%fd421, %fd420;
	mov.u64 	%rd507, %rd506;
	@%p142 bra 	$L__BB11_229;
	setp.lt.s64 	%p143, %rd506, %rd230;
	selp.f64 	%fd421, %fd420, %fd331, %p143;
	min.s64 	%rd507, %rd506, %rd230;
$L__BB11_229:
	ld.shared.f64 	%fd336, [_ZN6thrust24THRUST_300001_SM_1000_NS8cuda_cub4core6detail5shmemE+120];
	ld.shared.u64 	%rd233, [_ZN6thrust24THRUST_300001_SM_1000_NS8cuda_cub4core6detail5shmemE+128];
	abs.f64 	%fd337, %fd421;
	abs.f64 	%fd338, %fd336;
	setp.lt.f64 	%p144, %fd337, %fd338;
	mov.u64 	%rd508, %rd233;
	mov.f64 	%fd422, %fd336;
	@%p144 bra 	$L__BB11_232;
	setp.lt.f64 	%p145, %fd338, %fd337;
	mov.u64 	%rd508, %rd507;
	mov.f64 	%fd422, %fd421;
	@%p145 bra 	$L__BB11_232;
	setp.lt.s64 	%p146, %rd507, %rd233;
	selp.f64 	%fd422, %fd421, %fd336, %p146;
	min.s64 	%rd508, %rd507, %rd233;
$L__BB11_232:
	mov.u32 	%r364, %tid.x;
	setp.ne.s32 	%p263, %r364, 0;
	@%p263 bra 	$L__BB11_234;
	ld.param.u64 	%rd421, [_ZN6thrust24THRUST_300001_SM_1000_NS8cuda_cub4core6detail13_kernel_agentINS1_8__reduce11ReduceAgentIPN4cuda3std3__45tupleIJdlEEESC_SB_lNS1_9__extrema9arg_max_fIdl10comparatorEEEEJSC_SC_iSG_EEEvDpT0__param_1];
	cvta.to.global.u64 	%rd420, %rd421;
	st.global.f64 	[%rd420], %fd422;
	st.global.u64 	[%rd420+8], %rd508;
$L__BB11_234:
	ret;

}
	// .globl	_ZN3cub18CUB_300001_SM_10006detail11EmptyKernelIvEEvv
.visible .entry _ZN3cub18CUB_300001_SM_10006detail11EmptyKernelIvEEvv()
{


	ret;

}


// ===== COMPILED SASS (sm_100) =====

	.target	sm_100

	.elftype	@"ET_EXEC"


//--------------------- .note.nv.tkinfo           --------------------------
	.section	.note.nv.tkinfo,"",@"SHT_NOTE"
	.sectionflags	@"SHF_NOTE_NV_TKINFO"
	.tkinfo
        /*0018*/ 	.word	0x00000002
        /*0030*/ 	.string	""
        /*0030*/ 	.string	"ptxas"
        /*0030*/ 	.string	"Cuda compilation tools, release 13.0, V13.0.88"
        /*0030*/ 	.string	"Build cuda_13.0.r13.0/compiler.36424714_0"
        /*0030*/ 	.string	"-arch sm_100 -m 64 "



//--------------------- .note.nv.cuinfo           --------------------------
	.section	.note.nv.cuinfo,"",@"SHT_NOTE"
	.sectionflags	@"SHF_NOTE_NV_CUINFO"
        /*0018*/ 	.short	0x0002
        /*001a*/ 	.short	0x0064
        /*001c*/ 	.short	0x0082
	.zero		2


//--------------------- .nv.info                  --------------------------
	.section	.nv.info,"",@"SHT_CUDA_INFO"
	.align	4


	//----- nvinfo : EIATTR_REGCOUNT
	.align		4
        /*0000*/ 	.byte	0x04, 0x2f
        /*0002*/ 	.short	(.L_46 - .L_45)
	.align		4
.L_45:
        /*0004*/ 	.word	index@(_Z5swapAPdiii)
        /*0008*/ 	.word	0x0000001e


	//----- nvinfo : EIATTR_FRAME_SIZE
	.align		4
.L_46:
        /*000c*/ 	.byte	0x04, 0x11
        /*000e*/ 	.short	(.L_48 - .L_47)
	.align		4
.L_47:
        /*0010*/ 	.word	index@(_Z5swapAPdiii)
        /*0014*/ 	.word	0x00000000


	//----- nvinfo : EIATTR_REGCOUNT
	.align		4
.L_48:
        /*0018*/ 	.byte	0x04, 0x2f
        /*001a*/ 	.short	(.L_50 - .L_49)
	.align		4
.L_49:
        /*001c*/ 	.word	index@(_Z5swapBPdiii)
        /*0020*/ 	.word	0x0000000c


	//----- nvinfo : EIATTR_FRAME_SIZE
	.align		4
.L_50:
        /*0024*/ 	.byte	0x04, 0x11
        /*0026*/ 	.short	(.L_52 - .L_51)
	.align		4
.L_51:
        /*0028*/ 	.word	index@(_Z5swapBPdiii)
        /*002c*/ 	.word	0x00000000


	//----- nvinfo : EIATTR_REGCOUNT
	.align		4
.L_52:
        /*0030*/ 	.byte	0x04, 0x2f
        /*0032*/ 	.short	(.L_54 - .L_53)
	.align		4
.L_53:
        /*0034*/ 	.word	index@(_Z7kernelAPdii)
        /*0038*/ 	.word	0x00000026


	//----- nvinfo : EIATTR_FRAME_SIZE
	.align		4
.L_54:
        /*003c*/ 	.byte	0x04, 0x11
        /*003e*/ 	.short	(.L_56 - .L_55)
	.align		4
.L_55:
        /*0040*/ 	.word	index@($__internal_1_$__cuda_sm20_div_rn_f64_full)
        /*0044*/ 	.word	0x00000000


	//----- nvinfo : EIATTR_FRAME_SIZE
	.align		4
.L_56:
        /*0048*/ 	.byte	0x04, 0x11
        /*004a*/ 	.short	(.L_58 - .L_57)
	.align		4
.L_57:
        /*004c*/ 	.word	index@(_Z7kernelAPdii)
        /*0050*/ 	.word	0x00000000


	//----- nvinfo : EIATTR_REGCOUNT
	.align		4
.L_58:
        /*0054*/ 	.byte	0x04, 0x2f
        /*0056*/ 	.short	(.L_60 - .L_59)
	.align		4
.L_59:
        /*0058*/ 	.word	index@(_Z7kernelBPdS_ii)
        /*005c*/ 	.word	0x00000025


	//----- nvinfo : EIATTR_FRAME_SIZE
	.align		4
.L_60:
        /*0060*/ 	.byte	0x04, 0x11
        /*0062*/ 	.short	(.L_62 - .L_61)
	.align		4
.L_61:
        /*0064*/ 	.word	index@($__internal_0_$__cuda_sm20_div_rn_f64_full)
        /*0068*/ 	.word	0x00000000


	//----- nvinfo : EIATTR_FRAME_SIZE
	.align		4
.L_62:
        /*006c*/ 	.byte	0x04, 0x11
        /*006e*/ 	.short	(.L_64 - .L_63)
	.align		4
.L_63:
        /*0070*/ 	.word	index@(_Z7kernelBPdS_ii)
        /*0074*/ 	.word	0x00000000


	//----- nvinfo : EIATTR_REGCOUNT
	.align		4
.L_64:
        /*0078*/ 	.byte	0x04, 0x2f
        /*007a*/ 	.short	(.L_66 - .L_65)
	.align		4
.L_65:
        /*007c*/ 	.word	index@(_ZN6thrust24THRUST_300001_SM_1000_NS8cuda_cub4core6detail13_kernel_agentINS1_8__reduce11ReduceAgentINS0_12zip_iteratorIN4cuda3std3__45tupleIJNS0_10device_ptrIdEENS0_17counting_iteratorIlNS0_11use_defaultESF_SF_EEEEEEEPNSB_IJdlEEESJ_iNS1_9__extrema9arg_max_fIdl10comparatorEEEEJSI_SK_iSO_EEEvDpT0_)
        /*0080*/ 	.word	0x00000020


	//----- nvinfo : EIATTR_FRAME_SIZE
	.align		4
.L_66:
        /*0084*/ 	.byte	0x04, 0x11
        /*0086*/ 	.short	(.L_68 - .L_67)
	.align		4
.L_67:
        /*0088*/ 	.word	index@(_ZN6thrust24THRUST_300001_SM_1000_NS8cuda_cub4core6detail13_kernel_agentINS1_8__reduce11ReduceAgentINS0_12zip_iteratorIN4cuda3std3__45tupleIJNS0_10device_ptrIdEENS0_17counting_iteratorIlNS0_11use_defaultESF_SF_EEEEEEEPNSB_IJdlEEESJ_iNS1_9__extrema9arg_max_fIdl10comparatorEEEEJSI_SK_iSO_EEEvDpT0_)
        /*008c*/ 	.word	0x00000000


	//----- nvinfo : EIATTR_REGCOUNT
	.align		4
.L_68:
        /*0090*/ 	.byte	0x04, 0x2f
        /*0092*/ 	.short	(.L_70 - .L_69)
	.align		4
.L_69:
        /*0094*/ 	.word	index@(_ZN6thrust24THRUST_300001_SM_1000_NS8cuda_cub4core6detail13_kernel_agentINS1_8__reduce11ReduceAgentINS0_12zip_iteratorIN4cuda3std3__45tupleIJNS0_10device_ptrIdEENS0_17counting_iteratorIlNS0_11use_defaultESF_SF_EEEEEEEPNSB_IJdlEEESJ_iNS1_9__extrema9arg_max_fIdl10comparatorEEEEJSI_SK_iN3cub18CUB_300001_SM_100013GridEvenShareIiEENSR_9GridQueueIjEESO_EEEvDpT0_)
        /*0098*/ 	.word	0x00000028


	//----- nvinfo : EIATTR_FRAME_SIZE
	.align		4
.L_70:
        /*009c*/ 	.byte	0x04, 0x11
        /*009e*/ 	.short	(.L_72 - .L_71)
	.align		4
.L_71:
        /*00a0*/ 	.word	index@(_ZN6thrust24THRUST_300001_SM_1000_NS8cuda_cub4core6detail13_kernel_agentINS1_8__reduce11ReduceAgentINS0_12zip_iteratorIN4cuda3std3__45tupleIJNS0_10device_ptrIdEENS0_17counting_iteratorIlNS0_11use_defaultESF_SF_EEEEEEEPNSB_IJdlEEESJ_iNS1_9__extrema9arg_max_fIdl10comparatorEEEEJSI_SK_iN3cub18CUB_300001_SM_100013GridEvenShareIiEENSR_9GridQueueIjEESO_EEEvDpT0_)
        /*00a4*/ 	.word	0x00000000


	//----- nvinfo : EIATTR_REGCOUNT
	.align		4
.L_72:
        /*00a8*/ 	.byte	0x04, 0x2f
        /*00aa*/ 	.short	(.L_74 - .L_73)
	.align		4
.L_73:
        /*00ac*/ 	.word	index@(_ZN6thrust24THRUST_300001_SM_1000_NS8cuda_cub4core6detail13_kernel_agentINS1_8__reduce10DrainAgentIiEEJN3cub18CUB_300001_SM_10009GridQueueIjEEiEEEvDpT0_)
        /*00b0*/ 	.word	0x00000008


	//----- nvinfo : EIATTR_FRAME_SIZE
	.align		4
.L_74:
        /*00b4*/ 	.byte	0x04, 0x11
        /*00b6*/ 	.short	(.L_76 - .L_75)
	.align		4
.L_75:
        /*00b8*/ 	.word	index@(_ZN6thrust24THRUST_300001_SM_1000_NS8cuda_cub4core6detail13_kernel_agentINS1_8__reduce10DrainAgentIiEEJN3cub18CUB_300001_SM_10009GridQueueIjEEiEEEvDpT0_)
        /*00bc*/ 	.word	0x00000000


	//----- nvinfo : EIATTR_REGCOUNT
	.align		4
.L_76:
        /*00c0*/ 	.byte	0x04, 0x2f
        /*00c2*/ 	.short	(.L_78 - .L_77)
	.align		4
.L_77:
        /*00c4*/ 	.word	index@(_ZN6thrust24THRUST_300001_SM_1000_NS8cuda_cub4core6detail13_kernel_agentINS1_8__reduce11ReduceAgentIPN4cuda3std3__45tupleIJdlEEESC_SB_iNS1_9__extrema9arg_max_fIdl10comparatorEEEEJSC_SC_iSG_EEEvDpT0_)
        /*00c8*/ 	.word	0x00000020


	//----- nvinfo : EIATTR_FRAME_SIZE
	.align		4
.L_78:
        /*00cc*/ 	.byte	0x04, 0x11
        /*00ce*/ 	.short	(.L_80 - .L_79)
	.align		4
.L_79:
        /*00d0*/ 	.word	index@(_ZN6thrust24THRUST_300001_SM_1000_NS8cuda_cub4core6detail13_kernel_agentINS1_8__reduce11ReduceAgentIPN4cuda3std3__45tupleIJdlEEESC_SB_iNS1_9__extrema9arg_max_fIdl10comparatorEEEEJSC_SC_iSG_EEEvDpT0_)
        /*00d4*/ 	.word	0x00000000


	//----- nvinfo : EIATTR_REGCOUNT
	.align		4
.L_80:
        /*00d8*/ 	.byte	0x04, 0x2f
        /*00da*/ 	.short	(.L_82 - .L_81)
	.align		4
.L_81:
        /*00dc*/ 	.word	index@(_ZN6thrust24THRUST_300001_SM_1000_NS8cuda_cub4core6detail13_kernel_agentINS1_8__reduce11ReduceAgentINS0_12zip_iteratorIN4cuda3std3__45tupleIJNS0_10device_ptrIdEENS0_17counting_iteratorIlNS0_11use_defaultESF_SF_EEEEEEEPNSB_IJdlEEESJ_lNS1_9__extrema9arg_max_fIdl10comparatorEEEEJSI_SK_lSO_EEEvDpT0_)
        /*00e0*/ 	.word	0x00000020


	//----- nvinfo : EIATTR_FRAME_SIZE
	.align		4
.L_82:
        /*00e4*/ 	.byte	0x04, 0x11
        /*00e6*/ 	.short	(.L_84 - .L_83)
	.align		4
.L_83:
        /*00e8*/ 	.word	index@(_ZN6thrust24THRUST_300001_SM_1000_NS8cuda_cub4core6detail13_kernel_agentINS1_8__reduce11ReduceAgentINS0_12zip_iteratorIN4cuda3std3__45tupleIJNS0_10device_ptrIdEENS0_17counting_iteratorIlNS0_11use_defaultESF_SF_EEEEEEEPNSB_IJdlEEESJ_lNS1_9__extrema9arg_max_fIdl10comparatorEEEEJSI_SK_lSO_EEEvDpT0_)
        /*00ec*/ 	.word	0x00000000


	//----- nvinfo : EIATTR_REGCOUNT
	.align		4
.L_84:
        /*00f0*/ 	.byte	0x04, 0x2f
        /*00f2*/ 	.short	(.L_86 - .L_85)
	.align		4
.L_85:
        /*00f4*/ 	.word	index@(_ZN6thrust24THRUST_300001_SM_1000_NS8cuda_cub4core6detail13_kernel_agentINS1_8__reduce11ReduceAgentINS0_12zip_iteratorIN4cuda3std3__45tupleIJNS0_10device_ptrIdEENS0_17counting_iteratorIlNS0_11use_defaultESF_SF_EEEEEEEPNSB_IJdlEEESJ_lNS1_9__extrema9arg_max_fIdl10comparatorEEEEJSI_SK_lN3cub18CUB_300001_SM_100013GridEvenShareIlEENSR_9GridQueueIyEESO_EEEvDpT0_)
        /*00f8*/ 	.word	0x00000020


	//----- nvinfo : EIATTR_FRAME_SIZE
	.align		4
.L_86:
        /*00fc*/ 	.byte	0x04, 0x11
        /*00fe*/ 	.short	(.L_88 - .L_87)
	.align		4
.L_87:
        /*0100*/ 	.word	index@(_ZN6thrust24THRUST_300001_SM_1000_NS8cuda_cub4core6detail13_kernel_agentINS1_8__reduce11ReduceAgentINS0_12zip_iteratorIN4cuda3std3__45tupleIJNS0_10device_ptrIdEENS0_17counting_iteratorIlNS0_11use_defaultESF_SF_EEEEEEEPNSB_IJdlEEESJ_lNS1_9__extrema9arg_max_fIdl10comparatorEEEEJSI_SK_lN3cub18CUB_300001_SM_100013GridEvenShareIlEENSR_9GridQueueIyEESO_EEEvDpT0_)
        /*0104*/ 	.word	0x00000000


	//----- nvinfo : EIATTR_REGCOUNT
	.align		4
.L_88:
        /*0108*/ 	.byte	0x04, 0x2f
        /*010a*/ 	.short	(.L_90 - .L_89)
	.align		4
.L_89:
        /*010c*/ 	.word	index@(_ZN6thrust24THRUST_300001_SM_1000_NS8cuda_cub4core6detail13_kernel_agentINS1_8__reduce10DrainAgentIlEEJN3cub18CUB_300001_SM_10009GridQueueIyEElEEEvDpT0_)
        /*0110*/ 	.word	0x00000008


	//----- nvinfo : EIATTR_FRAME_SIZE
	.align		4
.L_90:
        /*0114*/ 	.byte	0x04, 0x11
        /*0116*/ 	.short	(.L_92 - .L_91)
	.align		4
.L_91:
        /*0118*/ 	.word	index@(_ZN6thrust24THRUST_300001_SM_1000_NS8cuda_cub4core6detail13_kernel_agentINS1_8__reduce10DrainAgentIlEEJN3cub18CUB_300001_SM_10009GridQueueIyEElEEEvDpT0_)
        /*011c*/ 	.word	0x00000000


	//----- nvinfo : EIATTR_REGCOUNT
	.align		4
.L_92:
        /*0120*/ 	.byte	0x04, 0x2f
        /*0122*/ 	.short	(.L_94 - .L_93)
	.align		4
.L_93:
        /*0124*/ 	.word	index@(_ZN6thrust24THRUST_300001_SM_1000_NS8cuda_cub4core6detail13_kernel_agentINS1_8__reduce11ReduceAgentIPN4cuda3std3__45tupleIJdlEEESC_SB_lNS1_9__extrema9arg_max_fIdl10comparatorEEEEJSC_SC_iSG_EEEvDpT0_)
        /*0128*/ 	.word	0x00000020


	//----- nvinfo : EIATTR_FRAME_SIZE
	.align		4
.L_94:
        /*012c*/ 	.byte	0x04, 0x11
        /*012e*/ 	.short	(.L_96 - .L_95)
	.align		4
.L_95:
        /*0130*/ 	.word	index@(_ZN6thrust24THRUST_300001_SM_1000_NS8cuda_cub4core6detail13_kernel_agentINS1_8__reduce11ReduceAgentIPN4cuda3std3__45tupleIJdlEEESC_SB_lNS1_9__extrema9arg_max_fIdl10comparatorEEEEJSC_SC_iSG_EEEvDpT0_)
        /*0134*/ 	.word	0x00000000


	//----- nvinfo : EIATTR_REGCOUNT
	.align		4
.L_96:
        /*0138*/ 	.byte	0x04, 0x2f
        /*013a*/ 	.short	(.L_98 - .L_97)
	.align		4
.L_97:
        /*013c*/ 	.word	index@(_ZN3cub18CUB_300001_SM_10006detail11EmptyKernelIvEEvv)
        /*0140*/ 	.word	0x00000004


	//----- nvinfo : EIATTR_FRAME_SIZE
	.align		4
.L_98:
        /*0144*/ 	.byte	0x04, 0x11
        /*0146*/ 	.short	(.L_100 - .L_99)
	.align		4
.L_99:
        /*0148*/ 	.word	index@(_ZN3cub18CUB_300001_SM_10006detail11EmptyKernelIvEEvv)
        /*014c*/ 	.word	0x00000000


	//----- nvinfo : EIATTR_MIN_STACK_SIZE
	.align		4
.L_100:
        /*0150*/ 	.byte	0x04, 0x12
        /*0152*/ 	.short	(.L_102 - .L_101)
	.align		4
.L_101:
        /*0154*/ 	.word	index@(_ZN3cub18CUB_300001_SM_10006detail11EmptyKernelIvEEvv)
        /*0158*/ 	.word	0x00000000


	//----- nvinfo : EIATTR_MIN_STACK_SIZE
	.align		4
.L_102:
        /*015c*/ 	.byte	0x04, 0x12
        /*015e*/ 	.short	(.L_104 - .L_103)
	.align		4
.L_103:
        /*0160*/ 	.word	index@(_ZN6thrust24THRUST_300001_SM_1000_NS8cuda_cub4core6detail13_kernel_agentINS1_8__reduce11ReduceAgentIPN4cuda3std3__45tupleIJdlEEESC_SB_lNS1_9__extrema9arg_max_fIdl10comparatorEEEEJSC_SC_iSG_EEEvDpT0_)
        /*0164*/ 	.word	0x00000000


	//----- nvinfo : EIATTR_MIN_STACK_SIZE
	.align		4
.L_104:
        /*0168*/ 	.byte	0x04, 0x12
        /*016a*/ 	.short	(.L_106 - .L_105)
	.align		4
.L_105:
        /*016c*/ 	.word	index@(_ZN6thrust24THRUST_300001_SM_1000_NS8cuda_cub4core6detail13_kernel_agentINS1_8__reduce10DrainAgentIlEEJN3cub18CUB_300001_SM_10009GridQueueIyEElEEEvDpT0_)
        /*0170*/ 	.word	0x00000000


	//----- nvinfo : EIATTR_MIN_STACK_SIZE
	.align		4
.L_106:
        /*0174*/ 	.byte	0x04, 0x12
        /*0176*/ 	.short	(.L_108 - .L_107)
	.align		4
.L_107:
        /*0178*/ 	.word	index@(_ZN6thrust24THRUST_300001_SM_1000_NS8cuda_cub4core6detail13_kernel_agentINS1_8__reduce11ReduceAgentINS0_12zip_iteratorIN4cuda3std3__45tupleIJNS0_10device_ptrIdEENS0_17counting_iteratorIlNS0_11use_defaultESF_SF_EEEEEEEPNSB_IJdlEEESJ_lNS1_9__extrema9arg_max_fIdl10comparatorEEEEJSI_SK_lN3cub18CUB_300001_SM_100013GridEvenShareIlEENSR_9GridQueueIyEESO_EEEvDpT0_)
        /*017c*/ 	.word	0x00000000


	//----- nvinfo : EIATTR_MIN_STACK_SIZE
	.align		4
.L_108:
        /*0180*/ 	.byte	0x04, 0x12
        /*0182*/ 	.short	(.L_110 - .L_109)
	.align		4
.L_109:
        /*0184*/ 	.word	index@(_ZN6thrust24THRUST_300001_SM_1000_NS8cuda_cub4core6detail13_kernel_agentINS1_8__reduce11ReduceAgentINS0_12zip_iteratorIN4cuda3std3__45tupleIJNS0_10device_ptrIdEENS0_17counting_iteratorIlNS0_11use_defaultESF_SF_EEEEEEEPNSB_IJdlEEESJ_lNS1_9__extrema9arg_max_fIdl10comparatorEEEEJSI_SK_lSO_EEEvDpT0_)
        /*0188*/ 	.word	0x00000000


	//----- nvinfo : EIATTR_MIN_STACK_SIZE
	.align		4
.L_110:
        /*018c*/ 	.byte	0x04, 0x12
        /*018e*/ 	.short	(.L_112 - .L_111)
	.align		4
.L_111:
        /*0190*/ 	.word	index@(_ZN6thrust24THRUST_300001_SM_1000_NS8cuda_cub4core6detail13_kernel_agentINS1_8__reduce11ReduceAgentIPN4cuda3std3__45tupleIJdlEEESC_SB_iNS1_9__extrema9arg_max_fIdl10comparatorEEEEJSC_SC_iSG_EEEvDpT0_)
        /*0194*/ 	.word	0x00000000


	//----- nvinfo : EIATTR_MIN_STACK_SIZE
	.align		4
.L_112:
        /*0198*/ 	.byte	0x04, 0x12
        /*019a*/ 	.short	(.L_114 - .L_113)
	.align		4
.L_113:
        /*019c*/ 	.word	index@(_ZN6thrust24THRUST_300001_SM_1000_NS8cuda_cub4core6detail13_kernel_agentINS1_8__reduce10DrainAgentIiEEJN3cub18CUB_300001_SM_10009GridQueueIjEEiEEEvDpT0_)
        /*01a0*/ 	.word	0x00000000


	//----- nvinfo : EIATTR_MIN_STACK_SIZE
	.align		4
.L_114:
        /*01a4*/ 	.byte	0x04, 0x12
        /*01a6*/ 	.short	(.L_116 - .L_115)
	.align		4
.L_115:
        /*01a8*/ 	.word	index@(_ZN6thrust24THRUST_300001_SM_1000_NS8cuda_cub4core6detail13_kernel_agentINS1_8__reduce11ReduceAgentINS0_12zip_iteratorIN4cuda3std3__45tupleIJNS0_10device_ptrIdEENS0_17counting_iteratorIlNS0_11use_defaultESF_SF_EEEEEEEPNSB_IJdlEEESJ_iNS1_9__extrema9arg_max_fIdl10comparatorEEEEJSI_SK_iN3cub18CUB_300001_SM_100013GridEvenShareIiEENSR_9GridQueueIjEESO_EEEvDpT0_)
        /*01ac*/ 	.word	0x00000000


	//----- nvinfo : EIATTR_MIN_STACK_SIZE
	.align		4
.L_116:
        /*01b0*/ 	.byte	0x04, 0x12
        /*01b2*/ 	.short	(.L_118 - .L_117)
	.align		4
.L_117:
        /*01b4*/ 	.word	index@(_ZN6thrust24THRUST_300001_SM_1000_NS8cuda_cub4core6detail13_kernel_agentINS1_8__reduce11ReduceAgentINS0_12zip_iteratorIN4cuda3std3__45tupleIJNS0_10device_ptrIdEENS0_17counting_iteratorIlNS0_11use_defaultESF_SF_EEEEEEEPNSB_IJdlEEESJ_iNS1_9__extrema9arg_max_fIdl10comparatorEEEEJSI_SK_iSO_EEEvDpT0_)
        /*01b8*/ 	.word	0x00000000


	//----- nvinfo : EIATTR_MIN_STACK_SIZE
	.align		4
.L_118:
        /*01bc*/ 	.byte	0x04, 0x12
        /*01be*/ 	.short	(.L_120 - .L_119)
	.align		4
.L_119:
        /*01c0*/ 	.word	index@(_Z7kernelBPdS_ii)
        /*01c4*/ 	.word	0x00000000


	//----- nvinfo : EIATTR_MIN_STACK_SIZE
	.align		4
.L_120:
        /*01c8*/ 	.byte	0x04, 0x12
        /*01ca*/ 	.short	(.L_122 - .L_121)
	.align		4
.L_121:
        /*01cc*/ 	.word	index@(_Z7kernelAPdii)
        /*01d0*/ 	.word	0x00000000


	//----- nvinfo : EIATTR_MIN_STACK_SIZE
	.align		4
.L_122:
        /*01d4*/ 	.byte	0x04, 0x12
        /*01d6*/ 	.short	(.L_124 - .L_123)
	.align		4
.L_123:
        /*01d8*/ 	.word	index@(_Z5swapBPdiii)
        /*01dc*/ 	.word	0x00000000


	//----- nvinfo : EIATTR_MIN_STACK_SIZE
	.align		4
.L_124:
        /*01e0*/ 	.byte	0x04, 0x12
        /*01e2*/ 	.short	(.L_126 - .L_125)
	.align		4
.L_125:
        /*01e4*/ 	.word	index@(_Z5swapAPdiii)
        /*01e8*/ 	.word	0x00000000
.L_126:


//--------------------- .nv.compat                --------------------------
	.section	.nv.compat,"",@"SHT_CUDA_COMPAT_INFO"
	.align	4
        /*0000*/ 	.byte	0x02, 0x09, 0x00, 0x00, 0x02, 0x02, 0x01, 0x00, 0x02, 0x05, 0x05, 0x00, 0x03, 0x07, 0x01, 0x01
        /*0010*/ 	.byte	0x02, 0x03, 0x00, 0x00, 0x02, 0x06, 0x01, 0x00, 0x04, 0x0b, 0x08, 0x00, 0x01, 0x00, 0x00, 0x00
        /*0020*/ 	.byte	0x00, 0x00, 0x00, 0x00


//--------------------- .nv.info._ZN3cub18CUB_300001_SM_10006detail11EmptyKernelIvEEvv --------------------------
	.section	.nv.info._ZN3cub18CUB_300001_SM_10006detail11EmptyKernelIvEEvv,"",@"SHT_CUDA_INFO"
	.sectionflags	@""
	.align	4


	//----- nvinfo : EIATTR_CUDA_API_VERSION
	.align		4
        /*0000*/ 	.byte	0x04, 0x37
        /*0002*/ 	.short	(.L_128 - .L_127)
.L_127:
        /*0004*/ 	.word	0x00000082


	//----- nvinfo : EIATTR_SPARSE_MMA_MASK
	.align		4
.L_128:
        /*0008*/ 	.byte	0x03, 0x50
        /*000a*/ 	.short	0x0000


	//----- nvinfo : EIATTR_MAXREG_COUNT
	.align		4
        /*000c*/ 	.byte	0x03, 0x1b
        /*000e*/ 	.short	0x00ff


	//----- nvinfo : EIATTR_MERCURY_ISA_VERSION
	.align		4
        /*0010*/ 	.byte	0x03, 0x5f
        /*0012*/ 	.short	0x0101


	//----- nvinfo : EIATTR_VRC_CTA_INIT_COUNT
	.align		4
        /*0014*/ 	.byte	0x02, 0x4a
	.zero		1
	.zero		1


	//----- nvinfo : EIATTR_EXIT_INSTR_OFFSETS
	.align		4
        /*0018*/ 	.byte	0x04, 0x1c
        /*001a*/ 	.short	(.L_130 - .L_129)


	//   ....[0]....
.L_129:
        /*001c*/ 	.word	0x00000010


	//----- nvinfo : EIATTR_SW_WAR
	.align		4
.L_130:
        /*0020*/ 	.byte	0x04, 0x36
        /*0022*/ 	.short	(.L_132 - .L_131)
.L_131:
        /*0024*/ 	.word	0x00000008
.L_132:


//--------------------- .nv.info._ZN6thrust24THRUST_300001_SM_1000_NS8cuda_cub4core6detail13_kernel_agentINS1_8__reduce11ReduceAgentIPN4cuda3std3__45tupleIJdlEEESC_SB_lNS1_9__extrema9arg_max_fIdl10comparatorEEEEJSC_SC_iSG_EEEvDpT0_ --------------------------
	.section	.nv.info._ZN6thrust24THRUST_300001_SM_1000_NS8cuda_cub4core6detail13_kernel_agentINS1_8__reduce11ReduceAgentIPN4cuda3std3__45tupleIJdlEEESC_SB_lNS1_9__extrema9arg_max_fIdl10comparatorEEEEJSC_SC_iSG_EEEvDpT0_,"",@"SHT_CUDA_INFO"
	.sectionflags	@""
	.align	4


	//----- nvinfo : EIATTR_CUDA_API_VERSION
	.align		4
        /*0000*/ 	.byte	0x04, 0x37
        /*0002*/ 	.short	(.L_134 - .L_133)
.L_133:
        /*0004*/ 	.word	0x00000082


	//----- nvinfo : EIATTR_KPARAM_INFO
	.align		4
.L_134:
        /*0008*/ 	.byte	0x04, 0x17
        /*000a*/ 	.short	(.L_136 - .L_135)
.L_135:
        /*000c*/ 	.word	0x00000000
        /*0010*/ 	.short	0x0003
        /*0012*/ 	.short	0x0014
        /*0014*/ 	.byte	0x00, 0xf0, 0x05, 0x00


	//----- nvinfo : EIATTR_KPARAM_INFO
	.align		4
.L_136:
        /*0018*/ 	.byte	0x04, 0x17
        /*001a*/ 	.short	(.L_138 - .L_137)
.L_137:
        /*001c*/ 	.word	0x00000000
        /*0020*/ 	.short	0x0002
        /*0022*/ 	.short	0x0010
        /*0024*/ 	.byte	0x00, 0xf0, 0x11, 0x00


	//----- nvinfo : EIATTR_KPARAM_INFO
	.align		4
.L_138:
        /*0028*/ 	.byte	0x04, 0x17
        /*002a*/ 	.short	(.L_140 - .L_139)
.L_139:
        /*002c*/ 	.word	0x00000000
        /*0030*/ 	.short	0x0001
        /*0032*/ 	.short	0x0008
        /*0034*/ 	.byte	0x00, 0xf5, 0x21, 0x00


	//----- nvinfo : EIATTR_KPARAM_INFO
	.align		4
.L_140:
        /*0038*/ 	.byte	0x04, 0x17
        /*003a*/ 	.short	(.L_142 - .L_141)
.L_141:
        /*003c*/ 	.word	0x00000000
        /*0040*/ 	.short	0x0000
        /*0042*/ 	.short	0x0000
        /*0044*/ 	.byte	0x00, 0xf5, 0x21, 0x00


	//----- nvinfo : EIATTR_SPARSE_MMA_MASK
	.align		4
.L_142:
        /*0048*/ 	.byte	0x03, 0x50
        /*004a*/ 	.short	0x0000


	//----- nvinfo : EIATTR_MAXREG_COUNT
	.align		4
        /*004c*/ 	.byte	0x03, 0x1b
        /*004e*/ 	.short	0x00ff


	//----- nvinfo : EIATTR_NUM_BARRIERS
	.align		4
        /*0050*/ 	.byte	0x02, 0x4c
        /*0052*/ 	.byte	0x01
	.zero		1


	//----- nvinfo : EIATTR_MERCURY_ISA_VERSION
	.align		4
        /*0054*/ 	.byte	0x03, 0x5f
        /*0056*/ 	.short	0x0101


	//----- nvinfo : EIATTR_COOP_GROUP_MASK_REGIDS
	.align		4
        /*0058*/ 	.byte	0x04, 0x29
        /*005a*/ 	.short	(.L_144 - .L_143)


	//   ....[0]....
.L_143:
        /*005c*/ 	.word	0xffffffff


	//   ....[1]....
        /*0060*/ 	.word	0xffffffff


	//   ....[2]....
        /*0064*/ 	.word	0xffffffff


	//   ....[3]....
        /*0068*/ 	.word	0xffffffff


	//   ....[4]....
        /*006c*/ 	.word	0xffffffff


	//   ....[5]....
        /*0070*/ 	.word	0xffffffff


	//   ....[6]....
        /*0074*/ 	.word	0xffffffff


	//   ....[7]....
        /*0078*/ 	.word	0xffffffff


	//   ....[8]....
        /*007c*/ 	.word	0xffffffff


	//   ....[9]....
        /*0080*/ 	.word	0xffffffff


	//   ....[10]....
        /*0084*/ 	.word	0xffffffff


	//   ....[11]....
        /*0088*/ 	.word	0xffffffff


	//   ....[12]....
        /*008c*/ 	.word	0xffffffff


	//   ....[13]....
        /*0090*/ 	.word	0xffffffff


	//   ....[14]....
        /*0094*/ 	.word	0xffffffff


	//   ....[15]....
        /*0098*/ 	.word	0xffffffff


	//   ....[16]....
        /*009c*/ 	.word	0xffffffff


	//   ....[17]....
        /*00a0*/ 	.word	0xffffffff


	//   ....[18]....
        /*00a4*/ 	.word	0xffffffff


	//   ....[19]....
        /*00a8*/ 	.word	0xffffffff


	//   ....[20]....
        /*00ac*/ 	.word	0xffffffff


	//   ....[21]....
        /*00b0*/ 	.word	0xffffffff


	//   ....[22]....
        /*00b4*/ 	.word	0xffffffff


	//   ....[23]....
        /*00b8*/ 	.word	0xffffffff


	//   ....[24]....
        /*00bc*/ 	.word	0xffffffff


	//   ....[25]....
        /*00c0*/ 	.word	0xffffffff


	//   ....[26]....
        /*00c4*/ 	.word	0xffffffff


	//   ....[27]....
        /*00c8*/ 	.word	0xffffffff


	//   ....[28]....
        /*00cc*/ 	.word	0xffffffff


	//   ....[29]....
        /*00d0*/ 	.word	0xffffffff


	//   ....[30]....
        /*00d4*/ 	.word	0xffffffff


	//   ....[31]....
        /*00d8*/ 	.word	0xffffffff


	//   ....[32]....
        /*00dc*/ 	.word	0xffffffff


	//   ....[33]....
        /*00e0*/ 	.word	0xffffffff


	//   ....[34]....
        /*00e4*/ 	.word	0xffffffff


	//   ....[35]....
        /*00e8*/ 	.word	0xffffffff


	//   ....[36]....
        /*00ec*/ 	.word	0xffffffff


	//   ....[37]....
        /*00f0*/ 	.word	0xffffffff


	//   ....[38]....
        /*00f4*/ 	.word	0xffffffff


	//   ....[39]....
        /*00f8*/ 	.word	0xffffffff


	//   ....[40]....
        /*00fc*/ 	.word	0xffffffff


	//   ....[41]....
        /*0100*/ 	.word	0xffffffff


	//   ....[42]....
        /*0104*/ 	.word	0xffffffff


	//   ....[43]....
        /*0108*/ 	.word	0xffffffff


	//   ....[44]....
        /*010c*/ 	.word	0xffffffff


	//   ....[45]....
        /*0110*/ 	.word	0xffffffff


	//   ....[46]....
        /*0114*/ 	.word	0xffffffff


	//   ....[47]....
        /*0118*/ 	.word	0xffffffff


	//   ....[48]....
        /*011c*/ 	.word	0xffffffff


	//   ....[49]....
        /*0120*/ 	.word	0xffffffff


	//   ....[50]....
        /*0124*/ 	.word	0xffffffff


	//   ....[51]....
        /*0128*/ 	.word	0xffffffff


	//   ....[52]....
        /*012c*/ 	.word	0xffffffff


	//   ....[53]....
        /*0130*/ 	.word	0xffffffff


	//   ....[54]....
        /*0134*/ 	.word	0xffffffff


	//   ....[55]....
        /*0138*/ 	.word	0xffffffff


	//   ....[56]....
        /*013c*/ 	.word	0xffffffff


	//   ....[57]....
        /*0140*/ 	.word	0xffffffff


	//   ....[58]....
        /*0144*/ 	.word	0xffffffff


	//   ....[59]....
        /*0148*/ 	.word	0xffffffff


	//----- nvinfo : EIATTR_COOP_GROUP_INSTR_OFFSETS
	.align		4
.L_144:
        /*014c*/ 	.byte	0x04, 0x28
        /*014e*/ 	.short	(.L_146 - .L_145)


	//   ....[0]....
.L_145:
        /*0150*/ 	.word	0x00000b70


	//   ....[1]....
        /*0154*/ 	.word	0x00000ba0


	//   ....[2]....
        /*0158*/ 	.word	0x00000bc0


	//   ....[3]....
        /*015c*/ 	.word	0x00000bd0


	//   ....[4]....
        /*0160*/ 	.word	0x00000d60


	//   ....[5]....
        /*0164*/ 	.word	0x00000d90


	//   ....[6]....
        /*0168*/ 	.word	0x00000dc0


	//   ....[7]....
        /*016c*/ 	.word	0x00000de0


	//   ....[8]....
        /*0170*/ 	.word	0x00000f60


	//   ....[9]....
        /*0174*/ 	.word	0x00000f90


	//   ....[10]....
        /*0178*/ 	.word	0x00000fc0


	//   ....[11]....
        /*017c*/ 	.word	0x00000fe0


	//   ....[12]....
        /*0180*/ 	.word	0x00001160


	//   ....[13]....
        /*0184*/ 	.word	0x00001190


	//   ....[14]....
        /*0188*/ 	.word	0x000011c0


	//   ....[15]....
        /*018c*/ 	.word	0x000011e0


	//   ....[16]....
        /*0190*/ 	.word	0x00001360


	//   ....[17]....
        /*0194*/ 	.word	0x00001390


	//   ....[18]....
        /*0198*/ 	.word	0x000013c0


	//   ....[19]....
        /*019c*/ 	.word	0x000013e0


	//   ....[20]....
        /*01a0*/ 	.word	0x00002140


	//   ....[21]....
        /*01a4*/ 	.word	0x00002150


	//   ....[22]....
        /*01a8*/ 	.word	0x00002160


	//   ....[23]....
        /*01ac*/ 	.word	0x00002180


	//   ....[24]....
        /*01b0*/ 	.word	0x00002300


	//   ....[25]....
        /*01b4*/ 	.word	0x00002340


	//   ....[26]....
        /*01b8*/ 	.word	0x00002370


	//   ....[27]....
        /*01bc*/ 	.word	0x00002390


	//   ....[28]....
        /*01c0*/ 	.word	0x00002510


	//   ....[29]....
        /*01c4*/ 	.word	0x00002550


	//   ....[30]....
        /*01c8*/ 	.word	0x00002580


	//   ....[31]....
        /*01cc*/ 	.word	0x000025a0


	//   ....[32]....
        /*01d0*/ 	.word	0x00002720


	//   ....[33]....
        /*01d4*/ 	.word	0x00002760


	//   ....[34]....
        /*01d8*/ 	.word	0x00002790


	//   ....[35]....
        /*01dc*/ 	.word	0x000027b0


	//   ....[36]....
        /*01e0*/ 	.word	0x00002930


	//   ....[37]....
        /*01e4*/ 	.word	0x00002970


	//   ....[38]....
        /*01e8*/ 	.word	0x000029a0


	//   ....[39]....
        /*01ec*/ 	.word	0x000029c0


	//   ....[40]....
        /*01f0*/ 	.word	0x00005760


	//   ....[41]....
        /*01f4*/ 	.word	0x00005790


	//   ....[42]....
        /*01f8*/ 	.word	0x000057b0


	//   ....[43]....
        /*01fc*/ 	.word	0x000057c0


	//   ....[44]....
        /*0200*/ 	.word	0x00005950


	//   ....[45]....
        /*0204*/ 	.word	0x00005980


	//   ....[46]....
        /*0208*/ 	.word	0x000059b0


	//   ....[47]....
        /*020c*/ 	.word	0x000059d0


	//   ....[48]....
        /*0210*/ 	.word	0x00005b50


	//   ....[49]....
        /*0214*/ 	.word	0x00005b80


	//   ....[50]....
        /*0218*/ 	.word	0x00005bb0


	//   ....[51]....
        /*021c*/ 	.word	0x00005bd0


	//   ....[52]....
        /*0220*/ 	.word	0x00005d50


	//   ....[53]....
        /*0224*/ 	.word	0x00005d80


	//   ....[54]....
        /*0228*/ 	.word	0x00005db0


	//   ....[55]....
        /*022c*/ 	.word	0x00005dd0


	//   ....[56]....
        /*0230*/ 	.word	0x00005f50


	//   ....[57]....
        /*0234*/ 	.word	0x00005f80


	//   ....[58]....
        /*0238*/ 	.word	0x00005fb0


	//   ....[59]....
        /*023c*/ 	.word	0x00005fd0


	//----- nvinfo : EIATTR_VRC_CTA_INIT_COUNT
	.align		4
.L_146:
        /*0240*/ 	.byte	0x02, 0x4a
	.zero		1
	.zero		1


	//----- nvinfo : EIATTR_EXIT_INSTR_OFFSETS
	.align		4
        /*0244*/ 	.byte	0x04, 0x1c
        /*0246*/ 	.short	(.L_148 - .L_147)


	//   ....[0]....
.L_147:
        /*0248*/ 	.word	0x00000030


	//   ....[1]....
        /*024c*/ 	.word	0x00006c70


	//   ....[2]....
        /*0250*/ 	.word	0x00006cb0


	//----- nvinfo : EIATTR_MAX_THREADS
	.align		4
.L_148:
        /*0254*/ 	.byte	0x04, 0x05
        /*0256*/ 	.short	(.L_150 - .L_149)
.L_149:
        /*0258*/ 	.word	0x00000100
        /*025c*/ 	.word	0x00000001
        /*0260*/ 	.word	0x00000001


	//----- nvinfo : EIATTR_CRS_STACK_SIZE
	.align		4
.L_150:
        /*0264*/ 	.byte	0x04, 0x1e
        /*0266*/ 	.short	(.L_152 - .L_151)
.L_151:
        /*0268*/ 	.word	0x00000000


	//----- nvinfo : EIATTR_CBANK_PARAM_SIZE
	.align		4
.L_152:
        /*026c*/ 	.byte	0x03, 0x19
        /*026e*/ 	.short	0x0015


	//----- nvinfo : EIATTR_PARAM_CBANK
	.align		4
        /*0270*/ 	.byte	0x04, 0x0a
        /*0272*/ 	.short	(.L_154 - .L_153)
	.align		4
.L_153:
        /*0274*/ 	.word	index@(.nv.constant0._ZN6thrust24THRUST_300001_SM_1000_NS8cuda_cub4core6detail13_kernel_agentINS1_8__reduce11ReduceAgentIPN4cuda3std3__45tupleIJdlEEESC_SB_lNS1_9__extrema9arg_max_fIdl10comparatorEEEEJSC_SC_iSG_EEEvDpT0_)
        /*0278*/ 	.short	0x0380
        /*027a*/ 	.short	0x0015


	//----- nvinfo : EIATTR_SW_WAR
	.align		4
.L_154:
        /*027c*/ 	.byte	0x04, 0x36
        /*027e*/ 	.short	(.L_156 - .L_155)
.L_155:
        /*0280*/ 	.word	0x00000008
.L_156:


//--------------------- .nv.info._ZN6thrust24THRUST_300001_SM_1000_NS8cuda_cub4core6detail13_kernel_agentINS1_8__reduce10DrainAgentIlEEJN3cub18CUB_300001_SM_10009GridQueueIyEElEEEvDpT0_ --------------------------
	.section	.nv.info._ZN6thrust24THRUST_300001_SM_1000_NS8cuda_cub4core6detail13_kernel_agentINS1_8__reduce10DrainAgentIlEEJN3cub18CUB_300001_SM_10009GridQueueIyEElEEEvDpT0_,"",@"SHT_CUDA_INFO"
	.sectionflags	@""
	.align	4


	//----- nvinfo : EIATTR_CUDA_API_VERSION
	.align		4
        /*0000*/ 	.byte	0x04, 0x37
        /*0002*/ 	.short	(.L_158 - .L_157)
.L_157:
        /*0004*/ 	.word	0x00000082


	//----- nvinfo : EIATTR_KPARAM_INFO
	.align		4
.L_158:
        /*0008*/ 	.byte	0x04, 0x17
        /*000a*/ 	.short	(.L_160 - .L_159)
.L_159:
        /*000c*/ 	.word	0x00000000
        /*0010*/ 	.short	0x0001
        /*0012*/ 	.short	0x0008
        /*0014*/ 	.byte	0x00, 0xf0, 0x21, 0x00


	//----- nvinfo : EIATTR_KPARAM_INFO
	.align		4
.L_160:
        /*0018*/ 	.byte	0x04, 0x17
        /*001a*/ 	.short	(.L_162 - .L_161)
.L_161:
        /*001c*/ 	.word	0x00000000
        /*0020*/ 	.short	0x0000
        /*0022*/ 	.short	0x0000
        /*0024*/ 	.byte	0x00, 0xf0, 0x21, 0x00


	//----- nvinfo : EIATTR_SPARSE_MMA_MASK
	.align		4
.L_162:
        /*0028*/ 	.byte	0x03, 0x50
        /*002a*/ 	.short	0x0000


	//----- nvinfo : EIATTR_MAXREG_COUNT
	.align		4
        /*002c*/ 	.byte	0x03, 0x1b
        /*002e*/ 	.short	0x00ff


	//----- nvinfo : EIATTR_MERCURY_ISA_VERSION
	.align		4
        /*0030*/ 	.byte	0x03, 0x5f
        /*0032*/ 	.short	0x0101


	//----- nvinfo : EIATTR_VRC_CTA_INIT_COUNT
	.align		4
        /*0034*/ 	.byte	0x02, 0x4a
	.zero		1
	.zero		1


	//----- nvinfo : EIATTR_EXIT_INSTR_OFFSETS
	.align		4
        /*0038*/ 	.byte	0x04, 0x1c
        /*003a*/ 	.short	(.L_164 - .L_163)


	//   ....[0]....
.L_163:
        /*003c*/ 	.word	0x00000060


	//----- nvinfo : EIATTR_MAX_THREADS
	.align		4
.L_164:
        /*0040*/ 	.byte	0x04, 0x05
        /*0042*/ 	.short	(.L_166 - .L_165)
.L_165:
        /*0044*/ 	.word	0x00000001
        /*0048*/ 	.word	0x00000001
        /*004c*/ 	.word	0x00000001


	//----- nvinfo : EIATTR_CBANK_PARAM_SIZE
	.align		4
.L_166:
        /*0050*/ 	.byte	0x03, 0x19
        /*0052*/ 	.short	0x0010


	//----- nvinfo : EIATTR_PARAM_CBANK
	.align		4
        /*0054*/ 	.byte	0x04, 0x0a
        /*0056*/ 	.short	(.L_168 - .L_167)
	.align		4
.L_167:
        /*0058*/ 	.word	index@(.nv.constant0._ZN6thrust24THRUST_300001_SM_1000_NS8cuda_cub4core6detail13_kernel_agentINS1_8__reduce10DrainAgentIlEEJN3cub18CUB_300001_SM_10009GridQueueIyEElEEEvDpT0_)
        /*005c*/ 	.short	0x0380
        /*005e*/ 	.short	0x0010


	//----- nvinfo : EIATTR_SW_WAR
	.align		4
.L_168:
        /*0060*/ 	.byte	0x04, 0x36
        /*0062*/ 	.short	(.L_170 - .L_169)
.L_169:
        /*0064*/ 	.word	0x00000008
.L_170:


//--------------------- .nv.info._ZN6thrust24THRUST_300001_SM_1000_NS8cuda_cub4core6detail13_kernel_agentINS1_8__reduce11ReduceAgentINS0_12zip_iteratorIN4cuda3std3__45tupleIJNS0_10device_ptrIdEENS0_17counting_iteratorIlNS0_11use_defaultESF_SF_EEEEEEEPNSB_IJdlEEESJ_lNS1_9__extrema9arg_max_fIdl10comparatorEEEEJSI_SK_lN3cub18CUB_300001_SM_100013GridEvenShareIlEENSR_9GridQueueIyEESO_EEEvDpT0_ --------------------------
	.section	.nv.info._ZN6thrust24THRUST_300001_SM_1000_NS8cuda_cub4core6detail13_kernel_agentINS1_8__reduce11ReduceAgentINS0_12zip_iteratorIN4cuda3std3__45tupleIJNS0_10device_ptrIdEENS0_17counting_iteratorIlNS0_11use_defaultESF_SF_EEEEEEEPNSB_IJdlEEESJ_lNS1_9__extrema9arg_max_fIdl10comparatorEEEEJSI_SK_lN3cub18CUB_300001_SM_100013GridEvenShareIlEENSR_9GridQueueIyEESO_EEEvDpT0_,"",@"SHT_CUDA_INFO"
	.sectionflags	@""
	.align	4


	//----- nvinfo : EIATTR_CUDA_API_VERSION
	.align		4
        /*0000*/ 	.byte	0x04, 0x37
        /*0002*/ 	.short	(.L_172 - .L_171)
.L_171:
        /*0004*/ 	.word	0x00000082


	//----- nvinfo : EIATTR_KPARAM_INFO
	.align		4
.L_172:
        /*0008*/ 	.byte	0x04, 0x17
        /*000a*/ 	.short	(.L_174 - .L_173)
.L_173:
        /*000c*/ 	.word	0x00000000
        /*0010*/ 	.short	0x0005
        /*0012*/ 	.short	0x0070
        /*0014*/ 	.byte	0x00, 0xf0, 0x05, 0x00


	//----- nvinfo : EIATTR_KPARAM_INFO
	.align		4
.L_174:
        /*0018*/ 	.byte	0x04, 0x17
        /*001a*/ 	.short	(.L_176 - .L_175)
.L_175:
        /*001c*/ 	.word	0x00000000
        /*0020*/ 	.short	0x0004
        /*0022*/ 	.short	0x0068
        /*0024*/ 	.byte	0x00, 0xf0, 0x21, 0x00


	//----- nvinfo : EIATTR_KPARAM_INFO
	.align		4
.L_176:
        /*0028*/ 	.byte	0x04, 0x17
        /*002a*/ 	.short	(.L_178 - .L_177)
.L_177:
        /*002c*/ 	.word	0x00000000
        /*0030*/ 	.short	0x0003
        /*0032*/ 	.short	0x0020
        /*0034*/ 	.byte	0x00, 0xf0, 0x21, 0x01


	//----- nvinfo : EIATTR_KPARAM_INFO
	.align		4
.L_178:
        /*0038*/ 	.byte	0x04, 0x17
        /*003a*/ 	.short	(.L_180 - .L_179)
.L_179:
        /*003c*/ 	.word	0x00000000
        /*0040*/ 	.short	0x0002
        /*0042*/ 	.short	0x0018
        /*0044*/ 	.byte	0x00, 0xf0, 0x21, 0x00


	//----- nvinfo : EIATTR_KPARAM_INFO
	.align		4
.L_180:
        /*0048*/ 	.byte	0x04, 0x17
        /*004a*/ 	.short	(.L_182 - .L_181)
.L_181:
        /*004c*/ 	.word	0x00000000
        /*0050*/ 	.short	0x0001
        /*0052*/ 	.short	0x0010
        /*0054*/ 	.byte	0x00, 0xf5, 0x21, 0x00


	//----- nvinfo : EIATTR_KPARAM_INFO
	.align		4
.L_182:
        /*0058*/ 	.byte	0x04, 0x17
        /*005a*/ 	.short	(.L_184 - .L_183)
.L_183:
        /*005c*/ 	.word	0x00000000
        /*0060*/ 	.short	0x0000
        /*0062*/ 	.short	0x0000
        /*0064*/ 	.byte	0x00, 0xf0, 0x41, 0x00


	//----- nvinfo : EIATTR_SPARSE_MMA_MASK
	.align		4
.L_184:
        /*0068*/ 	.byte	0x03, 0x50
        /*006a*/ 	.short	0x0000


	//----- nvinfo : EIATTR_MAXREG_COUNT
	.align		4
        /*006c*/ 	.byte	0x03, 0x1b
        /*006e*/ 	.short	0x00ff


	//----- nvinfo : EIATTR_NUM_BARRIERS
	.align		4
        /*0070*/ 	.byte	0x02, 0x4c
        /*0072*/ 	.byte	0x01
	.zero		1


	//----- nvinfo : EIATTR_MERCURY_ISA_VERSION
	.align		4
        /*0074*/ 	.byte	0x03, 0x5f
        /*0076*/ 	.short	0x0101


	//----- nvinfo : EIATTR_COOP_GROUP_MASK_REGIDS
	.align		4
        /*0078*/ 	.byte	0x04, 0x29
        /*007a*/ 	.short	(.L_186 - .L_185)


	//   ....[0]....
.L_185:
        /*007c*/ 	.word	0xffffffff


	//   ....[1]....
        /*0080*/ 	.word	0xffffffff


	//   ....[2]....
        /*0084*/ 	.word	0xffffffff


	//   ....[3]....
        /*0088*/ 	.word	0xffffffff


	//   ....[4]....
        /*008c*/ 	.word	0xffffffff


	//   ....[5]....
        /*0090*/ 	.word	0xffffffff


	//   ....[6]....
        /*0094*/ 	.word	0xffffffff


	//   ....[7]....
        /*0098*/ 	.word	0xffffffff


	//   ....[8]....
        /*009c*/ 	.word	0xffffffff


	//   ....[9]....
        /*00a0*/ 	.word	0xffffffff


	//   ....[10]....
        /*00a4*/ 	.word	0xffffffff


	//   ....[11]....
        /*00a8*/ 	.word	0xffffffff


	//   ....[12]....
        /*00ac*/ 	.word	0xffffffff


	//   ....[13]....
        /*00b0*/ 	.word	0xffffffff


	//   ....[14]....
        /*00b4*/ 	.word	0xffffffff


	//   ....[15]....
        /*00b8*/ 	.word	0xffffffff


	//   ....[16]....
        /*00bc*/ 	.word	0xffffffff


	//   ....[17]....
        /*00c0*/ 	.word	0xffffffff


	//   ....[18]....
        /*00c4*/ 	.word	0xffffffff


	//   ....[19]....
        /*00c8*/ 	.word	0xffffffff


	//   ....[20]....
        /*00cc*/ 	.word	0xffffffff


	//   ....[21]....
        /*00d0*/ 	.word	0xffffffff


	//   ....[22]....
        /*00d4*/ 	.word	0xffffffff


	//   ....[23]....
        /*00d8*/ 	.word	0xffffffff


	//   ....[24]....
        /*00dc*/ 	.word	0xffffffff


	//   ....[25]....
        /*00e0*/ 	.word	0xffffffff


	//   ....[26]....
        /*00e4*/ 	.word	0xffffffff


	//   ....[27]....
        /*00e8*/ 	.word	0xffffffff


	//   ....[28]....
        /*00ec*/ 	.word	0xffffffff


	//   ....[29]....
        /*00f0*/ 	.word	0xffffffff


	//   ....[30]....
        /*00f4*/ 	.word	0xffffffff


	//   ....[31]....
        /*00f8*/ 	.word	0xffffffff


	//   ....[32]....
        /*00fc*/ 	.word	0xffffffff


	//   ....[33]....
        /*0100*/ 	.word	0xffffffff


	//   ....[34]....
        /*0104*/ 	.word	0xffffffff


	//   ....[35]....
        /*0108*/ 	.word	0xffffffff


	//   ....[36]....
        /*010c*/ 	.word	0xffffffff


	//   ....[37]....
        /*0110*/ 	.word	0xffffffff


	//   ....[38]....
        /*0114*/ 	.word	0xffffffff


	//   ....[39]....
        /*0118*/ 	.word	0xffffffff


	//   ....[40]....
        /*011c*/ 	.word	0xffffffff


	//   ....[41]....
        /*0120*/ 	.word	0xffffffff


	//   ....[42]....
        /*0124*/ 	.word	0xffffffff


	//   ....[43]....
        /*0128*/ 	.word	0xffffffff


	//   ....[44]....
        /*012c*/ 	.word	0xffffffff


	//   ....[45]....
        /*0130*/ 	.word	0xffffffff


	//   ....[46]....
        /*0134*/ 	.word	0xffffffff


	//   ....[47]....
        /*0138*/ 	.word	0xffffffff


	//   ....[48]....
        /*013c*/ 	.word	0xffffffff


	//   ....[49]....
        /*0140*/ 	.word	0xffffffff


	//   ....[50]....
        /*0144*/ 	.word	0xffffffff


	//   ....[51]....
        /*0148*/ 	.word	0xffffffff


	//   ....[52]....
        /*014c*/ 	.word	0xffffffff


	//   ....[53]....
        /*0150*/ 	.word	0xffffffff


	//   ....[54]....
        /*0154*/ 	.word	0xffffffff


	//   ....[55]....
        /*0158*/ 	.word	0xffffffff


	//   ....[56]....
        /*015c*/ 	.word	0xffffffff


	//   ....[57]....
        /*0160*/ 	.word	0xffffffff


	//   ....[58]....
        /*0164*/ 	.word	0xffffffff


	//   ....[59]....
        /*0168*/ 	.word	0xffffffff


	//----- nvinfo : EIATTR_COOP_GROUP_INSTR_OFFSETS
	.align		4
.L_186:
        /*016c*/ 	.byte	0x04, 0x28
        /*016e*/ 	.short	(.L_188 - .L_187)


	//   ....[0]....
.L_187:
        /*0170*/ 	.word	0x00000d70


	//   ....[1]....
        /*0174*/ 	.word	0x00000da0


	//   ....[2]....
        /*0178*/ 	.word	0x00000dc0


	//   ....[3]....
        /*017c*/ 	.word	0x00000dd0


	//   ....[4]....
        /*0180*/ 	.word	0x00000f60


	//   ....[5]....
        /*0184*/ 	.word	0x00000f90


	//   ....[6]....
        /*0188*/ 	.word	0x00000fc0


	//   ....[7]....
        /*018c*/ 	.word	0x00000fe0


	//   ....[8]....
        /*0190*/ 	.word	0x00001160


	//   ....[9]....
        /*0194*/ 	.word	0x00001190


	//   ....[10]....
        /*0198*/ 	.word	0x000011c0


	//   ....[11]....
        /*019c*/ 	.word	0x000011e0


	//   ....[12]....
        /*01a0*/ 	.word	0x00001360


	//   ....[13]....
        /*01a4*/ 	.word	0x00001390


	//   ....[14]....
        /*01a8*/ 	.word	0x000013c0


	//   ....[15]....
        /*01ac*/ 	.word	0x000013e0


	//   ....[16]....
        /*01b0*/ 	.word	0x00001560


	//   ....[17]....
        /*01b4*/ 	.word	0x00001590


	//   ....[18]....
        /*01b8*/ 	.word	0x000015c0


	//   ....[19]....
        /*01bc*/ 	.word	0x000015e0


	//   ....[20]....
        /*01c0*/ 	.word	0x00002340


	//   ....[21]....
        /*01c4*/ 	.word	0x00002350


	//   ....[22]....
        /*01c8*/ 	.word	0x00002360


	//   ....[23]....
        /*01cc*/ 	.word	0x00002380


	//   ....[24]....
        /*01d0*/ 	.word	0x00002500


	//   ....[25]....
        /*01d4*/ 	.word	0x00002540


	//   ....[26]....
        /*01d8*/ 	.word	0x00002570


	//   ....[27]....
        /*01dc*/ 	.word	0x00002590


	//   ....[28]....
        /*01e0*/ 	.word	0x00002710


	//   ....[29]....
        /*01e4*/ 	.word	0x00002750


	//   ....[30]....
        /*01e8*/ 	.word	0x00002780


	//   ....[31]....
        /*01ec*/ 	.word	0x000027a0


	//   ....[32]....
        /*01f0*/ 	.word	0x00002920


	//   ....[33]....
        /*01f4*/ 	.word	0x00002960


	//   ....[34]....
        /*01f8*/ 	.word	0x00002990


	//   ....[35]....
        /*01fc*/ 	.word	0x000029b0


	//   ....[36]....
        /*0200*/ 	.word	0x00002b30


	//   ....[37]....
        /*0204*/ 	.word	0x00002b70


	//   ....[38]....
        /*0208*/ 	.word	0x00002ba0


	//   ....[39]....
        /*020c*/ 	.word	0x00002bc0


	//   ....[40]....
        /*0210*/ 	.word	0x000053c0


	//   ....[41]....
        /*0214*/ 	.word	0x000053f0


	//   ....[42]....
        /*0218*/ 	.word	0x00005410


	//   ....[43]....
        /*021c*/ 	.word	0x00005420


	//   ....[44]....
        /*0220*/ 	.word	0x000055b0


	//   ....[45]....
        /*0224*/ 	.word	0x000055e0


	//   ....[46]....
        /*0228*/ 	.word	0x00005610


	//   ....[47]....
        /*022c*/ 	.word	0x00005630


	//   ....[48]....
        /*0230*/ 	.word	0x000057b0


	//   ....[49]....
        /*0234*/ 	.word	0x000057e0


	//   ....[50]....
        /*0238*/ 	.word	0x00005810


	//   ....[51]....
        /*023c*/ 	.word	0x00005830


	//   ....[52]....
        /*0240*/ 	.word	0x000059b0


	//   ....[53]....
        /*0244*/ 	.word	0x000059e0


	//   ....[54]....
        /*0248*/ 	.word	0x00005a10


	//   ....[55]....
        /*024c*/ 	.word	0x00005a30


	//   ....[56]....
        /*0250*/ 	.word	0x00005bb0


	//   ....[57]....
        /*0254*/ 	.word	0x00005be0


	//   ....[58]....
        /*0258*/ 	.word	0x00005c10


	//   ....[59]....
        /*025c*/ 	.word	0x00005c30


	//----- nvinfo : EIATTR_VRC_CTA_INIT_COUNT
	.align		4
.L_188:
        /*0260*/ 	.byte	0x02, 0x4a
	.zero		1
	.zero		1


	//----- nvinfo : EIATTR_EXIT_INSTR_OFFSETS
	.align		4
        /*0264*/ 	.byte	0x04, 0x1c
        /*0266*/ 	.short	(.L_190 - .L_189)


	//   ....[0]....
.L_189:
        /*0268*/ 	.word	0x000068d0


	//   ....[1]....
        /*026c*/ 	.word	0x00006920


	//----- nvinfo : EIATTR_MAX_THREADS
	.align		4
.L_190:
        /*0270*/ 	.byte	0x04, 0x05
        /*0272*/ 	.short	(.L_192 - .L_191)
.L_191:
        /*0274*/ 	.word	0x00000100
        /*0278*/ 	.word	0x00000001
        /*027c*/ 	.word	0x00000001


	//----- nvinfo : EIATTR_CRS_STACK_SIZE
	.align		4
.L_192:
        /*0280*/ 	.byte	0x04, 0x1e
        /*0282*/ 	.short	(.L_194 - .L_193)
.L_193:
        /*0284*/ 	.word	0x00000000


	//----- nvinfo : EIATTR_CBANK_PARAM_SIZE
	.align		4
.L_194:
        /*0288*/ 	.byte	0x03, 0x19
        /*028a*/ 	.short	0x0071


	//----- nvinfo : EIATTR_PARAM_CBANK
	.align		4
        /*028c*/ 	.byte	0x04, 0x0a
        /*028e*/ 	.short	(.L_196 - .L_195)
	.align		4
.L_195:
        /*0290*/ 	.word	index@(.nv.constant0._ZN6thrust24THRUST_300001_SM_1000_NS8cuda_cub4core6detail13_kernel_agentINS1_8__reduce11ReduceAgentINS0_12zip_iteratorIN4cuda3std3__45tupleIJNS0_10device_ptrIdEENS0_17counting_iteratorIlNS0_11use_defaultESF_SF_EEEEEEEPNSB_IJdlEEESJ_lNS1_9__extrema9arg_max_fIdl10comparatorEEEEJSI_SK_lN3cub18CUB_300001_SM_100013GridEvenShareIlEENSR_9GridQueueIyEESO_EEEvDpT0_)
        /*0294*/ 	.short	0x0380
        /*0296*/ 	.short	0x0071


	//----- nvinfo : EIATTR_SW_WAR
	.align		4
.L_196:
        /*0298*/ 	.byte	0x04, 0x36
        /*029a*/ 	.short	(.L_198 - .L_197)
.L_197:
        /*029c*/ 	.word	0x00000008
.L_198:


//--------------------- .nv.info._ZN6thrust24THRUST_300001_SM_1000_NS8cuda_cub4core6detail13_kernel_agentINS1_8__reduce11ReduceAgentINS0_12zip_iteratorIN4cuda3std3__45tupleIJNS0_10device_ptrIdEENS0_17counting_iteratorIlNS0_11use_defaultESF_SF_EEEEEEEPNSB_IJdlEEESJ_lNS1_9__extrema9arg_max_fIdl10comparatorEEEEJSI_SK_lSO_EEEvDpT0_ --------------------------
	.section	.nv.info._ZN6thrust24THRUST_300001_SM_1000_NS8cuda_cub4core6detail13_kernel_agentINS1_8__reduce11ReduceAgentINS0_12zip_iteratorIN4cuda3std3__45tupleIJNS0_10device_ptrIdEENS0_17counting_iteratorIlNS0_11use_defaultESF_SF_EEEEEEEPNSB_IJdlEEESJ_lNS1_9__extrema9arg_max_fIdl10comparatorEEEEJSI_SK_lSO_EEEvDpT0_,"",@"SHT_CUDA_INFO"
	.sectionflags	@""
	.align	4


	//----- nvinfo : EIATTR_CUDA_API_VERSION
	.align		4
        /*0000*/ 	.byte	0x04, 0x37
        /*0002*/ 	.short	(.L_200 - .L_199)
.L_199:
        /*0004*/ 	.word	0x00000082


	//----- nvinfo : EIATTR_KPARAM_INFO
	.align		4
.L_200:
        /*0008*/ 	.byte	0x04, 0x17
        /*000a*/ 	.short	(.L_202 - .L_201)
.L_201:
        /*000c*/ 	.word	0x00000000
        /*0010*/ 	.short	0x0003
        /*0012*/ 	.short	0x0020
        /*0014*/ 	.byte	0x00, 0xf0, 0x05, 0x00


	//----- nvinfo : EIATTR_KPARAM_INFO
	.align		4
.L_202:
        /*0018*/ 	.byte	0x04, 0x17
        /*001a*/ 	.short	(.L_204 - .L_203)
.L_203:
        /*001c*/ 	.word	0x00000000
        /*0020*/ 	.short	0x0002
        /*0022*/ 	.short	0x0018
        /*0024*/ 	.byte	0x00, 0xf0, 0x21, 0x00


	//----- nvinfo : EIATTR_KPARAM_INFO
	.align		4
.L_204:
        /*0028*/ 	.byte	0x04, 0x17
        /*002a*/ 	.short	(.L_206 - .L_205)
.L_205:
        /*002c*/ 	.word	0x00000000
        /*0030*/ 	.short	0x0001
        /*0032*/ 	.short	0x0010
        /*0034*/ 	.byte	0x00, 0xf5, 0x21, 0x00


	//----- nvinfo : EIATTR_KPARAM_INFO
	.align		4
.L_206:
        /*0038*/ 	.byte	0x04, 0x17
        /*003a*/ 	.short	(.L_208 - .L_207)
.L_207:
        /*003c*/ 	.word	0x00000000
        /*0040*/ 	.short	0x0000
        /*0042*/ 	.short	0x0000
        /*0044*/ 	.byte	0x00, 0xf0, 0x41, 0x00


	//----- nvinfo : EIATTR_SPARSE_MMA_MASK
	.align		4
.L_208:
        /*0048*/ 	.byte	0x03, 0x50
        /*004a*/ 	.short	0x0000


	//----- nvinfo : EIATTR_MAXREG_COUNT
	.align		4
        /*004c*/ 	.byte	0x03, 0x1b
        /*004e*/ 	.short	0x00ff


	//----- nvinfo : EIATTR_NUM_BARRIERS
	.align		4
        /*0050*/ 	.byte	0x02, 0x4c
        /*0052*/ 	.byte	0x01
	.zero		1


	//----- nvinfo : EIATTR_MERCURY_ISA_VERSION
	.align		4
        /*0054*/ 	.byte	0x03, 0x5f
        /*0056*/ 	.short	0x0101


	//----- nvinfo : EIATTR_COOP_GROUP_MASK_REGIDS
	.align		4
        /*0058*/ 	.byte	0x04, 0x29
        /*005a*/ 	.short	(.L_210 - .L_209)


	//   ....[0]....
.L_209:
        /*005c*/ 	.word	0xffffffff


	//   ....[1]....
        /*0060*/ 	.word	0xffffffff


	//   ....[2]....
        /*0064*/ 	.word	0xffffffff


	//   ....[3]....
        /*0068*/ 	.word	0xffffffff


	//   ....[4]....
        /*006c*/ 	.word	0xffffffff


	//   ....[5]....
        /*0070*/ 	.word	0xffffffff


	//   ....[6]....
        /*0074*/ 	.word	0xffffffff


	//   ....[7]....
        /*0078*/ 	.word	0xffffffff


	//   ....[8]....
        /*007c*/ 	.word	0xffffffff


	//   ....[9]....
        /*0080*/ 	.word	0xffffffff


	//   ....[10]....
        /*0084*/ 	.word	0xffffffff


	//   ....[11]....
        /*0088*/ 	.word	0xffffffff


	//   ....[12]....
        /*008c*/ 	.word	0xffffffff


	//   ....[13]....
        /*0090*/ 	.word	0xffffffff


	//   ....[14]....
        /*0094*/ 	.word	0xffffffff


	//   ....[15]....
        /*0098*/ 	.word	0xffffffff


	//   ....[16]....
        /*009c*/ 	.word	0xffffffff


	//   ....[17]....
        /*00a0*/ 	.word	0xffffffff


	//   ....[18]....
        /*00a4*/ 	.word	0xffffffff


	//   ....[19]....
        /*00a8*/ 	.word	0xffffffff


	//   ....[20]....
        /*00ac*/ 	.word	0xffffffff


	//   ....[21]....
        /*00b0*/ 	.word	0xffffffff


	//   ....[22]....
        /*00b4*/ 	.word	0xffffffff


	//   ....[23]....
        /*00b8*/ 	.word	0xffffffff


	//   ....[24]....
        /*00bc*/ 	.word	0xffffffff


	//   ....[25]....
        /*00c0*/ 	.word	0xffffffff


	//   ....[26]....
        /*00c4*/ 	.word	0xffffffff


	//   ....[27]....
        /*00c8*/ 	.word	0xffffffff


	//   ....[28]....
        /*00cc*/ 	.word	0xffffffff


	//   ....[29]....
        /*00d0*/ 	.word	0xffffffff


	//   ....[30]....
        /*00d4*/ 	.word	0xffffffff


	//   ....[31]....
        /*00d8*/ 	.word	0xffffffff


	//   ....[32]....
        /*00dc*/ 	.word	0xffffffff


	//   ....[33]....
        /*00e0*/ 	.word	0xffffffff


	//   ....[34]....
        /*00e4*/ 	.word	0xffffffff


	//   ....[35]....
        /*00e8*/ 	.word	0xffffffff


	//   ....[36]....
        /*00ec*/ 	.word	0xffffffff


	//   ....[37]....
        /*00f0*/ 	.word	0xffffffff


	//   ....[38]....
        /*00f4*/ 	.word	0xffffffff


	//   ....[39]....
        /*00f8*/ 	.word	0xffffffff


	//   ....[40]....
        /*00fc*/ 	.word	0xffffffff


	//   ....[41]....
        /*0100*/ 	.word	0xffffffff


	//   ....[42]....
        /*0104*/ 	.word	0xffffffff


	//   ....[43]....
        /*0108*/ 	.word	0xffffffff


	//   ....[44]....
        /*010c*/ 	.word	0xffffffff


	//   ....[45]....
        /*0110*/ 	.word	0xffffffff


	//   ....[46]....
        /*0114*/ 	.word	0xffffffff


	//   ....[47]....
        /*0118*/ 	.word	0xffffffff


	//   ....[48]....
        /*011c*/ 	.word	0xffffffff


	//   ....[49]....
        /*0120*/ 	.word	0xffffffff


	//   ....[50]....
        /*0124*/ 	.word	0xffffffff


	//   ....[51]....
        /*0128*/ 	.word	0xffffffff


	//   ....[52]....
        /*012c*/ 	.word	0xffffffff


	//   ....[53]....
        /*0130*/ 	.word	0xffffffff


	//   ....[54]....
        /*0134*/ 	.word	0xffffffff


	//   ....[55]....
        /*0138*/ 	.word	0xffffffff


	//   ....[56]....
        /*013c*/ 	.word	0xffffffff


	//   ....[57]....
        /*0140*/ 	.word	0xffffffff


	//   ....[58]....
        /*0144*/ 	.word	0xffffffff


	//   ....[59]....
        /*0148*/ 	.word	0xffffffff


	//----- nvinfo : EIATTR_COOP_GROUP_INSTR_OFFSETS
	.align		4
.L_210:
        /*014c*/ 	.byte	0x04, 0x28
        /*014e*/ 	.short	(.L_212 - .L_211)


	//   ....[0]....
.L_211:
        /*0150*/ 	.word	0x00000cb0


	//   ....[1]....
        /*0154*/ 	.word	0x00000ce0


	//   ....[2]....
        /*0158*/ 	.word	0x00000d00


	//   ....[3]....
        /*015c*/ 	.word	0x00000d10


	//   ....[4]....
        /*0160*/ 	.word	0x00000ea0


	//   ....[5]....
        /*0164*/ 	.word	0x00000ed0


	//   ....[6]....
        /*0168*/ 	.word	0x00000f00


	//   ....[7]....
        /*016c*/ 	.word	0x00000f20


	//   ....[8]....
        /*0170*/ 	.word	0x000010a0


	//   ....[9]....
        /*0174*/ 	.word	0x000010d0


	//   ....[10]....
        /*0178*/ 	.word	0x00001100


	//   ....[11]....
        /*017c*/ 	.word	0x00001120


	//   ....[12]....
        /*0180*/ 	.word	0x000012a0


	//   ....[13]....
        /*0184*/ 	.word	0x000012d0


	//   ....[14]....
        /*0188*/ 	.word	0x00001300


	//   ....[15]....
        /*018c*/ 	.word	0x00001320


	//   ....[16]....
        /*0190*/ 	.word	0x000014a0


	//   ....[17]....
        /*0194*/ 	.word	0x000014e0


	//   ....[18]....
        /*0198*/ 	.word	0x00001510


	//   ....[19]....
        /*019c*/ 	.word	0x00001520


	//   ....[20]....
        /*01a0*/ 	.word	0x00002280


	//   ....[21]....
        /*01a4*/ 	.word	0x00002290


	//   ....[22]....
        /*01a8*/ 	.word	0x000022a0


	//   ....[23]....
        /*01ac*/ 	.word	0x000022c0


	//   ....[24]....
        /*01b0*/ 	.word	0x00002440


	//   ....[25]....
        /*01b4*/ 	.word	0x00002480


	//   ....[26]....
        /*01b8*/ 	.word	0x000024b0


	//   ....[27]....
        /*01bc*/ 	.word	0x000024d0


	//   ....[28]....
        /*01c0*/ 	.word	0x00002650


	//   ....[29]....
        /*01c4*/ 	.word	0x00002690


	//   ....[30]....
        /*01c8*/ 	.word	0x000026c0


	//   ....[31]....
        /*01cc*/ 	.word	0x000026e0


	//   ....[32]....
        /*01d0*/ 	.word	0x00002860


	//   ....[33]....
        /*01d4*/ 	.word	0x000028a0


	//   ....[34]....
        /*01d8*/ 	.word	0x000028d0


	//   ....[35]....
        /*01dc*/ 	.word	0x000028f0


	//   ....[36]....
        /*01e0*/ 	.word	0x00002a70


	//   ....[37]....
        /*01e4*/ 	.word	0x00002ab0


	//   ....[38]....
        /*01e8*/ 	.word	0x00002ae0


	//   ....[39]....
        /*01ec*/ 	.word	0x00002b00


	//   ....[40]....
        /*01f0*/ 	.word	0x00004f40


	//   ....[41]....
        /*01f4*/ 	.word	0x00004f70


	//   ....[42]....
        /*01f8*/ 	.word	0x00004f90


	//   ....[43]....
        /*01fc*/ 	.word	0x00004fa0


	//   ....[44]....
        /*0200*/ 	.word	0x00005130


	//   ....[45]....
        /*0204*/ 	.word	0x00005160


	//   ....[46]....
        /*0208*/ 	.word	0x00005190


	//   ....[47]....
        /*020c*/ 	.word	0x000051b0


	//   ....[48]....
        /*0210*/ 	.word	0x00005330


	//   ....[49]....
        /*0214*/ 	.word	0x00005360


	//   ....[50]....
        /*0218*/ 	.word	0x00005390


	//   ....[51]....
        /*021c*/ 	.word	0x000053b0


	//   ....[52]....
        /*0220*/ 	.word	0x00005530


	//   ....[53]....
        /*0224*/ 	.word	0x00005560


	//   ....[54]....
        /*0228*/ 	.word	0x00005590


	//   ....[55]....
        /*022c*/ 	.word	0x000055b0


	//   ....[56]....
        /*0230*/ 	.word	0x00005730


	//   ....[57]....
        /*0234*/ 	.word	0x00005760


	//   ....[58]....
        /*0238*/ 	.word	0x00005790


	//   ....[59]....
        /*023c*/ 	.word	0x000057b0


	//----- nvinfo : EIATTR_VRC_CTA_INIT_COUNT
	.align		4
.L_212:
        /*0240*/ 	.byte	0x02, 0x4a
	.zero		1
	.zero		1


	//----- nvinfo : EIATTR_EXIT_INSTR_OFFSETS
	.align		4
        /*0244*/ 	.byte	0x04, 0x1c
        /*0246*/ 	.short	(.L_214 - .L_213)


	//   ....[0]....
.L_213:
        /*0248*/ 	.word	0x00000040


	//   ....[1]....
        /*024c*/ 	.word	0x00006450


	//   ....[2]....
        /*0250*/ 	.word	0x00006490


	//----- nvinfo : EIATTR_MAX_THREADS
	.align		4
.L_214:
        /*0254*/ 	.byte	0x04, 0x05
        /*0256*/ 	.short	(.L_216 - .L_215)
.L_215:
        /*0258*/ 	.word	0x00000100
        /*025c*/ 	.word	0x00000001
        /*0260*/ 	.word	0x00000001


	//----- nvinfo : EIATTR_CRS_STACK_SIZE
	.align		4
.L_216:
        /*0264*/ 	.byte	0x04, 0x1e
        /*0266*/ 	.short	(.L_218 - .L_217)
.L_217:
        /*0268*/ 	.word	0x00000000


	//----- nvinfo : EIATTR_CBANK_PARAM_SIZE
	.align		4
.L_218:
        /*026c*/ 	.byte	0x03, 0x19
        /*026e*/ 	.short	0x0021


	//----- nvinfo : EIATTR_PARAM_CBANK
	.align		4
        /*0270*/ 	.byte	0x04, 0x0a
        /*0272*/ 	.short	(.L_220 - .L_219)
	.align		4
.L_219:
        /*0274*/ 	.word	index@(.nv.constant0._ZN6thrust24THRUST_300001_SM_1000_NS8cuda_cub4core6detail13_kernel_agentINS1_8__reduce11ReduceAgentINS0_12zip_iteratorIN4cuda3std3__45tupleIJNS0_10device_ptrIdEENS0_17counting_iteratorIlNS0_11use_defaultESF_SF_EEEEEEEPNSB_IJdlEEESJ_lNS1_9__extrema9arg_max_fIdl10comparatorEEEEJSI_SK_lSO_EEEvDpT0_)
        /*0278*/ 	.short	0x0380
        /*027a*/ 	.short	0x0021


	//----- nvinfo : EIATTR_SW_WAR
	.align		4
.L_220:
        /*027c*/ 	.byte	0x04, 0x36
        /*027e*/ 	.short	(.L_222 - .L_221)
.L_221:
        /*0280*/ 	.word	0x00000008
.L_222:


//--------------------- .nv.info._ZN6thrust24THRUST_300001_SM_1000_NS8cuda_cub4core6detail13_kernel_agentINS1_8__reduce11ReduceAgentIPN4cuda3std3__45tupleIJdlEEESC_SB_iNS1_9__extrema9arg_max_fIdl10comparatorEEEEJSC_SC_iSG_EEEvDpT0_ --------------------------
	.section	.nv.info._ZN6thrust24THRUST_300001_SM_1000_NS8cuda_cub4core6detail13_kernel_agentINS1_8__reduce11ReduceAgentIPN4cuda3std3__45tupleIJdlEEESC_SB_iNS1_9__extrema9arg_max_fIdl10comparatorEEEEJSC_SC_iSG_EEEvDpT0_,"",@"SHT_CUDA_INFO"
	.sectionflags	@""
	.align	4


	//----- nvinfo : EIATTR_CUDA_API_VERSION
	.align		4
        /*0000*/ 	.byte	0x04, 0x37
        /*0002*/ 	.short	(.L_224 - .L_223)
.L_223:
        /*0004*/ 	.word	0x00000082


	//----- nvinfo : EIATTR_KPARAM_INFO
	.align		4
.L_224:
        /*0008*/ 	.byte	0x04, 0x17
        /*000a*/ 	.short	(.L_226 - .L_225)
.L_225:
        /*000c*/ 	.word	0x00000000
        /*0010*/ 	.short	0x0003
        /*0012*/ 	.short	0x0014
        /*0014*/ 	.byte	0x00, 0xf0, 0x05, 0x00


	//----- nvinfo : EIATTR_KPARAM_INFO
	.align		4
.L_226:
        /*0018*/ 	.byte	0x04, 0x17
        /*001a*/ 	.short	(.L_228 - .L_227)
.L_227:
        /*001c*/ 	.word	0x00000000
        /*0020*/ 	.short	0x0002
        /*0022*/ 	.short	0x0010
        /*0024*/ 	.byte	0x00, 0xf0, 0x11, 0x00


	//----- nvinfo : EIATTR_KPARAM_INFO
	.align		4
.L_228:
        /*0028*/ 	.byte	0x04, 0x17
        /*002a*/ 	.short	(.L_230 - .L_229)
.L_229:
        /*002c*/ 	.word	0x00000000
        /*0030*/ 	.short	0x0001
        /*0032*/ 	.short	0x0008
        /*0034*/ 	.byte	0x00, 0xf5, 0x21, 0x00


	//----- nvinfo : EIATTR_KPARAM_INFO
	.align		4
.L_230:
        /*0038*/ 	.byte	0x04, 0x17
        /*003a*/ 	.short	(.L_232 - .L_231)
.L_231:
        /*003c*/ 	.word	0x00000000
        /*0040*/ 	.short	0x0000
        /*0042*/ 	.short	0x0000
        /*0044*/ 	.byte	0x00, 0xf5, 0x21, 0x00


	//----- nvinfo : EIATTR_SPARSE_MMA_MASK
	.align		4
.L_232:
        /*0048*/ 	.byte	0x03, 0x50
        /*004a*/ 	.short	0x0000


	//----- nvinfo : EIATTR_MAXREG_COUNT
	.align		4
        /*004c*/ 	.byte	0x03, 0x1b
        /*004e*/ 	.short	0x00ff


	//----- nvinfo : EIATTR_NUM_BARRIERS
	.align		4
        /*0050*/ 	.byte	0x02, 0x4c
        /*0052*/ 	.byte	0x01
	.zero		1


	//----- nvinfo : EIATTR_MERCURY_ISA_VERSION
	.align		4
        /*0054*/ 	.byte	0x03, 0x5f
        /*0056*/ 	.short	0x0101


	//----- nvinfo : EIATTR_COOP_GROUP_MASK_REGIDS
	.align		4
        /*0058*/ 	.byte	0x04, 0x29
        /*005a*/ 	.short	(.L_234 - .L_233)


	//   ....[0]....
.L_233:
        /*005c*/ 	.word	0xffffffff


	//   ....[1]....
        /*0060*/ 	.word	0xffffffff


	//   ....[2]....
        /*0064*/ 	.word	0xffffffff


	//   ....[3]....
        /*0068*/ 	.word	0xffffffff


	//   ....[4]....
        /*006c*/ 	.word	0xffffffff


	//   ....[5]....
        /*0070*/ 	.word	0xffffffff


	//   ....[6]....
        /*0074*/ 	.word	0xffffffff


	//   ....[7]....
        /*0078*/ 	.word	0xffffffff


	//   ....[8]....
        /*007c*/ 	.word	0xffffffff


	//   ....[9]....
        /*0080*/ 	.word	0xffffffff


	//   ....[10]....
        /*0084*/ 	.word	0xffffffff


	//   ....[11]....
        /*0088*/ 	.word	0xffffffff


	//   ....[12]....
        /*008c*/ 	.word	0xffffffff


	//   ....[13]....
        /*0090*/ 	.word	0xffffffff


	//   ....[14]....
        /*0094*/ 	.word	0xffffffff


	//   ....[15]....
        /*0098*/ 	.word	0xffffffff


	//   ....[16]....
        /*009c*/ 	.word	0xffffffff


	//   ....[17]....
        /*00a0*/ 	.word	0xffffffff


	//   ....[18]....
        /*00a4*/ 	.word	0xffffffff


	//   ....[19]....
        /*00a8*/ 	.word	0xffffffff


	//   ....[20]....
        /*00ac*/ 	.word	0xffffffff


	//   ....[21]....
        /*00b0*/ 	.word	0xffffffff


	//   ....[22]....
        /*00b4*/ 	.word	0xffffffff


	//   ....[23]....
        /*00b8*/ 	.word	0xffffffff


	//   ....[24]....
        /*00bc*/ 	.word	0xffffffff


	//   ....[25]....
        /*00c0*/ 	.word	0xffffffff


	//   ....[26]....
        /*00c4*/ 	.word	0xffffffff


	//   ....[27]....
        /*00c8*/ 	.word	0xffffffff


	//   ....[28]....
        /*00cc*/ 	.word	0xffffffff


	//   ....[29]....
        /*00d0*/ 	.word	0xffffffff


	//   ....[30]....
        /*00d4*/ 	.word	0xffffffff


	//   ....[31]....
        /*00d8*/ 	.word	0xffffffff


	//   ....[32]....
        /*00dc*/ 	.word	0xffffffff


	//   ....[33]....
        /*00e0*/ 	.word	0xffffffff


	//   ....[34]....
        /*00e4*/ 	.word	0xffffffff


	//   ....[35]....
        /*00e8*/ 	.word	0xffffffff


	//   ....[36]....
        /*00ec*/ 	.word	0xffffffff


	//   ....[37]....
        /*00f0*/ 	.word	0xffffffff


	//   ....[38]....
        /*00f4*/ 	.word	0xffffffff


	//   ....[39]....
        /*00f8*/ 	.word	0xffffffff


	//   ....[40]....
        /*00fc*/ 	.word	0xffffffff


	//   ....[41]....
        /*0100*/ 	.word	0xffffffff


	//   ....[42]....
        /*0104*/ 	.word	0xffffffff


	//   ....[43]....
        /*0108*/ 	.word	0xffffffff


	//   ....[44]....
        /*010c*/ 	.word	0xffffffff


	//   ....[45]....
        /*0110*/ 	.word	0xffffffff


	//   ....[46]....
        /*0114*/ 	.word	0xffffffff


	//   ....[47]....
        /*0118*/ 	.word	0xffffffff


	//   ....[48]....
        /*011c*/ 	.word	0xffffffff


	//   ....[49]....
        /*0120*/ 	.word	0xffffffff


	//   ....[50]....
        /*0124*/ 	.word	0xffffffff


	//   ....[51]....
        /*0128*/ 	.word	0xffffffff


	//   ....[52]....
        /*012c*/ 	.word	0xffffffff


	//   ....[53]....
        /*0130*/ 	.word	0xffffffff


	//   ....[54]....
        /*0134*/ 	.word	0xffffffff


	//   ....[55]....
        /*0138*/ 	.word	0xffffffff


	//   ....[56]....
        /*013c*/ 	.word	0xffffffff


	//   ....[57]....
        /*0140*/ 	.word	0xffffffff


	//   ....[58]....
        /*0144*/ 	.word	0xffffffff


	//   ....[59]....
        /*0148*/ 	.word	0xffffffff


	//----- nvinfo : EIATTR_COOP_GROUP_INSTR_OFFSETS
	.align		4
.L_234:
        /*014c*/ 	.byte	0x04, 0x28
        /*014e*/ 	.short	(.L_236 - .L_235)


	//   ....[0]....
.L_235:
        /*0150*/ 	.word	0x00000b70


	//   ....[1]....
        /*0154*/ 	.word	0x00000ba0


	//   ....[2]....
        /*0158*/ 	.word	0x00000bc0


	//   ....[3]....
        /*015c*/ 	.word	0x00000bd0


	//   ....[4]....
        /*0160*/ 	.word	0x00000d60


	//   ....[5]....
        /*0164*/ 	.word	0x00000d90


	//   ....[6]....
        /*0168*/ 	.word	0x00000dc0


	//   ....[7]....
        /*016c*/ 	.word	0x00000de0


	//   ....[8]....
        /*0170*/ 	.word	0x00000f60


	//   ....[9]....
        /*0174*/ 	.word	0x00000f90


	//   ....[10]....
        /*0178*/ 	.word	0x00000fc0


	//   ....[11]....
        /*017c*/ 	.word	0x00000fe0


	//   ....[12]....
        /*0180*/ 	.word	0x00001160


	//   ....[13]....
        /*0184*/ 	.word	0x00001190


	//   ....[14]....
        /*0188*/ 	.word	0x000011c0


	//   ....[15]....
        /*018c*/ 	.word	0x000011e0


	//   ....[16]....
        /*0190*/ 	.word	0x00001360


	//   ....[17]....
        /*0194*/ 	.word	0x000013a0


	//   ....[18]....
        /*0198*/ 	.word	0x000013d0


	//   ....[19]....
        /*019c*/ 	.word	0x000013e0


	//   ....[20]....
        /*01a0*/ 	.word	0x00002140


	//   ....[21]....
        /*01a4*/ 	.word	0x00002150


	//   ....[22]....
        /*01a8*/ 	.word	0x00002160


	//   ....[23]....
        /*01ac*/ 	.word	0x00002180


	//   ....[24]....
        /*01b0*/ 	.word	0x00002300


	//   ....[25]....
        /*01b4*/ 	.word	0x00002340


	//   ....[26]....
        /*01b8*/ 	.word	0x00002370


	//   ....[27]....
        /*01bc*/ 	.word	0x00002390


	//   ....[28]....
        /*01c0*/ 	.word	0x00002510


	//   ....[29]....
        /*01c4*/ 	.word	0x00002550


	//   ....[30]....
        /*01c8*/ 	.word	0x00002580


	//   ....[31]....
        /*01cc*/ 	.word	0x000025a0


	//   ....[32]....
        /*01d0*/ 	.word	0x00002720


	//   ....[33]....
        /*01d4*/ 	.word	0x00002760


	//   ....[34]....
        /*01d8*/ 	.word	0x00002790


	//   ....[35]....
        /*01dc*/ 	.word	0x000027b0


	//   ....[36]....
        /*01e0*/ 	.word	0x00002930


	//   ....[37]....
        /*01e4*/ 	.word	0x00002970


	//   ....[38]....
        /*01e8*/ 	.word	0x000029b0


	//   ....[39]....
        /*01ec*/ 	.word	0x000029c0


	//   ....[40]....
        /*01f0*/ 	.word	0x00004d80


	//   ....[41]....
        /*01f4*/ 	.word	0x00004db0


	//   ....[42]....
        /*01f8*/ 	.word	0x00004dd0


	//   ....[43]....
        /*01fc*/ 	.word	0x00004de0


	//   ....[44]....
        /*0200*/ 	.word	0x00004f70


	//   ....[45]....
        /*0204*/ 	.word	0x00004fa0


	//   ....[46]....
        /*0208*/ 	.word	0x00004fd0


	//   ....[47]....
        /*020c*/ 	.word	0x00004ff0


	//   ....[48]....
        /*0210*/ 	.word	0x00005170


	//   ....[49]....
        /*0214*/ 	.word	0x000051a0


	//   ....[50]....
        /*0218*/ 	.word	0x000051d0


	//   ....[51]....
        /*021c*/ 	.word	0x000051f0


	//   ....[52]....
        /*0220*/ 	.word	0x00005370


	//   ....[53]....
        /*0224*/ 	.word	0x000053a0


	//   ....[54]....
        /*0228*/ 	.word	0x000053d0


	//   ....[55]....
        /*022c*/ 	.word	0x000053f0


	//   ....[56]....
        /*0230*/ 	.word	0x00005570


	//   ....[57]....
        /*0234*/ 	.word	0x000055a0


	//   ....[58]....
        /*0238*/ 	.word	0x000055d0


	//   ....[59]....
        /*023c*/ 	.word	0x000055f0


	//----- nvinfo : EIATTR_VRC_CTA_INIT_COUNT
	.align		4
.L_236:
        /*0240*/ 	.byte	0x02, 0x4a
	.zero		1
	.zero		1


	//----- nvinfo : EIATTR_EXIT_INSTR_OFFSETS
	.align		4
        /*0244*/ 	.byte	0x04, 0x1c
        /*0246*/ 	.short	(.L_238 - .L_237)


	//   ....[0]....
.L_237:
        /*0248*/ 	.word	0x00000030


	//   ....[1]....
        /*024c*/ 	.word	0x00006290


	//   ....[2]....
        /*0250*/ 	.word	0x000062d0


	//----- nvinfo : EIATTR_MAX_THREADS
	.align		4
.L_238:
        /*0254*/ 	.byte	0x04, 0x05
        /*0256*/ 	.short	(.L_240 - .L_239)
.L_239:
        /*0258*/ 	.word	0x00000100
        /*025c*/ 	.word	0x00000001
        /*0260*/ 	.word	0x00000001


	//----- nvinfo : EIATTR_CRS_STACK_SIZE
	.align		4
.L_240:
        /*0264*/ 	.byte	0x04, 0x1e
        /*0266*/ 	.short	(.L_242 - .L_241)
.L_241:
        /*0268*/ 	.word	0x00000000


	//----- nvinfo : EIATTR_CBANK_PARAM_SIZE
	.align		4
.L_242:
        /*026c*/ 	.byte	0x03, 0x19
        /*026e*/ 	.short	0x0015


	//----- nvinfo : EIATTR_PARAM_CBANK
	.align		4
        /*0270*/ 	.byte	0x04, 0x0a
        /*0272*/ 	.short	(.L_244 - .L_243)
	.align		4
.L_243:
        /*0274*/ 	.word	index@(.nv.constant0._ZN6thrust24THRUST_300001_SM_1000_NS8cuda_cub4core6detail13_kernel_agentINS1_8__reduce11ReduceAgentIPN4cuda3std3__45tupleIJdlEEESC_SB_iNS1_9__extrema9arg_max_fIdl10comparatorEEEEJSC_SC_iSG_EEEvDpT0_)
        /*0278*/ 	.short	0x0380
        /*027a*/ 	.short	0x0015


	//----- nvinfo : EIATTR_SW_WAR
	.align		4
.L_244:
        /*027c*/ 	.byte	0x04, 0x36
        /*027e*/ 	.short	(.L_246 - .L_245)
.L_245:
        /*0280*/ 	.word	0x00000008
.L_246:


//--------------------- .nv.info._ZN6thrust24THRUST_300001_SM_1000_NS8cuda_cub4core6detail13_kernel_agentINS1_8__reduce10DrainAgentIiEEJN3cub18CUB_300001_SM_10009GridQueueIjEEiEEEvDpT0_ --------------------------
	.section	.nv.info._ZN6thrust24THRUST_300001_SM_1000_NS8cuda_cub4core6detail13_kernel_agentINS1_8__reduce10DrainAgentIiEEJN3cub18CUB_300001_SM_10009GridQueueIjEEiEEEvDpT0_,"",@"SHT_CUDA_INFO"
	.sectionflags	@""
	.align	4


	//----- nvinfo : EIATTR_CUDA_API_VERSION
	.align		4
        /*0000*/ 	.byte	0x04, 0x37
        /*0002*/ 	.short	(.L_248 - .L_247)
.L_247:
        /*0004*/ 	.word	0x00000082


	//----- nvinfo : EIATTR_KPARAM_INFO
	.align		4
.L_248:
        /*0008*/ 	.byte	0x04, 0x17
        /*000a*/ 	.short	(.L_250 - .L_249)
.L_249:
        /*000c*/ 	.word	0x00000000
        /*0010*/ 	.short	0x0001
        /*0012*/ 	.short	0x0008
        /*0014*/ 	.byte	0x00, 0xf0, 0x11, 0x00


	//----- nvinfo : EIATTR_KPARAM_INFO
	.align		4
.L_250:
        /*0018*/ 	.byte	0x04, 0x17
        /*001a*/ 	.short	(.L_252 - .L_251)
.L_251:
        /*001c*/ 	.word	0x00000000
        /*0020*/ 	.short	0x0000
        /*0022*/ 	.short	0x0000
        /*0024*/ 	.byte	0x00, 0xf0, 0x21, 0x00


	//----- nvinfo : EIATTR_SPARSE_MMA_MASK
	.align		4
.L_252:
        /*0028*/ 	.byte	0x03, 0x50
        /*002a*/ 	.short	0x0000


	//----- nvinfo : EIATTR_MAXREG_COUNT
	.align		4
        /*002c*/ 	.byte	0x03, 0x1b
        /*002e*/ 	.short	0x00ff


	//----- nvinfo : EIATTR_MERCURY_ISA_VERSION
	.align		4
        /*0030*/ 	.byte	0x03, 0x5f
        /*0032*/ 	.short	0x0101


	//----- nvinfo : EIATTR_VRC_CTA_INIT_COUNT
	.align		4
        /*0034*/ 	.byte	0x02, 0x4a
	.zero		1
	.zero		1


	//----- nvinfo : EIATTR_EXIT_INSTR_OFFSETS
	.align		4
        /*0038*/ 	.byte	0x04, 0x1c
        /*003a*/ 	.short	(.L_254 - .L_253)


	//   ....[0]....
.L_253:
        /*003c*/ 	.word	0x00000060


	//----- nvinfo : EIATTR_MAX_THREADS
	.align		4
.L_254:
        /*0040*/ 	.byte	0x04, 0x05
        /*0042*/ 	.short	(.L_256 - .L_255)
.L_255:
        /*0044*/ 	.word	0x00000001
        /*0048*/ 	.word	0x00000001
        /*004c*/ 	.word	0x00000001


	//----- nvinfo : EIATTR_CBANK_PARAM_SIZE
	.align		4
.L_256:
        /*0050*/ 	.byte	0x03, 0x19
        /*0052*/ 	.short	0x000c


	//----- nvinfo : EIATTR_PARAM_CBANK
	.align		4
        /*0054*/ 	.byte	0x04, 0x0a
        /*0056*/ 	.short	(.L_258 - .L_257)
	.align		4
.L_257:
        /*0058*/ 	.word	index@(.nv.constant0._ZN6thrust24THRUST_300001_SM_1000_NS8cuda_cub4core6detail13_kernel_agentINS1_8__reduce10DrainAgentIiEEJN3cub18CUB_300001_SM_10009GridQueueIjEEiEEEvDpT0_)
        /*005c*/ 	.short	0x0380
        /*005e*/ 	.short	0x000c


	//----- nvinfo : EIATTR_SW_WAR
	.align		4
.L_258:
        /*0060*/ 	.byte	0x04, 0x36
        /*0062*/ 	.short	(.L_260 - .L_259)
.L_259:
        /*0064*/ 	.word	0x00000008
.L_260:


//--------------------- .nv.info._ZN6thrust24THRUST_300001_SM_1000_NS8cuda_cub4core6detail13_kernel_agentINS1_8__reduce11ReduceAgentINS0_12zip_iteratorIN4cuda3std3__45tupleIJNS0_10device_ptrIdEENS0_17counting_iteratorIlNS0_11use_defaultESF_SF_EEEEEEEPNSB_IJdlEEESJ_iNS1_9__extrema9arg_max_fIdl10comparatorEEEEJSI_SK_iN3cub18CUB_300001_SM_100013GridEvenShareIiEENSR_9GridQueueIjEESO_EEEvDpT0_ --------------------------
	.section	.nv.info._ZN6thrust24THRUST_300001_SM_1000_NS8cuda_cub4core6detail13_kernel_agentINS1_8__reduce11ReduceAgentINS0_12zip_iteratorIN4cuda3std3__45tupleIJNS0_10device_ptrIdEENS0_17counting_iteratorIlNS0_11use_defaultESF_SF_EEEEEEEPNSB_IJdlEEESJ_iNS1_9__extrema9arg_max_fIdl10comparatorEEEEJSI_SK_iN3cub18CUB_300001_SM_100013GridEvenShareIiEENSR_9GridQueueIjEESO_EEEvDpT0_,"",@"SHT_CUDA_INFO"
	.sectionflags	@""
	.align	4


	//----- nvinfo : EIATTR_CUDA_API_VERSION
	.align		4
        /*0000*/ 	.byte	0x04, 0x37
        /*0002*/ 	.short	(.L_262 - .L_261)
.L_261:
        /*0004*/ 	.word	0x00000082


	//----- nvinfo : EIATTR_KPARAM_INFO
	.align		4
.L_262:
        /*0008*/ 	.byte	0x04, 0x17
        /*000a*/ 	.short	(.L_264 - .L_263)
.L_263:
        /*000c*/ 	.word	0x00000000
        /*0010*/ 	.short	0x0005
        /*0012*/ 	.short	0x0050
        /*0014*/ 	.byte	0x00, 0xf0, 0x05, 0x00


	//----- nvinfo : EIATTR_KPARAM_INFO
	.align		4
.L_264:
        /*0018*/ 	.byte	0x04, 0x17
        /*001a*/ 	.short	(.L_266 - .L_265)
.L_265:
        /*001c*/ 	.word	0x00000000
        /*0020*/ 	.short	0x0004
        /*0022*/ 	.short	0x0048
        /*0024*/ 	.byte	0x00, 0xf0, 0x21, 0x00


	//----- nvinfo : EIATTR_KPARAM_INFO
	.align		4
.L_266:
        /*0028*/ 	.byte	0x04, 0x17
        /*002a*/ 	.short	(.L_268 - .L_267)
.L_267:
        /*002c*/ 	.word	0x00000000
        /*0030*/ 	.short	0x0003
        /*0032*/ 	.short	0x001c
        /*0034*/ 	.byte	0x00, 0xf0, 0xa1, 0x00


	//----- nvinfo : EIATTR_KPARAM_INFO
	.align		4
.L_268:
        /*0038*/ 	.byte	0x04, 0x17
        /*003a*/ 	.short	(.L_270 - .L_269)
.L_269:
        /*003c*/ 	.word	0x00000000
        /*0040*/ 	.short	0x0002
        /*0042*/ 	.short	0x0018
        /*0044*/ 	.byte	0x00, 0xf0, 0x11, 0x00


	//----- nvinfo : EIATTR_KPARAM_INFO
	.align		4
.L_270:
        /*0048*/ 	.byte	0x04, 0x17
        /*004a*/ 	.short	(.L_272 - .L_271)
.L_271:
        /*004c*/ 	.word	0x00000000
        /*0050*/ 	.short	0x0001
        /*0052*/ 	.short	0x0010
        /*0054*/ 	.byte	0x00, 0xf5, 0x21, 0x00


	//----- nvinfo : EIATTR_KPARAM_INFO
	.align		4
.L_272:
        /*0058*/ 	.byte	0x04, 0x17
        /*005a*/ 	.short	(.L_274 - .L_273)
.L_273:
        /*005c*/ 	.word	0x00000000
        /*0060*/ 	.short	0x0000
        /*0062*/ 	.short	0x0000
        /*0064*/ 	.byte	0x00, 0xf0, 0x41, 0x00


	//----- nvinfo : EIATTR_SPARSE_MMA_MASK
	.align		4
.L_274:
        /*0068*/ 	.byte	0x03, 0x50
        /*006a*/ 	.short	0x0000


	//----- nvinfo : EIATTR_MAXREG_COUNT
	.align		4
        /*006c*/ 	.byte	0x03, 0x1b
        /*006e*/ 	.short	0x00ff


	//----- nvinfo : EIATTR_NUM_BARRIERS
	.align		4
        /*0070*/ 	.byte	0x02, 0x4c
        /*0072*/ 	.byte	0x01
	.zero		1


	//----- nvinfo : EIATTR_MERCURY_ISA_VERSION
	.align		4
        /*0074*/ 	.byte	0x03, 0x5f
        /*0076*/ 	.short	0x0101


	//----- nvinfo : EIATTR_COOP_GROUP_MASK_REGIDS
	.align		4
        /*0078*/ 	.byte	0x04, 0x29
        /*007a*/ 	.short	(.L_276 - .L_275)


	//   ....[0]....
.L_275:
        /*007c*/ 	.word	0xffffffff


	//   ....[1]....
        /*0080*/ 	.word	0xffffffff


	//   ....[2]....
        /*0084*/ 	.word	0xffffffff


	//   ....[3]....
        /*0088*/ 	.word	0xffffffff


	//   ....[4]....
        /*008c*/ 	.word	0xffffffff


	//   ....[5]....
        /*0090*/ 	.word	0xffffffff


	//   ....[6]....
        /*0094*/ 	.word	0xffffffff


	//   ....[7]....
        /*0098*/ 	.word	0xffffffff


	//   ....[8]....
        /*009c*/ 	.word	0xffffffff


	//   ....[9]....
        /*00a0*/ 	.word	0xffffffff


	//   ....[10]....
        /*00a4*/ 	.word	0xffffffff


	//   ....[11]....
        /*00a8*/ 	.word	0xffffffff


	//   ....[12]....
        /*00ac*/ 	.word	0xffffffff


	//   ....[13]....
        /*00b0*/ 	.word	0xffffffff


	//   ....[14]....
        /*00b4*/ 	.word	0xffffffff


	//   ....[15]....
        /*00b8*/ 	.word	0xffffffff


	//   ....[16]....
        /*00bc*/ 	.word	0xffffffff


	//   ....[17]....
        /*00c0*/ 	.word	0xffffffff


	//   ....[18]....
        /*00c4*/ 	.word	0xffffffff


	//   ....[19]....
        /*00c8*/ 	.word	0xffffffff


	//   ....[20]....
        /*00cc*/ 	.word	0xffffffff


	//   ....[21]....
        /*00d0*/ 	.word	0xffffffff


	//   ....[22]....
        /*00d4*/ 	.word	0xffffffff


	//   ....[23]....
        /*00d8*/ 	.word	0xffffffff


	//   ....[24]....
        /*00dc*/ 	.word	0xffffffff


	//   ....[25]....
        /*00e0*/ 	.word	0xffffffff


	//   ....[26]....
        /*00e4*/ 	.word	0xffffffff


	//   ....[27]....
        /*00e8*/ 	.word	0xffffffff


	//   ....[28]....
        /*00ec*/ 	.word	0xffffffff


	//   ....[29]....
        /*00f0*/ 	.word	0xffffffff


	//   ....[30]....
        /*00f4*/ 	.word	0xffffffff


	//   ....[31]....
        /*00f8*/ 	.word	0xffffffff


	//   ....[32]....
        /*00fc*/ 	.word	0xffffffff


	//   ....[33]....
        /*0100*/ 	.word	0xffffffff


	//   ....[34]....
        /*0104*/ 	.word	0xffffffff


	//   ....[35]....
        /*0108*/ 	.word	0xffffffff


	//   ....[36]....
        /*010c*/ 	.word	0xffffffff


	//   ....[37]....
        /*0110*/ 	.word	0xffffffff


	//   ....[38]....
        /*0114*/ 	.word	0xffffffff


	//   ....[39]....
        /*0118*/ 	.word	0xffffffff


	//   ....[40]....
        /*011c*/ 	.word	0xffffffff


	//   ....[41]....
        /*0120*/ 	.word	0xffffffff


	//   ....[42]....
        /*0124*/ 	.word	0xffffffff


	//   ....[43]....
        /*0128*/ 	.word	0xffffffff


	//   ....[44]....
        /*012c*/ 	.word	0xffffffff


	//   ....[45]....
        /*0130*/ 	.word	0xffffffff


	//   ....[46]....
        /*0134*/ 	.word	0xffffffff


	//   ....[47]....
        /*0138*/ 	.word	0xffffffff


	//   ....[48]....
        /*013c*/ 	.word	0xffffffff


	//   ....[49]....
        /*0140*/ 	.word	0xffffffff


	//   ....[50]....
        /*0144*/ 	.word	0xffffffff


	//   ....[51]....
        /*0148*/ 	.word	0xffffffff


	//   ....[52]....
        /*014c*/ 	.word	0xffffffff


	//   ....[53]....
        /*0150*/ 	.word	0xffffffff


	//   ....[54]....
        /*0154*/ 	.word	0xffffffff


	//   ....[55]....
        /*0158*/ 	.word	0xffffffff


	//   ....[56]....
        /*015c*/ 	.word	0xffffffff


	//   ....[57]....
        /*0160*/ 	.word	0xffffffff


	//   ....[58]....
        /*0164*/ 	.word	0xffffffff


	//   ....[59]....
        /*0168*/ 	.word	0xffffffff


	//----- nvinfo : EIATTR_COOP_GROUP_INSTR_OFFSETS
	.align		4
.L_276:
        /*016c*/ 	.byte	0x04, 0x28
        /*016e*/ 	.short	(.L_278 - .L_277)


	//   ....[0]....
.L_277:
        /*0170*/ 	.word	0x00000cd0


	//   ....[1]....
        /*0174*/ 	.word	0x00000d00


	//   ....[2]....
        /*0178*/ 	.word	0x00000d20


	//   ....[3]....
        /*017c*/ 	.word	0x00000d30


	//   ....[4]....
        /*0180*/ 	.word	0x00000ec0


	//   ....[5]....
        /*0184*/ 	.word	0x00000ef0


	//   ....[6]....
        /*0188*/ 	.word	0x00000f20


	//   ....[7]....
        /*018c*/ 	.word	0x00000f40


	//   ....[8]....
        /*0190*/ 	.word	0x000010c0


	//   ....[9]....
        /*0194*/ 	.word	0x00001100


	//   ....[10]....
        /*0198*/ 	.word	0x00001130


	//   ....[11]....
        /*019c*/ 	.word	0x00001140


	//   ....[12]....
        /*01a0*/ 	.word	0x000012c0


	//   ....[13]....
        /*01a4*/ 	.word	0x000012f0


	//   ....[14]....
        /*01a8*/ 	.word	0x00001320


	//   ....[15]....
        /*01ac*/ 	.word	0x00001340


	//   ....[16]....
        /*01b0*/ 	.word	0x000014c0


	//   ....[17]....
        /*01b4*/ 	.word	0x000014f0


	//   ....[18]....
        /*01b8*/ 	.word	0x00001520


	//   ....[19]....
        /*01bc*/ 	.word	0x00001540


	//   ....[20]....
        /*01c0*/ 	.word	0x000022b0


	//   ....[21]....
        /*01c4*/ 	.word	0x000022c0


	//   ....[22]....
        /*01c8*/ 	.word	0x000022d0


	//   ....[23]....
        /*01cc*/ 	.word	0x000022f0


	//   ....[24]....
        /*01d0*/ 	.word	0x00002470


	//   ....[25]....
        /*01d4*/ 	.word	0x000024b0


	//   ....[26]....
        /*01d8*/ 	.word	0x000024e0


	//   ....[27]....
        /*01dc*/ 	.word	0x00002500


	//   ....[28]....
        /*01e0*/ 	.word	0x00002680


	//   ....[29]....
        /*01e4*/ 	.word	0x000026c0


	//   ....[30]....
        /*01e8*/ 	.word	0x000026f0


	//   ....[31]....
        /*01ec*/ 	.word	0x00002710


	//   ....[32]....
        /*01f0*/ 	.word	0x00002890


	//   ....[33]....
        /*01f4*/ 	.word	0x000028d0


	//   ....[34]....
        /*01f8*/ 	.word	0x00002900


	//   ....[35]....
        /*01fc*/ 	.word	0x00002920


	//   ....[36]....
        /*0200*/ 	.word	0x00002aa0


	//   ....[37]....
        /*0204*/ 	.word	0x00002ae0


	//   ....[38]....
        /*0208*/ 	.word	0x00002b10


	//   ....[39]....
        /*020c*/ 	.word	0x00002b30


	//   ....[40]....
        /*0210*/ 	.word	0x000051f0


	//   ....[41]....
        /*0214*/ 	.word	0x00005220


	//   ....[42]....
        /*0218*/ 	.word	0x00005240


	//   ....[43]....
        /*021c*/ 	.word	0x00005250


	//   ....[44]....
        /*0220*/ 	.word	0x000053e0


	//   ....[45]....
        /*0224*/ 	.word	0x00005410


	//   ....[46]....
        /*0228*/ 	.word	0x00005440


	//   ....[47]....
        /*022c*/ 	.word	0x00005460


	//   ....[48]....
        /*0230*/ 	.word	0x000055e0


	//   ....[49]....
        /*0234*/ 	.word	0x00005610


	//   ....[50]....
        /*0238*/ 	.word	0x00005640


	//   ....[51]....
        /*023c*/ 	.word	0x00005660


	//   ....[52]....
        /*0240*/ 	.word	0x000057e0


	//   ....[53]....
        /*0244*/ 	.word	0x00005810


	//   ....[54]....
        /*0248*/ 	.word	0x00005840


	//   ....[55]....
        /*024c*/ 	.word	0x00005860


	//   ....[56]....
        /*0250*/ 	.word	0x000059e0


	//   ....[57]....
        /*0254*/ 	.word	0x00005a10


	//   ....[58]....
        /*0258*/ 	.word	0x00005a40


	//   ....[59]....
        /*025c*/ 	.word	0x00005a60


	//----- nvinfo : EIATTR_VRC_CTA_INIT_COUNT
	.align		4
.L_278:
        /*0260*/ 	.byte	0x02, 0x4a
	.zero		1
	.zero		1


	//----- nvinfo : EIATTR_EXIT_INSTR_OFFSETS
	.align		4
        /*0264*/ 	.byte	0x04, 0x1c
        /*0266*/ 	.short	(.L_280 - .L_279)


	//   ....[0]....
.L_279:
        /*0268*/ 	.word	0x00006710


	//   ....[1]....
        /*026c*/ 	.word	0x00006770


	//----- nvinfo : EIATTR_MAX_THREADS
	.align		4
.L_280:
        /*0270*/ 	.byte	0x04, 0x05
        /*0272*/ 	.short	(.L_282 - .L_281)
.L_281:
        /*0274*/ 	.word	0x00000100
        /*0278*/ 	.word	0x00000001
        /*027c*/ 	.word	0x00000001


	//----- nvinfo : EIATTR_CRS_STACK_SIZE
	.align		4
.L_282:
        /*0280*/ 	.byte	0x04, 0x1e
        /*0282*/ 	.short	(.L_284 - .L_283)
.L_283:
        /*0284*/ 	.word	0x00000000


	//----- nvinfo : EIATTR_CBANK_PARAM_SIZE
	.align		4
.L_284:
        /*0288*/ 	.byte	0x03, 0x19
        /*028a*/ 	.short	0x0051


	//----- nvinfo : EIATTR_PARAM_CBANK
	.align		4
        /*028c*/ 	.byte	0x04, 0x0a
        /*028e*/ 	.short	(.L_286 - .L_285)
	.align		4
.L_285:
        /*0290*/ 	.word	index@(.nv.constant0._ZN6thrust24THRUST_300001_SM_1000_NS8cuda_cub4core6detail13_kernel_agentINS1_8__reduce11ReduceAgentINS0_12zip_iteratorIN4cuda3std3__45tupleIJNS0_10device_ptrIdEENS0_17counting_iteratorIlNS0_11use_defaultESF_SF_EEEEEEEPNSB_IJdlEEESJ_iNS1_9__extrema9arg_max_fIdl10comparatorEEEEJSI_SK_iN3cub18CUB_300001_SM_100013GridEvenShareIiEENSR_9GridQueueIjEESO_EEEvDpT0_)
        /*0294*/ 	.short	0x0380
        /*0296*/ 	.short	0x0051


	//----- nvinfo : EIATTR_SW_WAR
	.align		4
.L_286:
        /*0298*/ 	.byte	0x04, 0x36
        /*029a*/ 	.short	(.L_288 - .L_287)
.L_287:
        /*029c*/ 	.word	0x00000008
.L_288:


//--------------------- .nv.info._ZN6thrust24THRUST_300001_SM_1000_NS8cuda_cub4core6detail13_kernel_agentINS1_8__reduce11ReduceAgentINS0_12zip_iteratorIN4cuda3std3__45tupleIJNS0_10device_ptrIdEENS0_17counting_iteratorIlNS0_11use_defaultESF_SF_EEEEEEEPNSB_IJdlEEESJ_iNS1_9__extrema9arg_max_fIdl10comparatorEEEEJSI_SK_iSO_EEEvDpT0_ --------------------------
	.section	.nv.info._ZN6thrust24THRUST_300001_SM_1000_NS8cuda_cub4core6detail13_kernel_agentINS1_8__reduce11ReduceAgentINS0_12zip_iteratorIN4cuda3std3__45tupleIJNS0_10device_ptrIdEENS0_17counting_iteratorIlNS0_11use_defaultESF_SF_EEEEEEEPNSB_IJdlEEESJ_iNS1_9__extrema9arg_max_fIdl10comparatorEEEEJSI_SK_iSO_EEEvDpT0_,"",@"SHT_CUDA_INFO"
	.sectionflags	@""
	.align	4


	//----- nvinfo : EIATTR_CUDA_API_VERSION
	.align		4
        /*0000*/ 	.byte	0x04, 0x37
        /*0002*/ 	.short	(.L_290 - .L_289)
.L_289:
        /*0004*/ 	.word	0x00000082


	//----- nvinfo : EIATTR_KPARAM_INFO
	.align		4
.L_290:
        /*0008*/ 	.byte	0x04, 0x17
        /*000a*/ 	.short	(.L_292 - .L_291)
.L_291:
        /*000c*/ 	.word	0x00000000
        /*0010*/ 	.short	0x0003
        /*0012*/ 	.short	0x001c
        /*0014*/ 	.byte	0x00, 0xf0, 0x05, 0x00


	//----- nvinfo : EIATTR_KPARAM_INFO
	.align		4
.L_292:
        /*0018*/ 	.byte	0x04, 0x17
        /*001a*/ 	.short	(.L_294 - .L_293)
.L_293:
        /*001c*/ 	.word	0x00000000
        /*0020*/ 	.short	0x0002
        /*0022*/ 	.short	0x0018
        /*0024*/ 	.byte	0x00, 0xf0, 0x11, 0x00


	//----- nvinfo : EIATTR_KPARAM_INFO
	.align		4
.L_294:
        /*0028*/ 	.byte	0x04, 0x17
        /*002a*/ 	.short	(.L_296 - .L_295)
.L_295:
        /*002c*/ 	.word	0x00000000
        /*0030*/ 	.short	0x0001
        /*0032*/ 	.short	0x0010
        /*0034*/ 	.byte	0x00, 0xf5, 0x21, 0x00


	//----- nvinfo : EIATTR_KPARAM_INFO
	.align		4
.L_296:
        /*0038*/ 	.byte	0x04, 0x17
        /*003a*/ 	.short	(.L_298 - .L_297)
.L_297:
        /*003c*/ 	.word	0x00000000
        /*0040*/ 	.short	0x0000
        /*0042*/ 	.short	0x0000
        /*0044*/ 	.byte	0x00, 0xf0, 0x41, 0x00


	//----- nvinfo : EIATTR_SPARSE_MMA_MASK
	.align		4
.L_298:
        /*0048*/ 	.byte	0x03, 0x50
        /*004a*/ 	.short	0x0000


	//----- nvinfo : EIATTR_MAXREG_COUNT
	.align		4
        /*004c*/ 	.byte	0x03, 0x1b
        /*004e*/ 	.short	0x00ff


	//----- nvinfo : EIATTR_NUM_BARRIERS
	.align		4
        /*0050*/ 	.byte	0x02, 0x4c
        /*0052*/ 	.byte	0x01
	.zero		1


	//----- nvinfo : EIATTR_MERCURY_ISA_VERSION
	.align		4
        /*0054*/ 	.byte	0x03, 0x5f
        /*0056*/ 	.short	0x0101


	//----- nvinfo : EIATTR_COOP_GROUP_MASK_REGIDS
	.align		4
        /*0058*/ 	.byte	0x04, 0x29
        /*005a*/ 	.short	(.L_300 - .L_299)


	//   ....[0]....
.L_299:
        /*005c*/ 	.word	0xffffffff


	//   ....[1]....
        /*0060*/ 	.word	0xffffffff


	//   ....[2]....
        /*0064*/ 	.word	0xffffffff


	//   ....[3]....
        /*0068*/ 	.word	0xffffffff


	//   ....[4]....
        /*006c*/ 	.word	0xffffffff


	//   ....[5]....
        /*0070*/ 	.word	0xffffffff


	//   ....[6]....
        /*0074*/ 	.word	0xffffffff


	//   ....[7]....
        /*0078*/ 	.word	0xffffffff


	//   ....[8]....
        /*007c*/ 	.word	0xffffffff


	//   ....[9]....
        /*0080*/ 	.word	0xffffffff


	//   ....[10]....
        /*0084*/ 	.word	0xffffffff


	//   ....[11]....
        /*0088*/ 	.word	0xffffffff


	//   ....[12]....
        /*008c*/ 	.word	0xffffffff


	//   ....[13]....
        /*0090*/ 	.word	0xffffffff


	//   ....[14]....
        /*0094*/ 	.word	0xffffffff


	//   ....[15]....
        /*0098*/ 	.word	0xffffffff


	//   ....[16]....
        /*009c*/ 	.word	0xffffffff


	//   ....[17]....
        /*00a0*/ 	.word	0xffffffff


	//   ....[18]....
        /*00a4*/ 	.word	0xffffffff


	//   ....[19]....
        /*00a8*/ 	.word	0xffffffff


	//   ....[20]....
        /*00ac*/ 	.word	0xffffffff


	//   ....[21]....
        /*00b0*/ 	.word	0xffffffff


	//   ....[22]....
        /*00b4*/ 	.word	0xffffffff


	//   ....[23]....
        /*00b8*/ 	.word	0xffffffff


	//   ....[24]....
        /*00bc*/ 	.word	0xffffffff


	//   ....[25]....
        /*00c0*/ 	.word	0xffffffff


	//   ....[26]....
        /*00c4*/ 	.word	0xffffffff


	//   ....[27]....
        /*00c8*/ 	.word	0xffffffff


	//   ....[28]....
        /*00cc*/ 	.word	0xffffffff


	//   ....[29]....
        /*00d0*/ 	.word	0xffffffff


	//   ....[30]....
        /*00d4*/ 	.word	0xffffffff


	//   ....[31]....
        /*00d8*/ 	.word	0xffffffff


	//   ....[32]....
        /*00dc*/ 	.word	0xffffffff


	//   ....[33]....
        /*00e0*/ 	.word	0xffffffff


	//   ....[34]....
        /*00e4*/ 	.word	0xffffffff


	//   ....[35]....
        /*00e8*/ 	.word	0xffffffff


	//   ....[36]....
        /*00ec*/ 	.word	0xffffffff


	//   ....[37]....
        /*00f0*/ 	.word	0xffffffff


	//   ....[38]....
        /*00f4*/ 	.word	0xffffffff


	//   ....[39]....
        /*00f8*/ 	.word	0xffffffff


	//   ....[40]....
        /*00fc*/ 	.word	0xffffffff


	//   ....[41]....
        /*0100*/ 	.word	0xffffffff


	//   ....[42]....
        /*0104*/ 	.word	0xffffffff


	//   ....[43]....
        /*0108*/ 	.word	0xffffffff


	//   ....[44]....
        /*010c*/ 	.word	0xffffffff


	//   ....[45]....
        /*0110*/ 	.word	0xffffffff


	//   ....[46]....
        /*0114*/ 	.word	0xffffffff


	//   ....[47]....
        /*0118*/ 	.word	0xffffffff


	//   ....[48]....
        /*011c*/ 	.word	0xffffffff


	//   ....[49]....
        /*0120*/ 	.word	0xffffffff


	//   ....[50]....
        /*0124*/ 	.word	0xffffffff


	//   ....[51]....
        /*0128*/ 	.word	0xffffffff


	//   ....[52]....
        /*012c*/ 	.word	0xffffffff


	//   ....[53]....
        /*0130*/ 	.word	0xffffffff


	//   ....[54]....
        /*0134*/ 	.word	0xffffffff


	//   ....[55]....
        /*0138*/ 	.word	0xffffffff


	//   ....[56]....
        /*013c*/ 	.word	0xffffffff


	//   ....[57]....
        /*0140*/ 	.word	0xffffffff


	//   ....[58]....
        /*0144*/ 	.word	0xffffffff


	//   ....[59]....
        /*0148*/ 	.word	0xffffffff


	//----- nvinfo : EIATTR_COOP_GROUP_INSTR_OFFSETS
	.align		4
.L_300:
        /*014c*/ 	.byte	0x04, 0x28
        /*014e*/ 	.short	(.L_302 - .L_301)


	//   ....[0]....
.L_301:
        /*0150*/ 	.word	0x00000c90


	//   ....[1]....
        /*0154*/ 	.word	0x00000cc0


	//   ....[2]....
        /*0158*/ 	.word	0x00000ce0


	//   ....[3]....
        /*015c*/ 	.word	0x00000cf0


	//   ....[4]....
        /*0160*/ 	.word	0x00000e80


	//   ....[5]....
        /*0164*/ 	.word	0x00000eb0


	//   ....[6]....
        /*0168*/ 	.word	0x00000ee0


	//   ....[7]....
        /*016c*/ 	.word	0x00000f00


	//   ....[8]....
        /*0170*/ 	.word	0x00001080


	//   ....[9]....
        /*0174*/ 	.word	0x000010b0


	//   ....[10]....
        /*0178*/ 	.word	0x000010e0


	//   ....[11]....
        /*017c*/ 	.word	0x00001100


	//   ....[12]....
        /*0180*/ 	.word	0x00001280


	//   ....[13]....
        /*0184*/ 	.word	0x000012b0


	//   ....[14]....
        /*0188*/ 	.word	0x000012e0


	//   ....[15]....
        /*018c*/ 	.word	0x00001300


	//   ....[16]....
        /*0190*/ 	.word	0x00001480


	//   ....[17]....
        /*0194*/ 	.word	0x000014b0


	//   ....[18]....
        /*0198*/ 	.word	0x000014e0


	//   ....[19]....
        /*019c*/ 	.word	0x00001500


	//   ....[20]....
        /*01a0*/ 	.word	0x00002260


	//   ....[21]....
        /*01a4*/ 	.word	0x00002270


	//   ....[22]....
        /*01a8*/ 	.word	0x00002280


	//   ....[23]....
        /*01ac*/ 	.word	0x000022a0


	//   ....[24]....
        /*01b0*/ 	.word	0x00002420


	//   ....[25]....
        /*01b4*/ 	.word	0x00002460


	//   ....[26]....
        /*01b8*/ 	.word	0x00002490


	//   ....[27]....
        /*01bc*/ 	.word	0x000024b0


	//   ....[28]....
        /*01c0*/ 	.word	0x00002630


	//   ....[29]....
        /*01c4*/ 	.word	0x00002670


	//   ....[30]....
        /*01c8*/ 	.word	0x000026a0


	//   ....[31]....
        /*01cc*/ 	.word	0x000026c0


	//   ....[32]....
        /*01d0*/ 	.word	0x00002840


	//   ....[33]....
        /*01d4*/ 	.word	0x00002880


	//   ....[34]....
        /*01d8*/ 	.word	0x000028b0


	//   ....[35]....
        /*01dc*/ 	.word	0x000028d0


	//   ....[36]....
        /*01e0*/ 	.word	0x00002a50


	//   ....[37]....
        /*01e4*/ 	.word	0x00002a90


	//   ....[38]....
        /*01e8*/ 	.word	0x00002ac0


	//   ....[39]....
        /*01ec*/ 	.word	0x00002ae0


	//   ....[40]....
        /*01f0*/ 	.word	0x00004f90


	//   ....[41]....
        /*01f4*/ 	.word	0x00004fc0


	//   ....[42]....
        /*01f8*/ 	.word	0x00004fe0


	//   ....[43]....
        /*01fc*/ 	.word	0x00004ff0


	//   ....[44]....
        /*0200*/ 	.word	0x00005180


	//   ....[45]....
        /*0204*/ 	.word	0x000051b0


	//   ....[46]....
        /*0208*/ 	.word	0x000051e0


	//   ....[47]....
        /*020c*/ 	.word	0x00005200


	//   ....[48]....
        /*0210*/ 	.word	0x00005380


	//   ....[49]....
        /*0214*/ 	.word	0x000053b0


	//   ....[50]....
        /*0218*/ 	.word	0x000053e0


	//   ....[51]....
        /*021c*/ 	.word	0x00005400


	//   ....[52]....
        /*0220*/ 	.word	0x00005580


	//   ....[53]....
        /*0224*/ 	.word	0x000055c0


	//   ....[54]....
        /*0228*/ 	.word	0x000055f0


	//   ....[55]....
        /*022c*/ 	.word	0x00005600


	//   ....[56]....
        /*0230*/ 	.word	0x00005780


	//   ....[57]....
        /*0234*/ 	.word	0x000057b0


	//   ....[58]....
        /*0238*/ 	.word	0x000057e0


	//   ....[59]....
        /*023c*/ 	.word	0x00005800


	//----- nvinfo : EIATTR_VRC_CTA_INIT_COUNT
	.align		4
.L_302:
        /*0240*/ 	.byte	0x02, 0x4a
	.zero		1
	.zero		1


	//----- nvinfo : EIATTR_EXIT_INSTR_OFFSETS
	.align		4
        /*0244*/ 	.byte	0x04, 0x1c
        /*0246*/ 	.short	(.L_304 - .L_303)


	//   ....[0]....
.L_303:
        /*0248*/ 	.word	0x00000030


	//   ....[1]....
        /*024c*/ 	.word	0x000064a0


	//   ....[2]....
        /*0250*/ 	.word	0x000064e0


	//----- nvinfo : EIATTR_MAX_THREADS
	.align		4
.L_304:
        /*0254*/ 	.byte	0x04, 0x05
        /*0256*/ 	.short	(.L_306 - .L_305)
.L_305:
        /*0258*/ 	.word	0x00000100
        /*025c*/ 	.word	0x00000001
        /*0260*/ 	.word	0x00000001


	//----- nvinfo : EIATTR_CRS_STACK_SIZE
	.align		4
.L_306:
        /*0264*/ 	.byte	0x04, 0x1e
        /*0266*/ 	.short	(.L_308 - .L_307)
.L_307:
        /*0268*/ 	.word	0x00000000


	//----- nvinfo : EIATTR_CBANK_PARAM_SIZE
	.align		4
.L_308:
        /*026c*/ 	.byte	0x03, 0x19
        /*026e*/ 	.short	0x001d


	//----- nvinfo : EIATTR_PARAM_CBANK
	.align		4
        /*0270*/ 	.byte	0x04, 0x0a
        /*0272*/ 	.short	(.L_310 - .L_309)
	.align		4
.L_309:
        /*0274*/ 	.word	index@(.nv.constant0._ZN6thrust24THRUST_300001_SM_1000_NS8cuda_cub4core6detail13_kernel_agentINS1_8__reduce11ReduceAgentINS0_12zip_iteratorIN4cuda3std3__45tupleIJNS0_10device_ptrIdEENS0_17counting_iteratorIlNS0_11use_defaultESF_SF_EEEEEEEPNSB_IJdlEEESJ_iNS1_9__extrema9arg_max_fIdl10comparatorEEEEJSI_SK_iSO_EEEvDpT0_)
        /*0278*/ 	.short	0x0380
        /*027a*/ 	.short	0x001d


	//----- nvinfo : EIATTR_SW_WAR
	.align		4
.L_310:
        /*027c*/ 	.byte	0x04, 0x36
        /*027e*/ 	.short	(.L_312 - .L_311)
.L_311:
        /*0280*/ 	.word	0x00000008
.L_312:


//--------------------- .nv.info._Z7kernelBPdS_ii --------------------------
	.section	.nv.info._Z7kernelBPdS_ii,"",@"SHT_CUDA_INFO"
	.sectionflags	@""
	.align	4


	//----- nvinfo : EIATTR_CUDA_API_VERSION
	.align		4
        /*0000*/ 	.byte	0x04, 0x37
        /*0002*/ 	.short	(.L_314 - .L_313)
.L_313:
        /*0004*/ 	.word	0x00000082


	//----- nvinfo : EIATTR_KPARAM_INFO
	.align		4
.L_314:
        /*0008*/ 	.byte	0x04, 0x17
        /*000a*/ 	.short	(.L_316 - .L_315)
.L_315:
        /*000c*/ 	.word	0x00000000
        /*0010*/ 	.short	0x0003
        /*0012*/ 	.short	0x0014
        /*0014*/ 	.byte	0x00, 0xf0, 0x11, 0x00


	//----- nvinfo : EIATTR_KPARAM_INFO
	.align		4
.L_316:
        /*0018*/ 	.byte	0x04, 0x17
        /*001a*/ 	.short	(.L_318 - .L_317)
.L_317:
        /*001c*/ 	.word	0x00000000
        /*0020*/ 	.short	0x0002
        /*0022*/ 	.short	0x0010
        /*0024*/ 	.byte	0x00, 0xf0, 0x11, 0x00


	//----- nvinfo : EIATTR_KPARAM_INFO
	.align		4
.L_318:
        /*0028*/ 	.byte	0x04, 0x17
        /*002a*/ 	.short	(.L_320 - .L_319)
.L_319:
        /*002c*/ 	.word	0x00000000
        /*0030*/ 	.short	0x0001
        /*0032*/ 	.short	0x0008
        /*0034*/ 	.byte	0x00, 0xf5, 0x21, 0x00


	//----- nvinfo : EIATTR_KPARAM_INFO
	.align		4
.L_320:
        /*0038*/ 	.byte	0x04, 0x17
        /*003a*/ 	.short	(.L_322 - .L_321)
.L_321:
        /*003c*/ 	.word	0x00000000
        /*0040*/ 	.short	0x0000
        /*0042*/ 	.short	0x0000
        /*0044*/ 	.byte	0x00, 0xf5, 0x21, 0x00


	//----- nvinfo : EIATTR_SPARSE_MMA_MASK
	.align		4
.L_322:
        /*0048*/ 	.byte	0x03, 0x50
        /*004a*/ 	.short	0x0000


	//----- nvinfo : EIATTR_MAXREG_COUNT
	.align		4
        /*004c*/ 	.byte	0x03, 0x1b
        /*004e*/ 	.short	0x00ff


	//----- nvinfo : EIATTR_MERCURY_ISA_VERSION
	.align		4
        /*0050*/ 	.byte	0x03, 0x5f
        /*0052*/ 	.short	0x0101


	//----- nvinfo : EIATTR_VRC_CTA_INIT_COUNT
	.align		4
        /*0054*/ 	.byte	0x02, 0x4a
	.zero		1
	.zero		1


	//----- nvinfo : EIATTR_EXIT_INSTR_OFFSETS
	.align		4
        /*0058*/ 	.byte	0x04, 0x1c
        /*005a*/ 	.short	(.L_324 - .L_323)


	//   ....[0]....
.L_323:
        /*005c*/ 	.word	0x00000080


	//   ....[1]....
        /*0060*/ 	.word	0x000003c0


	//----- nvinfo : EIATTR_CRS_STACK_SIZE
	.align		4
.L_324:
        /*0064*/ 	.byte	0x04, 0x1e
        /*0066*/ 	.short	(.L_326 - .L_325)
.L_325:
        /*0068*/ 	.word	0x00000000


	//----- nvinfo : EIATTR_CBANK_PARAM_SIZE
	.align		4
.L_326:
        /*006c*/ 	.byte	0x03, 0x19
        /*006e*/ 	.short	0x0018


	//----- nvinfo : EIATTR_PARAM_CBANK
	.align		4
        /*0070*/ 	.byte	0x04, 0x0a
        /*0072*/ 	.short	(.L_328 - .L_327)
	.align		4
.L_327:
        /*0074*/ 	.word	index@(.nv.constant0._Z7kernelBPdS_ii)
        /*0078*/ 	.short	0x0380
        /*007a*/ 	.short	0x0018


	//----- nvinfo : EIATTR_SW_WAR
	.align		4
.L_328:
        /*007c*/ 	.byte	0x04, 0x36
        /*007e*/ 	.short	(.L_330 - .L_329)
.L_329:
        /*0080*/ 	.word	0x00000008
.L_330:


//--------------------- .nv.info._Z7kernelAPdii   --------------------------
	.section	.nv.info._Z7kernelAPdii,"",@"SHT_CUDA_INFO"
	.sectionflags	@""
	.align	4


	//----- nvinfo : EIATTR_CUDA_API_VERSION
	.align		4
        /*0000*/ 	.byte	0x04, 0x37
        /*0002*/ 	.short	(.L_332 - .L_331)
.L_331:
        /*0004*/ 	.word	0x00000082


	//----- nvinfo : EIATTR_KPARAM_INFO
	.align		4
.L_332:
        /*0008*/ 	.byte	0x04, 0x17
        /*000a*/ 	.short	(.L_334 - .L_333)
.L_333:
        /*000c*/ 	.word	0x00000000
        /*0010*/ 	.short	0x0002
        /*0012*/ 	.short	0x000c
        /*0014*/ 	.byte	0x00, 0xf0, 0x11, 0x00


	//----- nvinfo : EIATTR_KPARAM_INFO
	.align		4
.L_334:
        /*0018*/ 	.byte	0x04, 0x17
        /*001a*/ 	.short	(.L_336 - .L_335)
.L_335:
        /*001c*/ 	.word	0x00000000
        /*0020*/ 	.short	0x0001
        /*0022*/ 	.short	0x0008
        /*0024*/ 	.byte	0x00, 0xf0, 0x11, 0x00


	//----- nvinfo : EIATTR_KPARAM_INFO
	.align		4
.L_336:
        /*0028*/ 	.byte	0x04, 0x17
        /*002a*/ 	.short	(.L_338 - .L_337)
.L_337:
        /*002c*/ 	.word	0x00000000
        /*0030*/ 	.short	0x0000
        /*0032*/ 	.short	0x0000
        /*0034*/ 	.byte	0x00, 0xf5, 0x21, 0x00


	//----- nvinfo : EIATTR_SPARSE_MMA_MASK
	.align		4
.L_338:
        /*0038*/ 	.byte	0x03, 0x50
        /*003a*/ 	.short	0x0000


	//----- nvinfo : EIATTR_MAXREG_COUNT
	.align		4
        /*003c*/ 	.byte	0x03, 0x1b
        /*003e*/ 	.short	0x00ff


	//----- nvinfo : EIATTR_MERCURY_ISA_VERSION
	.align		4
        /*0040*/ 	.byte	0x03, 0x5f
        /*0042*/ 	.short	0x0101


	//----- nvinfo : EIATTR_VRC_CTA_INIT_COUNT
	.align		4
        /*0044*/ 	.byte	0x02, 0x4a
	.zero		1
	.zero		1


	//----- nvinfo : EIATTR_EXIT_INSTR_OFFSETS
	.align		4
        /*0048*/ 	.byte	0x04, 0x1c
        /*004a*/ 	.short	(.L_340 - .L_339)


	//   ....[0]....
.L_339:
        /*004c*/ 	.word	0x000000a0


	//   ....[1]....
        /*0050*/ 	.word	0x00000ae0


	//----- nvinfo : EIATTR_CRS_STACK_SIZE
	.align		4
.L_340:
        /*0054*/ 	.byte	0x04, 0x1e
        /*0056*/ 	.short	(.L_342 - .L_341)
.L_341:
        /*0058*/ 	.word	0x00000000


	//----- nvinfo : EIATTR_CBANK_PARAM_SIZE
	.align		4
.L_342:
        /*005c*/ 	.byte	0x03, 0x19
        /*005e*/ 	.short	0x0010


	//----- nvinfo : EIATTR_PARAM_CBANK
	.align		4
        /*0060*/ 	.byte	0x04, 0x0a
        /*0062*/ 	.short	(.L_344 - .L_343)
	.align		4
.L_343:
        /*0064*/ 	.word	index@(.nv.constant0._Z7kernelAPdii)
        /*0068*/ 	.short	0x0380
        /*006a*/ 	.short	0x0010


	//----- nvinfo : EIATTR_SW_WAR
	.align		4
.L_344:
        /*006c*/ 	.byte	0x04, 0x36
        /*006e*/ 	.short	(.L_346 - .L_345)
.L_345:
        /*0070*/ 	.word	0x00000008
.L_346:


//--------------------- .nv.info._Z5swapBPdiii    --------------------------
	.section	.nv.info._Z5swapBPdiii,"",@"SHT_CUDA_INFO"
	.sectionflags	@""
	.align	4


	//----- nvinfo : EIATTR_CUDA_API_VERSION
	.align		4
        /*0000*/ 	.byte	0x04, 0x37
        /*0002*/ 	.short	(.L_348 - .L_347)
.L_347:
        /*0004*/ 	.word	0x00000082


	//----- nvinfo : EIATTR_KPARAM_INFO
	.align		4
.L_348:
        /*0008*/ 	.byte	0x04, 0x17
        /*000a*/ 	.short	(.L_350 - .L_349)
.L_349:
        /*000c*/ 	.word	0x00000000
        /*0010*/ 	.short	0x0003
        /*0012*/ 	.short	0x0010
        /*0014*/ 	.byte	0x00, 0xf0, 0x11, 0x00


	//----- nvinfo : EIATTR_KPARAM_INFO
	.align		4
.L_350:
        /*0018*/ 	.byte	0x04, 0x17
        /*001a*/ 	.short	(.L_352 - .L_351)
.L_351:
        /*001c*/ 	.word	0x00000000
        /*0020*/ 	.short	0x0002
        /*0022*/ 	.short	0x000c
        /*0024*/ 	.byte	0x00, 0xf0, 0x11, 0x00


	//----- nvinfo : EIATTR_KPARAM_INFO
	.align		4
.L_352:
        /*0028*/ 	.byte	0x04, 0x17
        /*002a*/ 	.short	(.L_354 - .L_353)
.L_353:
        /*002c*/ 	.word	0x00000000
        /*0030*/ 	.short	0x0001
        /*0032*/ 	.short	0x0008
        /*0034*/ 	.byte	0x00, 0xf0, 0x11, 0x00


	//----- nvinfo : EIATTR_KPARAM_INFO
	.align		4
.L_354:
        /*0038*/ 	.byte	0x04, 0x17
        /*003a*/ 	.short	(.L_356 - .L_355)
.L_355:
        /*003c*/ 	.word	0x00000000
        /*0040*/ 	.short	0x0000
        /*0042*/ 	.short	0x0000
        /*0044*/ 	.byte	0x00, 0xf5, 0x21, 0x00


	//----- nvinfo : EIATTR_SPARSE_MMA_MASK
	.align		4
.L_356:
        /*0048*/ 	.byte	0x03, 0x50
        /*004a*/ 	.short	0x0000


	//----- nvinfo : EIATTR_MAXREG_COUNT
	.align		4
        /*004c*/ 	.byte	0x03, 0x1b
        /*004e*/ 	.short	0x00ff


	//----- nvinfo : EIATTR_MERCURY_ISA_VERSION
	.align		4
        /*0050*/ 	.byte	0x03, 0x5f
        /*0052*/ 	.short	0x0101


	//----- nvinfo : EIATTR_VRC_CTA_INIT_COUNT
	.align		4
        /*0054*/ 	.byte	0x02, 0x4a
	.zero		1
	.zero		1


	//----- nvinfo : EIATTR_EXIT_INSTR_OFFSETS
	.align		4
        /*0058*/ 	.byte	0x04, 0x1c
        /*005a*/ 	.short	(.L_358 - .L_357)


	//   ....[0]....
.L_357:
        /*005c*/ 	.word	0x00000070


	//   ....[1]....
        /*0060*/ 	.word	0x00000120


	//----- nvinfo : EIATTR_CBANK_PARAM_SIZE
	.align		4
.L_358:
        /*0064*/ 	.byte	0x03, 0x19
        /*0066*/ 	.short	0x0014


	//----- nvinfo : EIATTR_PARAM_CBANK
	.align		4
        /*0068*/ 	.byte	0x04, 0x0a
        /*006a*/ 	.short	(.L_360 - .L_359)
	.align		4
.L_359:
        /*006c*/ 	.word	index@(.nv.constant0._Z5swapBPdiii)
        /*0070*/ 	.short	0x0380
        /*0072*/ 	.short	0x0014


	//----- nvinfo : EIATTR_SW_WAR
	.align		4
.L_360:
        /*0074*/ 	.byte	0x04, 0x36
        /*0076*/ 	.short	(.L_362 - .L_361)
.L_361:
        /*0078*/ 	.word	0x00000008
.L_362:


//--------------------- .nv.info._Z5swapAPdiii    --------------------------
	.section	.nv.info._Z5swapAPdiii,"",@"SHT_CUDA_INFO"
	.sectionflags	@""
	.align	4


	//----- nvinfo : EIATTR_CUDA_API_VERSION
	.align		4
        /*0000*/ 	.byte	0x04, 0x37
        /*0002*/ 	.short	(.L_364 - .L_363)
.L_363:
        /*0004*/ 	.word	0x00000082


	//----- nvinfo : EIATTR_KPARAM_INFO
	.align		4
.L_364:
        /*0008*/ 	.byte	0x04, 0x17
        /*000a*/ 	.short	(.L_366 - .L_365)
.L_365:
        /*000c*/ 	.word	0x00000000
        /*0010*/ 	.short	0x0003
        /*0012*/ 	.short	0x0010
        /*0014*/ 	.byte	0x00, 0xf0, 0x11, 0x00


	//----- nvinfo : EIATTR_KPARAM_INFO
	.align		4
.L_366:
        /*0018*/ 	.byte	0x04, 0x17
        /*001a*/ 	.short	(.L_368 - .L_367)
.L_367:
        /*001c*/ 	.word	0x00000000
        /*0020*/ 	.short	0x0002
        /*0022*/ 	.short	0x000c
        /*0024*/ 	.byte	0x00, 0xf0, 0x11, 0x00


	//----- nvinfo : EIATTR_KPARAM_INFO
	.align		4
.L_368:
        /*0028*/ 	.byte	0x04, 0x17
        /*002a*/ 	.short	(.L_370 - .L_369)
.L_369:
        /*002c*/ 	.word	0x00000000
        /*0030*/ 	.short	0x0001
        /*0032*/ 	.short	0x0008
        /*0034*/ 	.byte	0x00, 0xf0, 0x11, 0x00


	//----- nvinfo : EIATTR_KPARAM_INFO
	.align		4
.L_370:
        /*0038*/ 	.byte	0x04, 0x17
        /*003a*/ 	.short	(.L_372 - .L_371)
.L_371:
        /*003c*/ 	.word	0x00000000
        /*0040*/ 	.short	0x0000
        /*0042*/ 	.short	0x0000
        /*0044*/ 	.byte	0x00, 0xf5, 0x21, 0x00


	//----- nvinfo : EIATTR_SPARSE_MMA_MASK
	.align		4
.L_372:
        /*0048*/ 	.byte	0x03, 0x50
        /*004a*/ 	.short	0x0000


	//----- nvinfo : EIATTR_MAXREG_COUNT
	.align		4
        /*004c*/ 	.byte	0x03, 0x1b
        /*004e*/ 	.short	0x00ff


	//----- nvinfo : EIATTR_MERCURY_ISA_VERSION
	.align		4
        /*0050*/ 	.byte	0x03, 0x5f
        /*0052*/ 	.short	0x0101


	//----- nvinfo : EIATTR_VRC_CTA_INIT_COUNT
	.align		4
        /*0054*/ 	.byte	0x02, 0x4a
	.zero		1
	.zero		1


	//----- nvinfo : EIATTR_EXIT_INSTR_OFFSETS
	.align		4
        /*0058*/ 	.byte	0x04, 0x1c
        /*005a*/ 	.short	(.L_374 - .L_373)


	//   ....[0]....
.L_373:
        /*005c*/ 	.word	0x00000090


	//   ....[1]....
        /*0060*/ 	.word	0x00000400


	//   ....[2]....
        /*0064*/ 	.word	0x00000670


	//----- nvinfo : EIATTR_CRS_STACK_SIZE
	.align		4
.L_374:
        /*0068*/ 	.byte	0x04, 0x1e
        /*006a*/ 	.short	(.L_376 - .L_375)
.L_375:
        /*006c*/ 	.word	0x00000000


	//----- nvinfo : EIATTR_CBANK_PARAM_SIZE
	.align		4
.L_376:
        /*0070*/ 	.byte	0x03, 0x19
        /*0072*/ 	.short	0x0014


	//----- nvinfo : EIATTR_PARAM_CBANK
	.align		4
        /*0074*/ 	.byte	0x04, 0x0a
        /*0076*/ 	.short	(.L_378 - .L_377)
	.align		4
.L_377:
        /*0078*/ 	.word	index@(.nv.constant0._Z5swapAPdiii)
        /*007c*/ 	.short	0x0380
        /*007e*/ 	.short	0x0014


	//----- nvinfo : EIATTR_SW_WAR
	.align		4
.L_378:
        /*0080*/ 	.byte	0x04, 0x36
        /*0082*/ 	.short	(.L_380 - .L_379)
.L_379:
        /*0084*/ 	.word	0x00000008
.L_380:


//--------------------- .nv.callgraph             --------------------------
	.section	.nv.callgraph,"",@"SHT_CUDA_CALLGRAPH"
	.align	4
	.sectionentsize	8
	.align		4
        /*0000*/ 	.word	0x00000000
	.align		4
        /*0004*/ 	.word	0xffffffff
	.align		4
        /*0008*/ 	.word	0x00000000
	.align		4
        /*000c*/ 	.word	0xfffffffe
	.align		4
        /*0010*/ 	.word	0x00000000
	.align		4
        /*0014*/ 	.word	0xfffffffd
	.align		4
        /*0018*/ 	.word	0x00000000
	.align		4
        /*001c*/ 	.word	0xfffffffc


//--------------------- .nv.constant4             --------------------------
	.section	.nv.constant4,"a",@progbits
	.align	8
	.align		8
.nv.constant4:
        /*0000*/ 	.dword	_ZN34_INTERNAL_cf4f7936_4_k_cu_6fc0d0fb4cuda3std3__45__cpo5beginE
	.align		8
        /*0008*/ 	.dword	_ZN34_INTERNAL_cf4f7936_4_k_cu_6fc0d0fb4cuda3std3__45__cpo3endE
	.align		8
        /*0010*/ 	.dword	_ZN34_INTERNAL_cf4f7936_4_k_cu_6fc0d0fb4cuda3std3__45__cpo6cbeginE
	.align		8
        /*0018*/ 	.dword	_ZN34_INTERNAL_cf4f7936_4_k_cu_6fc0d0fb4cuda3std3__45__cpo4cendE
	.align		8
        /*0020*/ 	.dword	_ZN34_INTERNAL_cf4f7936_4_k_cu_6fc0d0fb4cuda3std3__45__cpo6rbeginE
	.align		8
        /*0028*/ 	.dword	_ZN34_INTERNAL_cf4f7936_4_k_cu_6fc0d0fb4cuda3std3__45__cpo4rendE
	.align		8
        /*0030*/ 	.dword	_ZN34_INTERNAL_cf4f7936_4_k_cu_6fc0d0fb4cuda3std3__45__cpo7crbeginE
	.align		8
        /*0038*/ 	.dword	_ZN34_INTERNAL_cf4f7936_4_k_cu_6fc0d0fb4cuda3std3__45__cpo5crendE
	.align		8
        /*0040*/ 	.dword	_ZN34_INTERNAL_cf4f7936_4_k_cu_6fc0d0fb4cuda3std3__436_GLOBAL__N__cf4f7936_4_k_cu_6fc0d0fb6ignoreE
	.align		8
        /*0048*/ 	.dword	_ZN34_INTERNAL_cf4f7936_4_k_cu_6fc0d0fb4cuda3std3__419piecewise_constructE
	.align		8
        /*0050*/ 	.dword	_ZN34_INTERNAL_cf4f7936_4_k_cu_6fc0d0fb4cuda3std3__48in_placeE
	.align		8
        /*0058*/ 	.dword	_ZN34_INTERNAL_cf4f7936_4_k_cu_6fc0d0fb4cuda3std3__420unreachable_sentinelE
	.align		8
        /*0060*/ 	.dword	_ZN34_INTERNAL_cf4f7936_4_k_cu_6fc0d0fb4cuda3std3__47nulloptE
	.align		8
        /*0068*/ 	.dword	_ZN34_INTERNAL_cf4f7936_4_k_cu_6fc0d0fb4cuda3std3__48unexpectE
	.align		8
        /*0070*/ 	.dword	_ZN34_INTERNAL_cf4f7936_4_k_cu_6fc0d0fb4cuda3std6ranges3__45__cpo4swapE
	.align		8
        /*0078*/ 	.dword	_ZN34_INTERNAL_cf4f7936_4_k_cu_6fc0d0fb4cuda3std6ranges3__45__cpo9iter_moveE
	.align		8
        /*0080*/ 	.dword	_ZN34_INTERNAL_cf4f7936_4_k_cu_6fc0d0fb4cuda3std6ranges3__45__cpo5beginE
	.align		8
        /*0088*/ 	.dword	_ZN34_INTERNAL_cf4f7936_4_k_cu_6fc0d0fb4cuda3std6ranges3__45__cpo3endE
	.align		8
        /*0090*/ 	.dword	_ZN34_INTERNAL_cf4f7936_4_k_cu_6fc0d0fb4cuda3std6ranges3__45__cpo6cbeginE
	.align		8
        /*0098*/ 	.dword	_ZN34_INTERNAL_cf4f7936_4_k_cu_6fc0d0fb4cuda3std6ranges3__45__cpo4cendE
	.align		8
        /*00a0*/ 	.dword	_ZN34_INTERNAL_cf4f7936_4_k_cu_6fc0d0fb4cuda3std6ranges3__45__cpo7advanceE
	.align		8
        /*00a8*/ 	.dword	_ZN34_INTERNAL_cf4f7936_4_k_cu_6fc0d0fb4cuda3std6ranges3__45__cpo9iter_swapE
	.align		8
        /*00b0*/ 	.dword	_ZN34_INTERNAL_cf4f7936_4_k_cu_6fc0d0fb4cuda3std6ranges3__45__cpo4nextE
	.align		8
        /*00b8*/ 	.dword	_ZN34_INTERNAL_cf4f7936_4_k_cu_6fc0d0fb4cuda3std6ranges3__45__cpo4prevE
	.align		8
        /*00c0*/ 	.dword	_ZN34_INTERNAL_cf4f7936_4_k_cu_6fc0d0fb4cuda3std6ranges3__45__cpo4dataE
	.align		8
        /*00c8*/ 	.dword	_ZN34_INTERNAL_cf4f7936_4_k_cu_6fc0d0fb4cuda3std6ranges3__45__cpo5cdataE
	.align		8
        /*00d0*/ 	.dword	_ZN34_INTERNAL_cf4f7936_4_k_cu_6fc0d0fb4cuda3std6ranges3__45__cpo4sizeE
	.align		8
        /*00d8*/ 	.dword	_ZN34_INTERNAL_cf4f7936_4_k_cu_6fc0d0fb4cuda3std6ranges3__45__cpo5ssizeE
	.align		8
        /*00e0*/ 	.dword	_ZN34_INTERNAL_cf4f7936_4_k_cu_6fc0d0fb4cuda3std6ranges3__45__cpo8distanceE
	.align		8
        /*00e8*/ 	.dword	_ZN34_INTERNAL_cf4f7936_4_k_cu_6fc0d0fb6thrust24THRUST_300001_SM_1000_NS8cuda_cub3parE
	.align		8
        /*00f0*/ 	.dword	_ZN34_INTERNAL_cf4f7936_4_k_cu_6fc0d0fb6thrust24THRUST_300001_SM_1000_NS8cuda_cub10par_nosyncE
	.align		8
        /*00f8*/ 	.dword	_ZN34_INTERNAL_cf4f7936_4_k_cu_6fc0d0fb6thrust24THRUST_300001_SM_1000_NS6system6detail10sequential3seqE
	.align		8
        /*0100*/ 	.dword	_ZN34_INTERNAL_cf4f7936_4_k_cu_6fc0d0fb6thrust24THRUST_300001_SM_1000_NS6system3cpp3parE
	.align		8
        /*0108*/ 	.dword	_ZN34_INTERNAL_cf4f7936_4_k_cu_6fc0d0fb6thrust24THRUST_300001_SM_1000_NS12placeholders2_1E
	.align		8
        /*0110*/ 	.dword	_ZN34_INTERNAL_cf4f7936_4_k_cu_6fc0d0fb6thrust24THRUST_300001_SM_1000_NS12placeholders2_2E
	.align		8
        /*0118*/ 	.dword	_ZN34_INTERNAL_cf4f7936_4_k_cu_6fc0d0fb6thrust24THRUST_300001_SM_1000_NS12placeholders2_3E
	.align		8
        /*0120*/ 	.dword	_ZN34_INTERNAL_cf4f7936_4_k_cu_6fc0d0fb6thrust24THRUST_300001_SM_1000_NS12placeholders2_4E
	.align		8
        /*0128*/ 	.dword	_ZN34_INTERNAL_cf4f7936_4_k_cu_6fc0d0fb6thrust24THRUST_300001_SM_1000_NS12placeholders2_5E
	.align		8
        /*0130*/ 	.dword	_ZN34_INTERNAL_cf4f7936_4_k_cu_6fc0d0fb6thrust24THRUST_300001_SM_1000_NS12placeholders2_6E
	.align		8
        /*0138*/ 	.dword	_ZN34_INTERNAL_cf4f7936_4_k_cu_6fc0d0fb6thrust24THRUST_300001_SM_1000_NS12placeholders2_7E
	.align		8
        /*0140*/ 	.dword	_ZN34_INTERNAL_cf4f7936_4_k_cu_6fc0d0fb6thrust24THRUST_300001_SM_1000_NS12placeholders2_8E
	.align		8
        /*0148*/ 	.dword	_ZN34_INTERNAL_cf4f7936_4_k_cu_6fc0d0fb6thrust24THRUST_300001_SM_1000_NS12placeholders2_9E
	.align		8
        /*0150*/ 	.dword	_ZN34_INTERNAL_cf4f7936_4_k_cu_6fc0d0fb6thrust24THRUST_300001_SM_1000_NS12placeholders3_10E
	.align		8
        /*0158*/ 	.dword	_ZN34_INTERNAL_cf4f7936_4_k_cu_6fc0d0fb6thrust24THRUST_300001_SM_1000_NS3seqE
	.align		8
        /*0160*/ 	.dword	_ZN34_INTERNAL_cf4f7936_4_k_cu_6fc0d0fb6thrust24THRUST_300001_SM_1000_NS6deviceE


//--------------------- .text._ZN3cub18CUB_300001_SM_10006detail11EmptyKernelIvEEvv --------------------------
	.section	.text._ZN3cub18CUB_300001_SM_10006detail11EmptyKernelIvEEvv,"ax",@progbits
	.align	128
        .global         _ZN3cub18CUB_300001_SM_10006detail11EmptyKernelIvEEvv
        .type           _ZN3cub18CUB_300001_SM_10006detail11EmptyKernelIvEEvv,@function
        .size           _ZN3cub18CUB_300001_SM_10006detail11EmptyKernelIvEEvv,(.L_x_731 - _ZN3cub18CUB_300001_SM_10006detail11EmptyKernelIvEEvv)
        .other          _ZN3cub18CUB_300001_SM_10006detail11EmptyKernelIvEEvv,@"STO_CUDA_ENTRY STV_DEFAULT"
_ZN3cub18CUB_300001_SM_10006detail11EmptyKernelIvEEvv:
.text._ZN3cub18CUB_300001_SM_10006detail11EmptyKernelIvEEvv:
[----:B------:R-:W-:Y:S01]  /*0000*/  LDC R1, c[0x0][0x37c] ;  /* 0x0000df00ff017b82 */ /* 0x000fe20000000800 */
[----:B------:R-:W-:Y:S05]  /*0010*/  EXIT ;  /* 0x000000000000794d */ /* 0x000fea0003800000 */
.L_x_0:
[----:B------:R-:W-:-:S00]  /*0020*/  BRA `(.L_x_0) ;  /* 0xfffffffc00fc7947 */ /* 0x000fc0000383ffff */
[----:B------:R-:W-:-:S00]  /*0030*/  NOP ;  /* 0x0000000000007918 */ /* 0x000fc00000000000 */
        /* <DEDUP_REMOVED lines=12> */
.L_x_731:


//--------------------- .text._ZN6thrust24THRUST_300001_SM_1000_NS8cuda_cub4core6detail13_kernel_agentINS1_8__reduce11ReduceAgentIPN4cuda3std3__45tupleIJdlEEESC_SB_lNS1_9__extrema9arg_max_fIdl10comparatorEEEEJSC_SC_iSG_EEEvDpT0_ --------------------------
	.section	.text._ZN6thrust24THRUST_300001_SM_1000_NS8cuda_cub4core6detail13_kernel_agentINS1_8__reduce11ReduceAgentIPN4cuda3std3__45tupleIJdlEEESC_SB_lNS1_9__extrema9arg_max_fIdl10comparatorEEEEJSC_SC_iSG_EEEvDpT0_,"ax",@progbits
	.align	128
        .global         _ZN6thrust24THRUST_300001_SM_1000_NS8cuda_cub4core6detail13_kernel_agentINS1_8__reduce11ReduceAgentIPN4cuda3std3__45tupleIJdlEEESC_SB_lNS1_9__extrema9arg_max_fIdl10comparatorEEEEJSC_SC_iSG_EEEvDpT0_
        .type           _ZN6thrust24THRUST_300001_SM_1000_NS8cuda_cub4core6detail13_kernel_agentINS1_8__reduce11ReduceAgentIPN4cuda3std3__45tupleIJdlEEESC_SB_lNS1_9__extrema9arg_max_fIdl10comparatorEEEEJSC_SC_iSG_EEEvDpT0_,@function
        .size           _ZN6thrust24THRUST_300001_SM_1000_NS8cuda_cub4core6detail13_kernel_agentINS1_8__reduce11ReduceAgentIPN4cuda3std3__45tupleIJdlEEESC_SB_lNS1_9__extrema9arg_max_fIdl10comparatorEEEEJSC_SC_iSG_EEEvDpT0_,(.L_x_732 - _ZN6thrust24THRUST_300001_SM_1000_NS8cuda_cub4core6detail13_kernel_agentINS1_8__reduce11ReduceAgentIPN4cuda3std3__45tupleIJdlEEESC_SB_lNS1_9__extrema9arg_max_fIdl10comparatorEEEEJSC_SC_iSG_EEEvDpT0_)
        .other          _ZN6thrust24THRUST_300001_SM_1000_NS8cuda_cub4core6detail13_kernel_agentINS1_8__reduce11ReduceAgentIPN4cuda3std3__45tupleIJdlEEESC_SB_lNS1_9__extrema9arg_max_fIdl10comparatorEEEEJSC_SC_iSG_EEEvDpT0_,@"STO_CUDA_ENTRY STV_DEFAULT"
_ZN6thrust24THRUST_300001_SM_1000_NS8cuda_cub4core6detail13_kernel_agentINS1_8__reduce11ReduceAgentIPN4cuda3std3__45tupleIJdlEEESC_SB_lNS1_9__extrema9arg_max_fIdl10comparatorEEEEJSC_SC_iSG_EEEvDpT0_:
.text._ZN6thrust24THRUST_300001_SM_1000_NS8cuda_cub4core6detail13_kernel_agentINS1_8__reduce11ReduceAgentIPN4cuda3std3__45tupleIJdlEEESC_SB_lNS1_9__extrema9arg_max_fIdl10comparatorEEEEJSC_SC_iSG_EEEvDpT0_:
[----:B------:R-:W-:Y:S01]  /*0000*/  LDC R1, c[0x0][0x37c] ;  /* 0x0000df00ff017b82 */ /* 0x000fe20000000800 */
[----:B------:R-:W0:Y:S02]  /*0010*/  LDCU UR8, c[0x0][0x390] ;  /* 0x00007200ff0877ac */ /* 0x000e240008000800 */
[----:B0-----:R-:W-:-:S13]  /*0020*/  ISETP.NE.AND P0, PT, RZ, UR8, PT ;  /* 0x00000008ff007c0c */ /* 0x001fda000bf05270 */
[----:B------:R-:W-:Y:S05]  /*0030*/  @!P0 EXIT ;  /* 0x000000000000894d */ /* 0x000fea0003800000 */
[----:B------:R-:W-:Y:S01]  /*0040*/  UISETP.GT.AND UP0, UPT, UR8, 0x4ff, UPT ;  /* 0x000004ff0800788c */ /* 0x000fe2000bf04270 */
[----:B------:R-:W-:Y:S01]  /*0050*/  BSSY.RECONVERGENT B0, `(.L_x_1) ;  /* 0x00006c1000007945 */ /* 0x000fe20003800200 */
[----:B------:R-:W0:Y:S07]  /*0060*/  LDCU.64 UR10, c[0x0][0x358] ;  /* 0x00006b00ff0a77ac */ /* 0x000e2e0008000a00 */
[----:B------:R-:W-:Y:S05]  /*0070*/  BRA.U UP0, `(.L_x_2) ;  /* 0x0000003900807547 */ /* 0x000fea000b800000 */
[----:B------:R-:W1:Y:S01]  /*0080*/  S2R R0, SR_TID.X ;  /* 0x0000000000007919 */ /* 0x000e620000002100 */
[----:B------:R-:W2:Y:S01]  /*0090*/  LDCU UR4, c[0x0][0x390] ;  /* 0x00007200ff0477ac */ /* 0x000ea20008000800 */
[----:B------:R-:W-:Y:S01]  /*00a0*/  BSSY.RECONVERGENT B1, `(.L_x_3) ;  /* 0x000000b000017945 */ /* 0x000fe20003800200 */
[----:B------:R-:W-:Y:S02]  /*00b0*/  CS2R R14, SRZ ;  /* 0x00000000000e7805 */ /* 0x000fe4000001ff00 */
[----:B------:R-:W-:Y:S02]  /*00c0*/  CS2R R12, SRZ ;  /* 0x00000000000c7805 */ /* 0x000fe4000001ff00 */
[----:B-1----:R-:W-:Y:S01]  /*00d0*/  ISETP.GE.AND P0, PT, R0, UR8, PT ;  /* 0x0000000800007c0c */ /* 0x002fe2000bf06270 */
[----:B------:R-:W-:-:S12]  /*00e0*/  IMAD.MOV.U32 R19, RZ, RZ, R0 ;  /* 0x000000ffff137224 */ /* 0x000fd800078e0000 */
[----:B--2---:R-:W-:Y:S05]  /*00f0*/  @P0 BRA `(.L_x_4) ;  /* 0x0000000000140947 */ /* 0x004fea0003800000 */
[----:B------:R-:W1:Y:S02]  /*0100*/  LDC.64 R2, c[0x0][0x380] ;  /* 0x0000e000ff027b82 */ /* 0x000e640000000a00 */
[----:B-1----:R-:W-:-:S05]  /*0110*/  IMAD.WIDE.U32 R2, R0, 0x10, R2 ;  /* 0x0000001000027825 */ /* 0x002fca00078e0002 */
[----:B0-----:R1:W5:Y:S04]  /*0120*/  LDG.E.64.CONSTANT R14, desc[UR10][R2.64] ;  /* 0x0000000a020e7981 */ /* 0x001368000c1e9b00 */
[----:B------:R1:W5:Y:S01]  /*0130*/  LDG.E.64.CONSTANT R12, desc[UR10][R2.64+0x8] ;  /* 0x0000080a020c7981 */ /* 0x000362000c1e9b00 */
[----:B------:R-:W-:-:S07]  /*0140*/  VIADD R19, R0, 0x100 ;  /* 0x0000010000137836 */ /* 0x000fce0000000000 */
.L_x_4:
[----:B0-----:R-:W-:Y:S05]  /*0150*/  BSYNC.RECONVERGENT B1 ;  /* 0x0000000000017941 */ /* 0x001fea0003800200 */
.L_x_3:
[----:B------:R-:W-:Y:S01]  /*0160*/  ISETP.GE.AND P0, PT, R19, UR8, PT ;  /* 0x0000000813007c0c */ /* 0x000fe2000bf06270 */
[----:B------:R-:W-:-:S12]  /*0170*/  BSSY.RECONVERGENT B1, `(.L_x_5) ;  /* 0x0000099000017945 */ /* 0x000fd80003800200 */
[----:B------:R-:W-:Y:S05]  /*0180*/  @P0 BRA `(.L_x_6) ;  /* 0x00000008005c0947 */ /* 0x000fea0003800000 */
[----:B------:R-:W-:Y:S01]  /*0190*/  LOP3.LUT R4, RZ, R19, RZ, 0x33, !PT ;  /* 0x00000013ff047212 */ /* 0x000fe200078e33ff */
[----:B------:R-:W-:Y:S04]  /*01a0*/  BSSY.RECONVERGENT B2, `(.L_x_7) ;  /* 0x000002e000027945 */ /* 0x000fe80003800200 */
[----:B------:R-:W-:-:S05]  /*01b0*/  VIADD R4, R4, UR8 ;  /* 0x0000000804047c36 */ /* 0x000fca0008000000 */
[----:B-1----:R-:W-:-:S04]  /*01c0*/  LOP3.LUT R2, R4, 0x300, RZ, 0xc0, !PT ;  /* 0x0000030004027812 */ /* 0x002fc800078ec0ff */
[----:B------:R-:W-:-:S13]  /*01d0*/  ISETP.NE.AND P0, PT, R2, 0x300, PT ;  /* 0x000003000200780c */ /* 0x000fda0003f05270 */
[----:B------:R-:W-:Y:S05]  /*01e0*/  @!P0 BRA `(.L_x_8) ;  /* 0x0000000000a48947 */ /* 0x000fea0003800000 */
[----:B------:R-:W0:Y:S01]  /*01f0*/  LDC.64 R2, c[0x0][0x380] ;  /* 0x0000e000ff027b82 */ /* 0x000e220000000a00 */
[----:B------:R-:W-:-:S04]  /*0200*/  LEA.HI R5, R4, 0x1, RZ, 0x18 ;  /* 0x0000000104057811 */ /* 0x000fc800078fc0ff */
[----:B------:R-:W-:-:S05]  /*0210*/  LOP3.LUT R5, R5, 0x3, RZ, 0xc0, !PT ;  /* 0x0000000305057812 */ /* 0x000fca00078ec0ff */
[----:B------:R-:W-:Y:S02]  /*0220*/  IMAD.MOV R5, RZ, RZ, -R5 ;  /* 0x000000ffff057224 */ /* 0x000fe400078e0a05 */
[----:B0-----:R-:W-:-:S04]  /*0230*/  IMAD.WIDE.U32 R2, R19, 0x10, R2 ;  /* 0x0000001013027825 */ /* 0x001fc800078e0002 */
[----:B------:R-:W-:-:S07]  /*0240*/  IMAD.MOV.U32 R16, RZ, RZ, R2 ;  /* 0x000000ffff107224 */ /* 0x000fce00078e0002 */
.L_x_11:
[----:B------:R-:W-:-:S05]  /*0250*/  IMAD.MOV.U32 R2, RZ, RZ, R16 ;  /* 0x000000ffff027224 */ /* 0x000fca00078e0010 */
[----:B------:R-:W2:Y:S04]  /*0260*/  LDG.E.64.CONSTANT R8, desc[UR10][R2.64] ;  /* 0x0000000a02087981 */ /* 0x000ea8000c1e9b00 */
[----:B------:R-:W3:Y:S01]  /*0270*/  LDG.E.64.CONSTANT R10, desc[UR10][R2.64+0x8] ;  /* 0x0000080a020a7981 */ /* 0x000ee2000c1e9b00 */
[----:B------:R-:W-:Y:S01]  /*0280*/  VIADD R5, R5, 0x1 ;  /* 0x0000000105057836 */ /* 0x000fe20000000000 */
[----:B------:R-:W-:Y:S01]  /*0290*/  BSSY.RECONVERGENT B3, `(.L_x_9) ;  /* 0x000001b000037945 */ /* 0x000fe20003800200 */
[----:B-----5:R-:W-:Y:S01]  /*02a0*/  IMAD.MOV.U32 R21, RZ, RZ, R13 ;  /* 0x000000ffff157224 */ /* 0x020fe200078e000d */
[----:B------:R-:W-:Y:S01]  /*02b0*/  IADD3 R16, P3, PT, R2, 0x1000, RZ ;  /* 0x0000100002107810 */ /* 0x000fe20007f7e0ff */
[----:B------:R-:W-:Y:S01]  /*02c0*/  IMAD.MOV.U32 R17, RZ, RZ, R12 ;  /* 0x000000ffff117224 */ /* 0x000fe200078e000c */
[----:B------:R-:W-:Y:S01]  /*02d0*/  ISETP.NE.AND P2, PT, R5, RZ, PT ;  /* 0x000000ff0500720c */ /* 0x000fe20003f45270 */
[----:B------:R-:W-:-:S02]  /*02e0*/  IMAD.MOV.U32 R6, RZ, RZ, R14 ;  /* 0x000000ffff067224 */ /* 0x000fc400078e000e */
[----:B------:R-:W-:Y:S01]  /*02f0*/  IMAD.MOV.U32 R7, RZ, RZ, R15 ;  /* 0x000000ffff077224 */ /* 0x000fe200078e000f */
[----:B--2---:R-:W-:Y:S01]  /*0300*/  DSETP.GEU.AND P0, PT, |R14|, |R8|, PT ;  /* 0x400000080e00722a */ /* 0x004fe20003f0e200 */
[----:B------:R-:W-:Y:S02]  /*0310*/  IMAD.MOV.U32 R14, RZ, RZ, R8 ;  /* 0x000000ffff0e7224 */ /* 0x000fe400078e0008 */
[----:B---3--:R-:W-:Y:S02]  /*0320*/  IMAD.MOV.U32 R12, RZ, RZ, R10 ;  /* 0x000000ffff0c7224 */ /* 0x008fe400078e000a */
[----:B------:R-:W-:Y:S02]  /*0330*/  IMAD.MOV.U32 R13, RZ, RZ, R11 ;  /* 0x000000ffff0d7224 */ /* 0x000fe400078e000b */
[----:B------:R-:W-:-:S07]  /*0340*/  IMAD.MOV.U32 R15, RZ, RZ, R9 ;  /* 0x000000ffff0f7224 */ /* 0x000fce00078e0009 */
[----:B------:R-:W-:Y:S05]  /*0350*/  @!P0 BRA `(.L_x_10) ;  /* 0x0000000000388947 */ /* 0x000fea0003800000 */
[----:B------:R-:W-:Y:S01]  /*0360*/  DSETP.GEU.AND P0, PT, |R8|, |R6|, PT ;  /* 0x400000060800722a */ /* 0x000fe20003f0e200 */
[----:B------:R-:W-:Y:S02]  /*0370*/  IMAD.MOV.U32 R14, RZ, RZ, R6 ;  /* 0x000000ffff0e7224 */ /* 0x000fe400078e0006 */
[----:B------:R-:W-:Y:S02]  /*0380*/  IMAD.MOV.U32 R15, RZ, RZ, R7 ;  /* 0x000000ffff0f7224 */ /* 0x000fe400078e0007 */
[----:B------:R-:W-:Y:S02]  /*0390*/  IMAD.MOV.U32 R12, RZ, RZ, R17 ;  /* 0x000000ffff0c7224 */ /* 0x000fe400078e0011 */
[----:B------:R-:W-:-:S07]  /*03a0*/  IMAD.MOV.U32 R13, RZ, RZ, R21 ;  /* 0x000000ffff0d7224 */ /* 0x000fce00078e0015 */
[----:B------:R-:W-:Y:S05]  /*03b0*/  @!P0 BRA `(.L_x_10) ;  /* 0x0000000000208947 */ /* 0x000fea0003800000 */
[CC--:B------:R-:W-:Y:S02]  /*03c0*/  ISETP.GE.U32.AND P1, PT, R17.reuse, R10.reuse, PT ;  /* 0x0000000a1100720c */ /* 0x0c0fe40003f26070 */
[----:B------:R-:W-:Y:S02]  /*03d0*/  ISETP.LT.U32.AND P0, PT, R17, R10, PT ;  /* 0x0000000a1100720c */ /* 0x000fe40003f01070 */
[CC--:B------:R-:W-:Y:S02]  /*03e0*/  ISETP.GE.AND.EX P1, PT, R21.reuse, R11.reuse, PT, P1 ;  /* 0x0000000b1500720c */ /* 0x0c0fe40003f26310 */
[----:B------:R-:W-:Y:S02]  /*03f0*/  ISETP.LT.AND.EX P0, PT, R21, R11, PT, P0 ;  /* 0x0000000b1500720c */ /* 0x000fe40003f01300 */
[----:B------:R-:W-:Y:S02]  /*0400*/  FSEL R14, R6, R8, !P1 ;  /* 0x00000008060e7208 */ /* 0x000fe40004800000 */
[----:B------:R-:W-:-:S02]  /*0410*/  FSEL R15, R7, R9, !P1 ;  /* 0x00000009070f7208 */ /* 0x000fc40004800000 */
[----:B------:R-:W-:Y:S02]  /*0420*/  SEL R12, R17, R10, P0 ;  /* 0x0000000a110c7207 */ /* 0x000fe40000000000 */
[----:B------:R-:W-:-:S07]  /*0430*/  SEL R13, R21, R11, P0 ;  /* 0x0000000b150d7207 */ /* 0x000fce0000000000 */
.L_x_10:
[----:B------:R-:W-:Y:S05]  /*0440*/  BSYNC.RECONVERGENT B3 ;  /* 0x0000000000037941 */ /* 0x000fea0003800200 */
.L_x_9:
[----:B------:R-:W-:Y:S02]  /*0450*/  IMAD.X R3, RZ, RZ, R3, P3 ;  /* 0x000000ffff037224 */ /* 0x000fe400018e0603 */
[----:B------:R-:W-:Y:S01]  /*0460*/  VIADD R19, R19, 0x100 ;  /* 0x0000010013137836 */ /* 0x000fe20000000000 */
[----:B------:R-:W-:Y:S06]  /*0470*/  @P2 BRA `(.L_x_11) ;  /* 0xfffffffc00742947 */ /* 0x000fec000383ffff */
.L_x_8:
[----:B------:R-:W-:Y:S05]  /*0480*/  BSYNC.RECONVERGENT B2 ;  /* 0x0000000000027941 */ /* 0x000fea0003800200 */
.L_x_7:
[----:B------:R-:W0:Y:S01]  /*0490*/  LDC.64 R8, c[0x0][0x380] ;  /* 0x0000e000ff087b82 */ /* 0x000e220000000a00 */
[----:B------:R-:W-:-:S13]  /*04a0*/  ISETP.GE.U32.AND P0, PT, R4, 0x300, PT ;  /* 0x000003000400780c */ /* 0x000fda0003f06070 */
[----:B------:R-:W-:Y:S05]  /*04b0*/  @!P0 BRA `(.L_x_6) ;  /* 0x0000000400908947 */ /* 0x000fea0003800000 */
.L_x_20:
[----:B0-----:R-:W-:-:S05]  /*04c0*/  IMAD.WIDE R20, R19, 0x10, R8 ;  /* 0x0000001013147825 */ /* 0x001fca00078e0208 */
[----:B------:R-:W2:Y:S04]  /*04d0*/  LDG.E.64.CONSTANT R10, desc[UR10][R20.64] ;  /* 0x0000000a140a7981 */ /* 0x000ea8000c1e9b00 */
[----:B------:R-:W3:Y:S04]  /*04e0*/  LDG.E.64.CONSTANT R16, desc[UR10][R20.64+0x8] ;  /* 0x0000080a14107981 */ /* 0x000ee8000c1e9b00 */
[----:B-----5:R0:W5:Y:S04]  /*04f0*/  LDG.E.64.CONSTANT R6, desc[UR10][R20.64+0x1000] ;  /* 0x0010000a14067981 */ /* 0x020168000c1e9b00 */
[----:B------:R0:W5:Y:S01]  /*0500*/  LDG.E.64.CONSTANT R4, desc[UR10][R20.64+0x1008] ;  /* 0x0010080a14047981 */ /* 0x000162000c1e9b00 */
[----:B------:R-:W-:Y:S01]  /*0510*/  BSSY.RECONVERGENT B2, `(.L_x_12) ;  /* 0x0000015000027945 */ /* 0x000fe20003800200 */
[----:B--2---:R-:W-:Y:S01]  /*0520*/  DSETP.GEU.AND P0, PT, |R14|, |R10|, PT ;  /* 0x4000000a0e00722a */ /* 0x004fe20003f0e200 */
[----:B------:R-:W-:-:S02]  /*0530*/  IMAD.MOV.U32 R2, RZ, RZ, R10 ;  /* 0x000000ffff027224 */ /* 0x000fc400078e000a */
[----:B------:R-:W-:Y:S02]  /*0540*/  IMAD.MOV.U32 R3, RZ, RZ, R11 ;  /* 0x000000ffff037224 */ /* 0x000fe400078e000b */
[----:B---3--:R-:W-:Y:S02]  /*0550*/  IMAD.MOV.U32 R23, RZ, RZ, R16 ;  /* 0x000000ffff177224 */ /* 0x008fe400078e0010 */
[----:B------:R-:W-:-:S07]  /*0560*/  IMAD.MOV.U32 R25, RZ, RZ, R17 ;  /* 0x000000ffff197224 */ /* 0x000fce00078e0011 */
[----:B0-----:R-:W-:Y:S05]  /*0570*/  @!P0 BRA `(.L_x_13) ;  /* 0x0000000000388947 */ /* 0x001fea0003800000 */
[----:B------:R-:W-:Y:S01]  /*0580*/  DSETP.GEU.AND P0, PT, |R10|, |R14|, PT ;  /* 0x4000000e0a00722a */ /* 0x000fe20003f0e200 */
[----:B------:R-:W-:Y:S02]  /*0590*/  IMAD.MOV.U32 R23, RZ, RZ, R12 ;  /* 0x000000ffff177224 */ /* 0x000fe400078e000c */
[----:B------:R-:W-:Y:S02]  /*05a0*/  IMAD.MOV.U32 R25, RZ, RZ, R13 ;  /* 0x000000ffff197224 */ /* 0x000fe400078e000d */
[----:B------:R-:W-:Y:S02]  /*05b0*/  IMAD.MOV.U32 R2, RZ, RZ, R14 ;  /* 0x000000ffff027224 */ /* 0x000fe400078e000e */
[----:B------:R-:W-:-:S07]  /*05c0*/  IMAD.MOV.U32 R3, RZ, RZ, R15 ;  /* 0x000000ffff037224 */ /* 0x000fce00078e000f */
[----:B------:R-:W-:Y:S05]  /*05d0*/  @!P0 BRA `(.L_x_13) ;  /* 0x0000000000208947 */ /* 0x000fea0003800000 */
[CC--:B------:R-:W-:Y:S02]  /*05e0*/  ISETP.LT.U32.AND P1, PT, R12.reuse, R16.reuse, PT ;  /* 0x000000100c00720c */ /* 0x0c0fe40003f21070 */
[CC--:B------:R-:W-:Y:S02]  /*05f0*/  ISETP.GE.U32.AND P0, PT, R12.reuse, R16.reuse, PT ;  /* 0x000000100c00720c */ /* 0x0c0fe40003f06070 */
[CC--:B------:R-:W-:Y:S02]  /*0600*/  ISETP.LT.AND.EX P1, PT, R13.reuse, R17.reuse, PT, P1 ;  /* 0x000000110d00720c */ /* 0x0c0fe40003f21310 */
[CC--:B------:R-:W-:Y:S02]  /*0610*/  ISETP.GE.AND.EX P0, PT, R13.reuse, R17.reuse, PT, P0 ;  /* 0x000000110d00720c */ /* 0x0c0fe40003f06300 */
[----:B------:R-:W-:Y:S02]  /*0620*/  SEL R23, R12, R16, P1 ;  /* 0x000000100c177207 */ /* 0x000fe40000800000 */
[----:B------:R-:W-:-:S02]  /*0630*/  SEL R25, R13, R17, P1 ;  /* 0x000000110d197207 */ /* 0x000fc40000800000 */
[----:B------:R-:W-:Y:S02]  /*0640*/  FSEL R2, R14, R10, !P0 ;  /* 0x0000000a0e027208 */ /* 0x000fe40004000000 */
[----:B------:R-:W-:-:S07]  /*0650*/  FSEL R3, R15, R11, !P0 ;  /* 0x0000000b0f037208 */ /* 0x000fce0004000000 */
.L_x_13:
[----:B------:R-:W-:Y:S05]  /*0660*/  BSYNC.RECONVERGENT B2 ;  /* 0x0000000000027941 */ /* 0x000fea0003800200 */
.L_x_12:
[----:B------:R0:W5:Y:S04]  /*0670*/  LDG.E.64.CONSTANT R14, desc[UR10][R20.64+0x2000] ;  /* 0x0020000a140e7981 */ /* 0x000168000c1e9b00 */
[----:B------:R0:W5:Y:S04]  /*0680*/  LDG.E.64.CONSTANT R12, desc[UR10][R20.64+0x2008] ;  /* 0x0020080a140c7981 */ /* 0x000168000c1e9b00 */
[----:B------:R0:W5:Y:S04]  /*0690*/  LDG.E.64.CONSTANT R10, desc[UR10][R20.64+0x3000] ;  /* 0x0030000a140a7981 */ /* 0x000168000c1e9b00 */
[----:B------:R0:W5:Y:S02]  /*06a0*/  LDG.E.64.CONSTANT R16, desc[UR10][R20.64+0x3008] ;  /* 0x0030080a14107981 */ /* 0x000164000c1e9b00 */
[----:B-----5:R-:W-:Y:S01]  /*06b0*/  DSETP.GEU.AND P0, PT, |R2|, |R6|, PT ;  /* 0x400000060200722a */ /* 0x020fe20003f0e200 */
[----:B------:R-:W-:Y:S01]  /*06c0*/  BSSY.RECONVERGENT B2, `(.L_x_14) ;  /* 0x0000014000027945 */ /* 0x000fe20003800200 */
[----:B------:R-:W-:-:S02]  /*06d0*/  IMAD.MOV.U32 R26, RZ, RZ, R6 ;  /* 0x000000ffff1a7224 */ /* 0x000fc400078e0006 */
[----:B------:R-:W-:Y:S02]  /*06e0*/  IMAD.MOV.U32 R27, RZ, RZ, R7 ;  /* 0x000000ffff1b7224 */ /* 0x000fe400078e0007 */
[----:B------:R-:W-:Y:S02]  /*06f0*/  IMAD.MOV.U32 R29, RZ, RZ, R4 ;  /* 0x000000ffff1d7224 */ /* 0x000fe400078e0004 */
[----:B------:R-:W-:-:S06]  /*0700*/  IMAD.MOV.U32 R18, RZ, RZ, R5 ;  /* 0x000000ffff127224 */ /* 0x000fcc00078e0005 */
[----:B0-----:R-:W-:Y:S05]  /*0710*/  @!P0 BRA `(.L_x_15) ;  /* 0x0000000000388947 */ /* 0x001fea0003800000 */
        /* <DEDUP_REMOVED lines=14> */
.L_x_15:
[----:B------:R-:W-:Y:S05]  /*0800*/  BSYNC.RECONVERGENT B2 ;  /* 0x0000000000027941 */ /* 0x000fea0003800200 */
.L_x_14:
[----:B------:R-:W-:Y:S01]  /*0810*/  DSETP.GEU.AND P0, PT, |R26|, |R14|, PT ;  /* 0x4000000e1a00722a */ /* 0x000fe20003f0e200 */
[----:B------:R-:W-:Y:S01]  /*0820*/  BSSY.RECONVERGENT B2, `(.L_x_16) ;  /* 0x0000014000027945 */ /* 0x000fe20003800200 */
[----:B------:R-:W-:Y:S02]  /*0830*/  IMAD.MOV.U32 R2, RZ, RZ, R14 ;  /* 0x000000ffff027224 */ /* 0x000fe400078e000e */
[----:B------:R-:W-:Y:S02]  /*0840*/  IMAD.MOV.U32 R3, RZ, RZ, R15 ;  /* 0x000000ffff037224 */ /* 0x000fe400078e000f */
[----:B------:R-:W-:Y:S02]  /*0850*/  IMAD.MOV.U32 R5, RZ, RZ, R12 ;  /* 0x000000ffff057224 */ /* 0x000fe400078e000c */
[----:B------:R-:W-:-:S06]  /*0860*/  IMAD.MOV.U32 R7, RZ, RZ, R13 ;  /* 0x000000ffff077224 */ /* 0x000fcc00078e000d */
        /* <DEDUP_REMOVED lines=15> */
.L_x_17:
[----:B------:R-:W-:Y:S05]  /*0960*/  BSYNC.RECONVERGENT B2 ;  /* 0x0000000000027941 */ /* 0x000fea0003800200 */
.L_x_16:
        /* <DEDUP_REMOVED lines=21> */
.L_x_19:
[----:B------:R-:W-:Y:S05]  /*0ac0*/  BSYNC.RECONVERGENT B2 ;  /* 0x0000000000027941 */ /* 0x000fea0003800200 */
.L_x_18:
[----:B------:R-:W-:-:S05]  /*0ad0*/  VIADD R19, R19, 0x400 ;  /* 0x0000040013137836 */ /* 0x000fca0000000000 */
[----:B------:R-:W-:-:S13]  /*0ae0*/  ISETP.GE.AND P0, PT, R19, UR4, PT ;  /* 0x0000000413007c0c */ /* 0x000fda000bf06270 */
[----:B------:R-:W-:Y:S05]  /*0af0*/  @!P0 BRA `(.L_x_20) ;  /* 0xfffffff800708947 */ /* 0x000fea000383ffff */
.L_x_6:
[----:B------:R-:W-:Y:S05]  /*0b00*/  BSYNC.RECONVERGENT B1 ;  /* 0x0000000000017941 */ /* 0x000fea0003800200 */
.L_x_5:
[----:B------:R-:W2:Y:S02]  /*0b10*/  LDCU UR6, c[0x0][0x390] ;  /* 0x00007200ff0677ac */ /* 0x000ea40008000800 */
[----:B--2---:R-:W-:-:S09]  /*0b20*/  UISETP.GE.AND UP0, UPT, UR6, 0x100, UPT ;  /* 0x000001000600788c */ /* 0x004fd2000bf06270 */
[----:B------:R-:W-:Y:S05]  /*0b30*/  BRA.U !UP0, `(.L_x_21) ;  /* 0x0000001508507547 */ /* 0x000fea000b800000 */
[----:B0-----:R-:W0:Y:S01]  /*0b40*/  S2R R9, SR_LANEID ;  /* 0x0000000000097919 */ /* 0x001e220000000000 */
[----:B------:R-:W-:Y:S01]  /*0b50*/  BSSY.RECONVERGENT B1, `(.L_x_22) ;  /* 0x000001f000017945 */ /* 0x000fe20003800200 */
[----:B-----5:R-:W-:Y:S01]  /*0b60*/  IMAD.MOV.U32 R11, RZ, RZ, R12 ;  /* 0x000000ffff0b7224 */ /* 0x020fe200078e000c */
[----:B------:R2:W3:Y:S01]  /*0b70*/  SHFL.DOWN PT, R4, R14, 0x1, 0x1f ;  /* 0x08201f000e047f89 */ /* 0x0004e200000e0000 */
[----:B------:R-:W-:Y:S02]  /*0b80*/  IMAD.MOV.U32 R16, RZ, RZ, R13 ;  /* 0x000000ffff107224 */ /* 0x000fe400078e000d */
[----:B-1----:R-:W-:Y:S01]  /*0b90*/  IMAD.MOV.U32 R2, RZ, RZ, R14 ;  /* 0x000000ffff027224 */ /* 0x002fe200078e000e */
[----:B------:R2:W1:Y:S01]  /*0ba0*/  SHFL.DOWN PT, R5, R15, 0x1, 0x1f ;  /* 0x08201f000f057f89 */ /* 0x00046200000e0000 */
[----:B------:R-:W-:-:S03]  /*0bb0*/  IMAD.MOV.U32 R3, RZ, RZ, R15 ;  /* 0x000000ffff037224 */ /* 0x000fc600078e000f */
[----:B------:R2:W4:Y:S04]  /*0bc0*/  SHFL.DOWN PT, R7, R12, 0x1, 0x1f ;  /* 0x08201f000c077f89 */ /* 0x00052800000e0000 */
[----:B------:R2:W1:Y:S01]  /*0bd0*/  SHFL.DOWN PT, R17, R13, 0x1, 0x1f ;  /* 0x08201f000d117f89 */ /* 0x00046200000e0000 */
[----:B0-----:R-:W-:-:S13]  /*0be0*/  ISETP.GT.AND P0, PT, R9, 0x1e, PT ;  /* 0x0000001e0900780c */ /* 0x001fda0003f04270 */
[----:B-1234-:R-:W-:Y:S05]  /*0bf0*/  @P0 BRA `(.L_x_23) ;  /* 0x0000000000500947 */ /* 0x01efea0003800000 */
[----:B------:R-:W-:Y:S01]  /*0c00*/  DSETP.GEU.AND P0, PT, |R14|, |R4|, PT ;  /* 0x400000040e00722a */ /* 0x000fe20003f0e200 */
[----:B------:R-:W-:Y:S02]  /*0c10*/  IMAD.MOV.U32 R11, RZ, RZ, R7 ;  /* 0x000000ffff0b7224 */ /* 0x000fe400078e0007 */
[----:B------:R-:W-:Y:S02]  /*0c20*/  IMAD.MOV.U32 R16, RZ, RZ, R17 ;  /* 0x000000ffff107224 */ /* 0x000fe400078e0011 */
        /* <DEDUP_REMOVED lines=9> */
[CC--:B------:R-:W-:Y:S02]  /*0cc0*/  ISETP.LT.U32.AND P1, PT, R12.reuse, R7.reuse, PT ;  /* 0x000000070c00720c */ /* 0x0c0fe40003f21070 */
[C---:B------:R-:W-:Y:S02]  /*0cd0*/  ISETP.GE.U32.AND P0, PT, R12.reuse, R7, PT ;  /* 0x000000070c00720c */ /* 0x040fe40003f06070 */
[CC--:B------:R-:W-:Y:S02]  /*0ce0*/  ISETP.LT.AND.EX P1, PT, R13.reuse, R17.reuse, PT, P1 ;  /* 0x000000110d00720c */ /* 0x0c0fe40003f21310 */
[C---:B------:R-:W-:Y:S02]  /*0cf0*/  ISETP.GE.AND.EX P0, PT, R13.reuse, R17, PT, P0 ;  /* 0x000000110d00720c */ /* 0x040fe40003f06300 */
[----:B------:R-:W-:Y:S02]  /*0d00*/  SEL R11, R12, R7, P1 ;  /* 0x000000070c0b7207 */ /* 0x000fe40000800000 */
[----:B------:R-:W-:-:S02]  /*0d10*/  SEL R16, R13, R17, P1 ;  /* 0x000000110d107207 */ /* 0x000fc40000800000 */
[----:B------:R-:W-:Y:S02]  /*0d20*/  FSEL R2, R14, R4, !P0 ;  /* 0x000000040e027208 */ /* 0x000fe40004000000 */
[----:B------:R-:W-:-:S07]  /*0d30*/  FSEL R3, R15, R5, !P0 ;  /* 0x000000050f037208 */ /* 0x000fce0004000000 */
.L_x_23:
[----:B------:R-:W-:Y:S05]  /*0d40*/  BSYNC.RECONVERGENT B1 ;  /* 0x0000000000017941 */ /* 0x000fea0003800200 */
.L_x_22:
[----:B------:R-:W-:Y:S01]  /*0d50*/  ISETP.GT.AND P0, PT, R9, 0x1d, PT ;  /* 0x0000001d0900780c */ /* 0x000fe20003f04270 */
[----:B------:R0:W1:Y:S01]  /*0d60*/  SHFL.DOWN PT, R6, R2, 0x2, 0x1f ;  /* 0x08401f0002067f89 */ /* 0x00006200000e0000 */
[----:B------:R-:W-:Y:S01]  /*0d70*/  BSSY.RECONVERGENT B1, `(.L_x_24) ;  /* 0x000001d000017945 */ /* 0x000fe20003800200 */
[----:B------:R-:W-:Y:S02]  /*0d80*/  IMAD.MOV.U32 R8, RZ, RZ, R11 ;  /* 0x000000ffff087224 */ /* 0x000fe400078e000b */
[----:B------:R0:W2:Y:S01]  /*0d90*/  SHFL.DOWN PT, R7, R3, 0x2, 0x1f ;  /* 0x08401f0003077f89 */ /* 0x0000a200000e0000 */
[----:B------:R-:W-:Y:S02]  /*0da0*/  IMAD.MOV.U32 R10, RZ, RZ, R16 ;  /* 0x000000ffff0a7224 */ /* 0x000fe400078e0010 */
[----:B------:R-:W-:Y:S01]  /*0db0*/  IMAD.MOV.U32 R4, RZ, RZ, R2 ;  /* 0x000000ffff047224 */ /* 0x000fe200078e0002 */
[----:B------:R0:W3:Y:S01]  /*0dc0*/  SHFL.DOWN PT, R12, R11, 0x2, 0x1f ;  /* 0x08401f000b0c7f89 */ /* 0x0000e200000e0000 */
[----:B------:R-:W-:-:S03]  /*0dd0*/  IMAD.MOV.U32 R5, RZ, RZ, R3 ;  /* 0x000000ffff057224 */ /* 0x000fc600078e0003 */
[----:B------:R0:W4:Y:S01]  /*0de0*/  SHFL.DOWN PT, R13, R16, 0x2, 0x1f ;  /* 0x08401f00100d7f89 */ /* 0x00012200000e0000 */
[----:B------:R-:W-:Y:S05]  /*0df0*/  @P0 BRA `(.L_x_25) ;  /* 0x0000000000500947 */ /* 0x000fea0003800000 */
[----:B-12---:R-:W-:Y:S01]  /*0e00*/  DSETP.GEU.AND P0, PT, |R2|, |R6|, PT ;  /* 0x400000060200722a */ /* 0x006fe20003f0e200 */
[----:B---3--:R-:W-:Y:S02]  /*0e10*/  IMAD.MOV.U32 R8, RZ, RZ, R12 ;  /* 0x000000ffff087224 */ /* 0x008fe400078e000c */
[----:B----4-:R-:W-:Y:S02]  /*0e20*/  IMAD.MOV.U32 R10, RZ, RZ, R13 ;  /* 0x000000ffff0a7224 */ /* 0x010fe400078e000d */
        /* <DEDUP_REMOVED lines=17> */
.L_x_25:
[----:B------:R-:W-:Y:S05]  /*0f40*/  BSYNC.RECONVERGENT B1 ;  /* 0x0000000000017941 */ /* 0x000fea0003800200 */
.L_x_24:
[----:B------:R-:W-:Y:S01]  /*0f50*/  ISETP.GT.AND P0, PT, R9, 0x1b, PT ;  /* 0x0000001b0900780c */ /* 0x000fe20003f04270 */
[----:B-1----:R1:W1:Y:S01]  /*0f60*/  SHFL.DOWN PT, R6, R4, 0x4, 0x1f ;  /* 0x08801f0004067f89 */ /* 0x00226200000e0000 */
[----:B------:R-:W-:Y:S01]  /*0f70*/  BSSY.RECONVERGENT B1, `(.L_x_26) ;  /* 0x000001d000017945 */ /* 0x000fe20003800200 */
[----:B0-----:R-:W-:Y:S02]  /*0f80*/  IMAD.MOV.U32 R11, RZ, RZ, R8 ;  /* 0x000000ffff0b7224 */ /* 0x001fe400078e0008 */
[----:B--2---:R0:W2:Y:S01]  /*0f90*/  SHFL.DOWN PT, R7, R5, 0x4, 0x1f ;  /* 0x08801f0005077f89 */ /* 0x0040a200000e0000 */
[----:B---3--:R-:W-:Y:S02]  /*0fa0*/  IMAD.MOV.U32 R12, RZ, RZ, R10 ;  /* 0x000000ffff0c7224 */ /* 0x008fe400078e000a */
[----:B------:R-:W-:Y:S01]  /*0fb0*/  IMAD.MOV.U32 R2, RZ, RZ, R4 ;  /* 0x000000ffff027224 */ /* 0x000fe200078e0004 */
[----:B----4-:R0:W3:Y:S01]  /*0fc0*/  SHFL.DOWN PT, R13, R8, 0x4, 0x1f ;  /* 0x08801f00080d7f89 */ /* 0x0100e200000e0000 */
        /* <DEDUP_REMOVED lines=23> */
.L_x_27:
[----:B------:R-:W-:Y:S05]  /*1140*/  BSYNC.RECONVERGENT B1 ;  /* 0x0000000000017941 */ /* 0x000fea0003800200 */
.L_x_26:
[----:B------:R-:W-:Y:S01]  /*1150*/  ISETP.GT.AND P0, PT, R9, 0x17, PT ;  /* 0x000000170900780c */ /* 0x000fe20003f04270 */
[----:B-1----:R1:W1:Y:S01]  /*1160*/  SHFL.DOWN PT, R6, R2, 0x8, 0x1f ;  /* 0x09001f0002067f89 */ /* 0x00226200000e0000 */
[----:B------:R-:W-:Y:S01]  /*1170*/  BSSY.RECONVERGENT B1, `(.L_x_28) ;  /* 0x000001d000017945 */ /* 0x000fe20003800200 */
[----:B0-----:R-:W-:Y:S02]  /*1180*/  IMAD.MOV.U32 R8, RZ, RZ, R11 ;  /* 0x000000ffff087224 */ /* 0x001fe400078e000b */
[----:B--2---:R0:W2:Y:S01]  /*1190*/  SHFL.DOWN PT, R7, R3, 0x8, 0x1f ;  /* 0x09001f0003077f89 */ /* 0x0040a200000e0000 */
[----:B------:R-:W-:Y:S02]  /*11a0*/  IMAD.MOV.U32 R10, RZ, RZ, R12 ;  /* 0x000000ffff0a7224 */ /* 0x000fe400078e000c */
[----:B------:R-:W-:Y:S01]  /*11b0*/  IMAD.MOV.U32 R4, RZ, RZ, R2 ;  /* 0x000000ffff047224 */ /* 0x000fe200078e0002 */
[----:B------:R0:W0:Y:S01]  /*11c0*/  SHFL.DOWN PT, R14, R11, 0x8, 0x1f ;  /* 0x09001f000b0e7f89 */ /* 0x00002200000e0000 */
[----:B------:R-:W-:-:S03]  /*11d0*/  IMAD.MOV.U32 R5, RZ, RZ, R3 ;  /* 0x000000ffff057224 */ /* 0x000fc600078e0003 */
[----:B---3--:R3:W0:Y:S01]  /*11e0*/  SHFL.DOWN PT, R13, R12, 0x8, 0x1f ;  /* 0x09001f000c0d7f89 */ /* 0x00862200000e0000 */
[----:B------:R-:W-:Y:S05]  /*11f0*/  @P0 BRA `(.L_x_29) ;  /* 0x0000000000500947 */ /* 0x000fea0003800000 */
[----:B-12---:R-:W-:Y:S01]  /*1200*/  DSETP.GEU.AND P0, PT, |R2|, |R6|, PT ;  /* 0x400000060200722a */ /* 0x006fe20003f0e200 */
[----:B0-----:R-:W-:Y:S02]  /*1210*/  IMAD.MOV.U32 R8, RZ, RZ, R14 ;  /* 0x000000ffff087224 */ /* 0x001fe400078e000e */
        /* <DEDUP_REMOVED lines=18> */
.L_x_29:
[----:B------:R-:W-:Y:S05]  /*1340*/  BSYNC.RECONVERGENT B1 ;  /* 0x0000000000017941 */ /* 0x000fea0003800200 */
.L_x_28:
[----:B------:R-:W-:Y:S01]  /*1350*/  ISETP.GT.AND P0, PT, R9, 0xf, PT ;  /* 0x0000000f0900780c */ /* 0x000fe20003f04270 */
[----:B-1----:R1:W1:Y:S01]  /*1360*/  SHFL.DOWN PT, R6, R4, 0x10, 0x1f ;  /* 0x0a001f0004067f89 */ /* 0x00226200000e0000 */
[----:B------:R-:W-:Y:S01]  /*1370*/  BSSY.RECONVERGENT B1, `(.L_x_30) ;  /* 0x000001d000017945 */ /* 0x000fe20003800200 */
[----:B0-----:R-:W-:Y:S02]  /*1380*/  IMAD.MOV.U32 R14, RZ, RZ, R8 ;  /* 0x000000ffff0e7224 */ /* 0x001fe400078e0008 */
[----:B--2---:R0:W2:Y:S01]  /*1390*/  SHFL.DOWN PT, R7, R5, 0x10, 0x1f ;  /* 0x0a001f0005077f89 */ /* 0x0040a200000e0000 */
[----:B----4-:R-:W-:Y:S02]  /*13a0*/  IMAD.MOV.U32 R15, RZ, RZ, R10 ;  /* 0x000000ffff0f7224 */ /* 0x010fe400078e000a */
[----:B------:R-:W-:Y:S01]  /*13b0*/  IMAD.MOV.U32 R2, RZ, RZ, R4 ;  /* 0x000000ffff027224 */ /* 0x000fe200078e0004 */
[----:B------:R0:W4:Y:S01]  /*13c0*/  SHFL.DOWN PT, R11, R8, 0x10, 0x1f ;  /* 0x0a001f00080b7f89 */ /* 0x00012200000e0000 */
[----:B------:R-:W-:-:S03]  /*13d0*/  IMAD.MOV.U32 R3, RZ, RZ, R5 ;  /* 0x000000ffff037224 */ /* 0x000fc600078e0005 */
[----:B------:R0:W0:Y:S01]  /*13e0*/  SHFL.DOWN PT, R13, R10, 0x10, 0x1f ;  /* 0x0a001f000a0d7f89 */ /* 0x00002200000e0000 */
[----:B------:R-:W-:Y:S05]  /*13f0*/  @P0 BRA `(.L_x_31) ;  /* 0x0000000000500947 */ /* 0x000fea0003800000 */
[----:B-12---:R-:W-:Y:S01]  /*1400*/  DSETP.GEU.AND P0, PT, |R4|, |R6|, PT ;  /* 0x400000060400722a */ /* 0x006fe20003f0e200 */
[----:B----4-:R-:W-:Y:S02]  /*1410*/  IMAD.MOV.U32 R14, RZ, RZ, R11 ;  /* 0x000000ffff0e7224 */ /* 0x010fe400078e000b */
[----:B0-----:R-:W-:Y:S02]  /*1420*/  IMAD.MOV.U32 R15, RZ, RZ, R13 ;  /* 0x000000ffff0f7224 */ /* 0x001fe400078e000d */
        /* <DEDUP_REMOVED lines=17> */
.L_x_31:
[----:B------:R-:W-:Y:S05]  /*1540*/  BSYNC.RECONVERGENT B1 ;  /* 0x0000000000017941 */ /* 0x000fea0003800200 */
.L_x_30:
[----:B------:R-:W-:Y:S01]  /*1550*/  ISETP.NE.AND P0, PT, R9, RZ, PT ;  /* 0x000000ff0900720c */ /* 0x000fe20003f05270 */
[----:B------:R-:W-:-:S12]  /*1560*/  BSSY.RECONVERGENT B1, `(.L_x_32) ;  /* 0x000000a000017945 */ /* 0x000fd80003800200 */
[----:B------:R-:W-:Y:S05]  /*1570*/  @P0 BRA `(.L_x_33) ;  /* 0x0000000000200947 */ /* 0x000fea0003800000 */
[----:B-1----:R-:W1:Y:S01]  /*1580*/  S2R R6, SR_CgaCtaId ;  /* 0x0000000000067919 */ /* 0x002e620000008800 */
[----:B0-----:R-:W-:Y:S02]  /*1590*/  MOV R5, 0x400 ;  /* 0x0000040000057802 */ /* 0x001fe40000000f00 */
[----:B------:R-:W-:-:S04]  /*15a0*/  SHF.R.U32.HI R4, RZ, 0x1, R0 ;  /* 0x00000001ff047819 */ /* 0x000fc80000011600 */
[----:B------:R-:W-:Y:S02]  /*15b0*/  LOP3.LUT R4, R4, 0x1f0, RZ, 0xc0, !PT ;  /* 0x000001f004047812 */ /* 0x000fe400078ec0ff */
[----:B-1----:R-:W-:-:S05]  /*15c0*/  LEA R5, R6, R5, 0x18 ;  /* 0x0000000506057211 */ /* 0x002fca00078ec0ff */
[----:B------:R-:W-:-:S05]  /*15d0*/  IMAD.IADD R5, R4, 0x1, R5 ;  /* 0x0000000104057824 */ /* 0x000fca00078e0205 */
[----:B------:R0:W-:Y:S04]  /*15e0*/  STS.64 [R5+0x10], R14 ;  /* 0x0000100e05007388 */ /* 0x0001e80000000a00 */
[----:B------:R0:W-:Y:S02]  /*15f0*/  STS.64 [R5+0x8], R2 ;  /* 0x0000080205007388 */ /* 0x0001e40000000a00 */
.L_x_33:
[----:B------:R-:W-:Y:S05]  /*1600*/  BSYNC.RECONVERGENT B1 ;  /* 0x0000000000017941 */ /* 0x000fea0003800200 */
.L_x_32:
[----:B------:R-:W-:Y:S01]  /*1610*/  BAR.SYNC.DEFER_BLOCKING 0x0 ;  /* 0x0000000000007b1d */ /* 0x000fe20000010000 */
[----:B------:R-:W-:-:S13]  /*1620*/  ISETP.NE.AND P1, PT, R0, RZ, PT ;  /* 0x000000ff0000720c */ /* 0x000fda0003f25270 */
[----:B------:R-:W-:Y:S05]  /*1630*/  @P1 BRA `(.L_x_34) ;  /* 0x0000005400881947 */ /* 0x000fea0003800000 */
[----:B0-----:R-:W0:Y:S01]  /*1640*/  S2R R5, SR_CgaCtaId ;  /* 0x0000000000057919 */ /* 0x001e220000008800 */
[----:B------:R-:W-:Y:S01]  /*1650*/  MOV R0, 0x400 ;  /* 0x0000040000007802 */ /* 0x000fe20000000f00 */
[----:B------:R-:W-:Y:S03]  /*1660*/  BSSY.RECONVERGENT B1, `(.L_x_35) ;  /* 0x000001a000017945 */ /* 0x000fe60003800200 */
[----:B0-----:R-:W-:-:S05]  /*1670*/  LEA R0, R5, R0, 0x18 ;  /* 0x0000000005007211 */ /* 0x001fca00078ec0ff */
[----:B------:R-:W0:Y:S04]  /*1680*/  LDS.64 R16, [R0+0x18] ;  /* 0x0000180000107984 */ /* 0x000e280000000a00 */
[----:B-12---:R-:W1:Y:S04]  /*1690*/  LDS.128 R4, [R0+0x20] ;  /* 0x0000200000047984 */ /* 0x006e680000000c00 */
[----:B---3--:R2:W3:Y:S04]  /*16a0*/  LDS.64 R12, [R0+0x80] ;  /* 0x00008000000c7984 */ /* 0x0084e80000000a00 */
[----:B----4-:R2:W4:Y:S01]  /*16b0*/  LDS.128 R8, [R0+0x30] ;  /* 0x0000300000087984 */ /* 0x0105220000000c00 */
[----:B0-----:R-:W-:Y:S01]  /*16c0*/  DSETP.GEU.AND P0, PT, |R2|, |R16|, PT ;  /* 0x400000100200722a */ /* 0x001fe20003f0e200 */
[----:B------:R-:W-:-:S02]  /*16d0*/  IMAD.MOV.U32 R24, RZ, RZ, R16 ;  /* 0x000000ffff187224 */ /* 0x000fc400078e0010 */
[----:B------:R-:W-:Y:S02]  /*16e0*/  IMAD.MOV.U32 R25, RZ, RZ, R17 ;  /* 0x000000ffff197224 */ /* 0x000fe400078e0011 */
[----:B-1----:R-:W-:Y:S02]  /*16f0*/  IMAD.MOV.U32 R26, RZ, RZ, R4 ;  /* 0x000000ffff1a7224 */ /* 0x002fe400078e0004 */
[----:B------:R-:W-:-:S07]  /*1700*/  IMAD.MOV.U32 R27, RZ, RZ, R5 ;  /* 0x000000ffff1b7224 */ /* 0x000fce00078e0005 */
[----:B--234-:R-:W-:Y:S05]  /*1710*/  @!P0 BRA `(.L_x_36) ;  /* 0x0000000000388947 */ /* 0x01cfea0003800000 */
        /* <DEDUP_REMOVED lines=14> */
.L_x_36:
[----:B------:R-:W-:Y:S05]  /*1800*/  BSYNC.RECONVERGENT B1 ;  /* 0x0000000000017941 */ /* 0x000fea0003800200 */
.L_x_35:
[----:B------:R0:W1:Y:S01]  /*1810*/  LDS.128 R16, [R0+0x40] ;  /* 0x0000400000107984 */ /* 0x0000620000000c00 */
[----:B------:R-:W-:Y:S01]  /*1820*/  DSETP.GEU.AND P0, PT, |R24|, |R6|, PT ;  /* 0x400000061800722a */ /* 0x000fe20003f0e200 */
[----:B------:R-:W-:Y:S01]  /*1830*/  BSSY.RECONVERGENT B1, `(.L_x_37) ;  /* 0x0000015000017945 */ /* 0x000fe20003800200 */
[----:B------:R-:W-:Y:S01]  /*1840*/  IMAD.MOV.U32 R4, RZ, RZ, R6 ;  /* 0x000000ffff047224 */ /* 0x000fe200078e0006 */
[----:B------:R0:W2:Y:S01]  /*1850*/  LDS.128 R20, [R0+0x50] ;  /* 0x0000500000147984 */ /* 0x0000a20000000c00 */
        /* <DEDUP_REMOVED lines=18> */
.L_x_38:
[----:B------:R-:W-:Y:S05]  /*1980*/  BSYNC.RECONVERGENT B1 ;  /* 0x0000000000017941 */ /* 0x000fea0003800200 */
.L_x_37:
[----:B------:R-:W-:Y:S01]  /*1990*/  DSETP.GEU.AND P0, PT, |R4|, |R10|, PT ;  /* 0x4000000a0400722a */ /* 0x000fe20003f0e200 */
[----:B------:R-:W-:Y:S01]  /*19a0*/  BSSY.RECONVERGENT B1, `(.L_x_39) ;  /* 0x0000014000017945 */ /* 0x000fe20003800200 */
[----:B------:R-:W-:Y:S02]  /*19b0*/  IMAD.MOV.U32 R2, RZ, RZ, R10 ;  /* 0x000000ffff027224 */ /* 0x000fe400078e000a */
[----:B------:R-:W-:Y:S02]  /*19c0*/  IMAD.MOV.U32 R3, RZ, RZ, R11 ;  /* 0x000000ffff037224 */ /* 0x000fe400078e000b */
[----:B-1----:R-:W-:Y:S02]  /*19d0*/  IMAD.MOV.U32 R27, RZ, RZ, R16 ;  /* 0x000000ffff1b7224 */ /* 0x002fe400078e0010 */
        /* <DEDUP_REMOVED lines=16> */
.L_x_40:
[----:B------:R-:W-:Y:S05]  /*1ae0*/  BSYNC.RECONVERGENT B1 ;  /* 0x0000000000017941 */ /* 0x000fea0003800200 */
.L_x_39:
[----:B------:R0:W1:Y:S01]  /*1af0*/  LDS.128 R8, [R0+0x60] ;  /* 0x0000600000087984 */ /* 0x0000620000000c00 */
[----:B------:R-:W-:Y:S01]  /*1b00*/  DSETP.GEU.AND P0, PT, |R2|, |R18|, PT ;  /* 0x400000120200722a */ /* 0x000fe20003f0e200 */
[----:B------:R-:W-:Y:S01]  /*1b10*/  BSSY.RECONVERGENT B1, `(.L_x_41) ;  /* 0x0000015000017945 */ /* 0x000fe20003800200 */
[----:B------:R-:W-:Y:S01]  /*1b20*/  IMAD.MOV.U32 R14, RZ, RZ, R18 ;  /* 0x000000ffff0e7224 */ /* 0x000fe200078e0012 */
[----:B------:R0:W3:Y:S01]  /*1b30*/  LDS.128 R4, [R0+0x70] ;  /* 0x0000700000047984 */ /* 0x0000e20000000c00 */
[----:B------:R-:W-:Y:S02]  /*1b40*/  IMAD.MOV.U32 R15, RZ, RZ, R19 ;  /* 0x000000ffff0f7224 */ /* 0x000fe400078e0013 */
[----:B--2---:R-:W-:Y:S02]  /*1b50*/  IMAD.MOV.U32 R17, RZ, RZ, R20 ;  /* 0x000000ffff117224 */ /* 0x004fe400078e0014 */
        /* <DEDUP_REMOVED lines=16> */
.L_x_42:
[----:B------:R-:W-:Y:S05]  /*1c60*/  BSYNC.RECONVERGENT B1 ;  /* 0x0000000000017941 */ /* 0x000fea0003800200 */
.L_x_41:
        /* <DEDUP_REMOVED lines=21> */
.L_x_44:
[----:B------:R-:W-:Y:S05]  /*1dc0*/  BSYNC.RECONVERGENT B1 ;  /* 0x0000000000017941 */ /* 0x000fea0003800200 */
.L_x_43:
[----:B------:R-:W-:Y:S01]  /*1dd0*/  DSETP.GEU.AND P0, PT, |R2|, |R10|, PT ;  /* 0x4000000a0200722a */ /* 0x000fe20003f0e200 */
[----:B------:R-:W-:Y:S01]  /*1de0*/  BSSY.RECONVERGENT B1, `(.L_x_45) ;  /* 0x0000014000017945 */ /* 0x000fe20003800200 */
[----:B------:R-:W-:Y:S02]  /*1df0*/  IMAD.MOV.U32 R8, RZ, RZ, R10 ;  /* 0x000000ffff087224 */ /* 0x000fe400078e000a */
[----:B------:R-:W-:Y:S02]  /*1e00*/  IMAD.MOV.U32 R9, RZ, RZ, R11 ;  /* 0x000000ffff097224 */ /* 0x000fe400078e000b */
[----:B---3--:R-:W-:Y:S02]  /*1e10*/  IMAD.MOV.U32 R17, RZ, RZ, R4 ;  /* 0x000000ffff117224 */ /* 0x008fe400078e0004 */
        /* <DEDUP_REMOVED lines=16> */
.L_x_46:
[----:B------:R-:W-:Y:S05]  /*1f20*/  BSYNC.RECONVERGENT B1 ;  /* 0x0000000000017941 */ /* 0x000fea0003800200 */
.L_x_45:
        /* <DEDUP_REMOVED lines=19> */
[----:B------:R-:W-:Y:S01]  /*2060*/  SEL R15, R0, R13, P2 ;  /* 0x0000000d000f7207 */ /* 0x000fe20001000000 */
[----:B------:R-:W-:Y:S06]  /*2070*/  BRA `(.L_x_34) ;  /* 0x0000004800f87947 */ /* 0x000fec0003800000 */
.L_x_21:
[----:B------:R-:W2:Y:S01]  /*2080*/  S2R R4, SR_LANEID ;  /* 0x0000000000047919 */ /* 0x000ea20000000000 */
[----:B-1----:R-:W-:Y:S01]  /*2090*/  LOP3.LUT R2, R0, 0x3e0, RZ, 0xc0, !PT ;  /* 0x000003e000027812 */ /* 0x002fe200078ec0ff */
[----:B------:R-:W-:Y:S01]  /*20a0*/  BSSY.RECONVERGENT B1, `(.L_x_47) ;  /* 0x0000024000017945 */ /* 0x000fe20003800200 */
[----:B-----5:R-:W-:Y:S02]  /*20b0*/  IMAD.MOV.U32 R16, RZ, RZ, R12 ;  /* 0x000000ffff107224 */ /* 0x020fe400078e000c */
[----:B------:R-:W-:Y:S02]  /*20c0*/  IMAD.MOV.U32 R18, RZ, RZ, R13 ;  /* 0x000000ffff127224 */ /* 0x000fe400078e000d */
[----:B------:R-:W-:Y:S01]  /*20d0*/  VIADD R3, R2, 0x20 ;  /* 0x0000002002037836 */ /* 0x000fe20000000000 */
[----:B------:R-:W-:-:S04]  /*20e0*/  LOP3.LUT R2, RZ, R2, RZ, 0x33, !PT ;  /* 0x00000002ff027212 */ /* 0x000fc800078e33ff */
[----:B------:R-:W-:Y:S01]  /*20f0*/  ISETP.GT.AND P0, PT, R3, UR6, PT ;  /* 0x0000000603007c0c */ /* 0x000fe2000bf04270 */
[----:B------:R-:W-:Y:S02]  /*2100*/  VIADD R2, R2, UR6 ;  /* 0x0000000602027c36 */ /* 0x000fe40008000000 */
[----:B------:R-:W-:-:S03]  /*2110*/  IMAD.MOV.U32 R3, RZ, RZ, R15 ;  /* 0x000000ffff037224 */ /* 0x000fc600078e000f */
[----:B------:R-:W-:Y:S01]  /*2120*/  SEL R5, R2, 0x1f, P0 ;  /* 0x0000001f02057807 */ /* 0x000fe20000000000 */
[----:B------:R-:W-:-:S04]  /*2130*/  IMAD.MOV.U32 R2, RZ, RZ, R14 ;  /* 0x000000ffff027224 */ /* 0x000fc800078e000e */
[----:B------:R1:W3:Y:S04]  /*2140*/  SHFL.DOWN PT, R6, R14, 0x1, R5 ;  /* 0x082000000e067989 */ /* 0x0002e800000e0005 */
[----:B------:R1:W4:Y:S04]  /*2150*/  SHFL.DOWN PT, R7, R15, 0x1, R5 ;  /* 0x082000000f077989 */ /* 0x00032800000e0005 */
[----:B0-----:R1:W0:Y:S01]  /*2160*/  SHFL.DOWN PT, R9, R12, 0x1, R5 ;  /* 0x082000000c097989 */ /* 0x00122200000e0005 */
[----:B--2---:R-:W-:-:S03]  /*2170*/  ISETP.GE.AND P0, PT, R4, R5, PT ;  /* 0x000000050400720c */ /* 0x004fc60003f06270 */
[----:B------:R1:W2:Y:S10]  /*2180*/  SHFL.DOWN PT, R11, R13, 0x1, R5 ;  /* 0x082000000d0b7989 */ /* 0x0002b400000e0005 */
[----:B-1----:R-:W-:Y:S05]  /*2190*/  @P0 BRA `(.L_x_48) ;  /* 0x0000000000500947 */ /* 0x002fea0003800000 */
[----:B---34-:R-:W-:Y:S01]  /*21a0*/  DSETP.GEU.AND P0, PT, |R14|, |R6|, PT ;  /* 0x400000060e00722a */ /* 0x018fe20003f0e200 */
[----:B0-----:R-:W-:Y:S02]  /*21b0*/  IMAD.MOV.U32 R16, RZ, RZ, R9 ;  /* 0x000000ffff107224 */ /* 0x001fe400078e0009 */
[----:B--2---:R-:W-:Y:S02]  /*21c0*/  IMAD.MOV.U32 R18, RZ, RZ, R11 ;  /* 0x000000ffff127224 */ /* 0x004fe400078e000b */
        /* <DEDUP_REMOVED lines=17> */
.L_x_48:
[----:B------:R-:W-:Y:S05]  /*22e0*/  BSYNC.RECONVERGENT B1 ;  /* 0x0000000000017941 */ /* 0x000fea0003800200 */
.L_x_47:
[----:B---3--:R-:W-:Y:S01]  /*22f0*/  VIADD R6, R4, 0x2 ;  /* 0x0000000204067836 */ /* 0x008fe20000000000 */
[----:B------:R1:W3:Y:S01]  /*2300*/  SHFL.DOWN PT, R8, R2, 0x2, R5 ;  /* 0x0840000002087989 */ /* 0x0002e200000e0005 */
[----:B------:R-:W-:Y:S01]  /*2310*/  BSSY.RECONVERGENT B1, `(.L_x_49) ;  /* 0x000001e000017945 */ /* 0x000fe20003800200 */
[----:B------:R-:W-:Y:S02]  /*2320*/  IMAD.MOV.U32 R10, RZ, RZ, R16 ;  /* 0x000000ffff0a7224 */ /* 0x000fe400078e0010 */
[----:B------:R-:W-:Y:S01]  /*2330*/  ISETP.GT.AND P0, PT, R6, R5, PT ;  /* 0x000000050600720c */ /* 0x000fe20003f04270 */
[----:B0-----:R1:W0:Y:S01]  /*2340*/  SHFL.DOWN PT, R9, R3, 0x2, R5 ;  /* 0x0840000003097989 */ /* 0x00122200000e0005 */
[----:B------:R-:W-:Y:S02]  /*2350*/  IMAD.MOV.U32 R12, RZ, RZ, R18 ;  /* 0x000000ffff0c7224 */ /* 0x000fe400078e0012 */
[----:B------:R-:W-:Y:S01]  /*2360*/  IMAD.MOV.U32 R6, RZ, RZ, R2 ;  /* 0x000000ffff067224 */ /* 0x000fe200078e0002 */
[----:B--2---:R1:W2:Y:S01]  /*2370*/  SHFL.DOWN PT, R11, R16, 0x2, R5 ;  /* 0x08400000100b7989 */ /* 0x0042a200000e0005 */
[----:B----4-:R-:W-:-:S03]  /*2380*/  IMAD.MOV.U32 R7, RZ, RZ, R3 ;  /* 0x000000ffff077224 */ /* 0x010fc600078e0003 */
[----:B------:R1:W4:Y:S04]  /*2390*/  SHFL.DOWN PT, R13, R18, 0x2, R5 ;  /* 0x08400000120d7989 */ /* 0x00032800000e0005 */
[----:B------:R-:W-:Y:S05]  /*23a0*/  @P0 BRA `(.L_x_50) ;  /* 0x0000000000500947 */ /* 0x000fea0003800000 */
[----:B0--3--:R-:W-:Y:S01]  /*23b0*/  DSETP.GEU.AND P0, PT, |R2|, |R8|, PT ;  /* 0x400000080200722a */ /* 0x009fe20003f0e200 */
[----:B--2---:R-:W-:Y:S02]  /*23c0*/  IMAD.MOV.U32 R10, RZ, RZ, R11 ;  /* 0x000000ffff0a7224 */ /* 0x004fe400078e000b */
        /* <DEDUP_REMOVED lines=18> */
.L_x_50:
[----:B------:R-:W-:Y:S05]  /*24f0*/  BSYNC.RECONVERGENT B1 ;  /* 0x0000000000017941 */ /* 0x000fea0003800200 */
.L_x_49:
[----:B-1----:R-:W-:Y:S01]  /*2500*/  VIADD R2, R4, 0x4 ;  /* 0x0000000404027836 */ /* 0x002fe20000000000 */
[----:B---3--:R1:W3:Y:S01]  /*2510*/  SHFL.DOWN PT, R8, R6, 0x4, R5 ;  /* 0x0880000006087989 */ /* 0x0082e200000e0005 */
[----:B------:R-:W-:Y:S01]  /*2520*/  BSSY.RECONVERGENT B1, `(.L_x_51) ;  /* 0x000001e000017945 */ /* 0x000fe20003800200 */
[----:B------:R-:W-:Y:S02]  /*2530*/  IMAD.MOV.U32 R14, RZ, RZ, R10 ;  /* 0x000000ffff0e7224 */ /* 0x000fe400078e000a */
[----:B------:R-:W-:Y:S01]  /*2540*/  ISETP.GT.AND P0, PT, R2, R5, PT ;  /* 0x000000050200720c */ /* 0x000fe20003f04270 */
[----:B0-----:R1:W0:Y:S01]  /*2550*/  SHFL.DOWN PT, R9, R7, 0x4, R5 ;  /* 0x0880000007097989 */ /* 0x00122200000e0005 */
[----:B------:R-:W-:Y:S02]  /*2560*/  IMAD.MOV.U32 R16, RZ, RZ, R12 ;  /* 0x000000ffff107224 */ /* 0x000fe400078e000c */
[----:B------:R-:W-:Y:S01]  /*2570*/  IMAD.MOV.U32 R2, RZ, RZ, R6 ;  /* 0x000000ffff027224 */ /* 0x000fe200078e0006 */
[----:B--2---:R1:W2:Y:S01]  /*2580*/  SHFL.DOWN PT, R11, R10, 0x4, R5 ;  /* 0x088000000a0b7989 */ /* 0x0042a200000e0005 */
[----:B------:R-:W-:-:S03]  /*2590*/  IMAD.MOV.U32 R3, RZ, RZ, R7 ;  /* 0x000000ffff037224 */ /* 0x000fc600078e0007 */
[----:B----4-:R1:W4:Y:S04]  /*25a0*/  SHFL.DOWN PT, R13, R12, 0x4, R5 ;  /* 0x088000000c0d7989 */ /* 0x01032800000e0005 */
        /* <DEDUP_REMOVED lines=21> */
.L_x_52:
[----:B------:R-:W-:Y:S05]  /*2700*/  BSYNC.RECONVERGENT B1 ;  /* 0x0000000000017941 */ /* 0x000fea0003800200 */
.L_x_51:
        /* <DEDUP_REMOVED lines=32> */
.L_x_54:
[----:B------:R-:W-:Y:S05]  /*2910*/  BSYNC.RECONVERGENT B1 ;  /* 0x0000000000017941 */ /* 0x000fea0003800200 */
.L_x_53:
        /* <DEDUP_REMOVED lines=32> */
.L_x_56:
[----:B------:R-:W-:Y:S05]  /*2b20*/  BSYNC.RECONVERGENT B1 ;  /* 0x0000000000017941 */ /* 0x000fea0003800200 */
.L_x_55:
[----:B------:R-:W-:Y:S01]  /*2b30*/  ISETP.NE.AND P0, PT, R4, RZ, PT ;  /* 0x000000ff0400720c */ /* 0x000fe20003f05270 */
[----:B------:R-:W-:-:S12]  /*2b40*/  BSSY.RECONVERGENT B1, `(.L_x_57) ;  /* 0x000000a000017945 */ /* 0x000fd80003800200 */
[----:B------:R-:W-:Y:S05]  /*2b50*/  @P0 BRA `(.L_x_58) ;  /* 0x0000000000200947 */ /* 0x000fea0003800000 */
[----:B-1----:R-:W1:Y:S01]  /*2b60*/  S2R R6, SR_CgaCtaId ;  /* 0x0000000000067919 */ /* 0x002e620000008800 */
[----:B------:R-:W-:Y:S02]  /*2b70*/  MOV R5, 0x400 ;  /* 0x0000040000057802 */ /* 0x000fe40000000f00 */
[----:B------:R-:W-:-:S04]  /*2b80*/  SHF.R.U32.HI R4, RZ, 0x1, R0 ;  /* 0x00000001ff047819 */ /* 0x000fc80000011600 */
[----:B------:R-:W-:Y:S02]  /*2b90*/  LOP3.LUT R4, R4, 0x1f0, RZ, 0xc0, !PT ;  /* 0x000001f004047812 */ /* 0x000fe400078ec0ff */
[----:B-1----:R-:W-:-:S05]  /*2ba0*/  LEA R5, R6, R5, 0x18 ;  /* 0x0000000506057211 */ /* 0x002fca00078ec0ff */
[----:B------:R-:W-:-:S05]  /*2bb0*/  IMAD.IADD R5, R4, 0x1, R5 ;  /* 0x0000000104057824 */ /* 0x000fca00078e0205 */
[----:B------:R1:W-:Y:S04]  /*2bc0*/  STS.64 [R5+0x10], R14 ;  /* 0x0000100e05007388 */ /* 0x0003e80000000a00 */
[----:B------:R1:W-:Y:S02]  /*2bd0*/  STS.64 [R5+0x8], R2 ;  /* 0x0000080205007388 */ /* 0x0003e40000000a00 */
.L_x_58:
[----:B------:R-:W-:Y:S05]  /*2be0*/  BSYNC.RECONVERGENT B1 ;  /* 0x0000000000017941 */ /* 0x000fea0003800200 */
.L_x_57:
[----:B------:R-:W-:Y:S01]  /*2bf0*/  BAR.SYNC.DEFER_BLOCKING 0x0 ;  /* 0x0000000000007b1d */ /* 0x000fe20000010000 */
[----:B------:R-:W-:-:S13]  /*2c00*/  ISETP.NE.AND P1, PT, R0, RZ, PT ;  /* 0x000000ff0000720c */ /* 0x000fda0003f25270 */
[----:B------:R-:W-:Y:S05]  /*2c10*/  @P1 BRA `(.L_x_34) ;  /* 0x0000004000101947 */ /* 0x000fea0003800000 */
[----:B------:R-:W-:Y:S01]  /*2c20*/  UISETP.GE.AND UP0, UPT, UR6, 0x21, UPT ;  /* 0x000000210600788c */ /* 0x000fe2000bf06270 */
[----:B--2---:R-:W-:Y:S02]  /*2c30*/  IMAD.MOV.U32 R11, RZ, RZ, R14 ;  /* 0x000000ffff0b7224 */ /* 0x004fe400078e000e */
[----:B---3--:R-:W-:Y:S02]  /*2c40*/  IMAD.MOV.U32 R8, RZ, RZ, R15 ;  /* 0x000000ffff087224 */ /* 0x008fe400078e000f */
[----:B------:R-:W-:Y:S02]  /*2c50*/  IMAD.MOV.U32 R4, RZ, RZ, R2 ;  /* 0x000000ffff047224 */ /* 0x000fe400078e0002 */
[----:B-1----:R-:W-:Y:S02]  /*2c60*/  IMAD.MOV.U32 R5, RZ, RZ, R3 ;  /* 0x000000ffff057224 */ /* 0x002fe400078e0003 */
[----:B------:R-:W-:Y:S05]  /*2c70*/  BRA.U !UP0, `(.L_x_59) ;  /* 0x00000001086c7547 */ /* 0x000fea000b800000 */
[----:B------:R-:W1:Y:S01]  /*2c80*/  S2UR UR5, SR_CgaCtaId ;  /* 0x00000000000579c3 */ /* 0x000e620000008800 */
[----:B------:R-:W-:Y:S01]  /*2c90*/  UMOV UR4, 0x400 ;  /* 0x0000040000047882 */ /* 0x000fe20000000000 */
[----:B------:R-:W-:Y:S01]  /*2ca0*/  BSSY.RECONVERGENT B1, `(.L_x_59) ;  /* 0x0000018000017945 */ /* 0x000fe20003800200 */
[----:B-1----:R-:W-:-:S09]  /*2cb0*/  ULEA UR4, UR5, UR4, 0x18 ;  /* 0x0000000405047291 */ /* 0x002fd2000f8ec0ff */
[----:B------:R-:W1:Y:S04]  /*2cc0*/  LDS.64 R6, [UR4+0x18] ;  /* 0x00001804ff067984 */ /* 0x000e680008000a00 */
[----:B----4-:R-:W2:Y:S01]  /*2cd0*/  LDS.64 R12, [UR4+0x20] ;  /* 0x00002004ff0c7984 */ /* 0x010ea20008000a00 */
[----:B-1----:R-:W-:Y:S01]  /*2ce0*/  DSETP.GEU.AND P0, PT, |R2|, |R6|, PT ;  /* 0x400000060200722a */ /* 0x002fe20003f0e200 */
[----:B------:R-:W-:Y:S02]  /*2cf0*/  IMAD.MOV.U32 R4, RZ, RZ, R6 ;  /* 0x000000ffff047224 */ /* 0x000fe400078e0006 */
[----:B------:R-:W-:Y:S02]  /*2d00*/  IMAD.MOV.U32 R5, RZ, RZ, R7 ;  /* 0x000000ffff057224 */ /* 0x000fe400078e0007 */
[----:B--2---:R-:W-:-:S02]  /*2d10*/  IMAD.MOV.U32 R11, RZ, RZ, R12 ;  /* 0x000000ffff0b7224 */ /* 0x004fc400078e000c */
        /* <DEDUP_REMOVED lines=16> */
.L_x_60:
[----:B------:R-:W-:Y:S05]  /*2e20*/  BSYNC.RECONVERGENT B1 ;  /* 0x0000000000017941 */ /* 0x000fea0003800200 */
.L_x_59:
[----:B------:R-:W-:Y:S01]  /*2e30*/  UISETP.GE.AND UP0, UPT, UR6, 0x41, UPT ;  /* 0x000000410600788c */ /* 0x000fe2000bf06270 */
[----:B0-----:R-:W-:Y:S02]  /*2e40*/  IMAD.MOV.U32 R9, RZ, RZ, R11 ;  /* 0x000000ffff097224 */ /* 0x001fe400078e000b */
[----:B------:R-:W-:Y:S02]  /*2e50*/  IMAD.MOV.U32 R0, RZ, RZ, R8 ;  /* 0x000000ffff007224 */ /* 0x000fe400078e0008 */
[----:B------:R-:W-:Y:S02]  /*2e60*/  IMAD.MOV.U32 R2, RZ, RZ, R4 ;  /* 0x000000ffff027224 */ /* 0x000fe400078e0004 */
[----:B------:R-:W-:Y:S02]  /*2e70*/  IMAD.MOV.U32 R3, RZ, RZ, R5 ;  /* 0x000000ffff037224 */ /* 0x000fe400078e0005 */
[----:B------:R-:W-:Y:S05]  /*2e80*/  BRA.U !UP0, `(.L_x_61) ;  /* 0x00000001086c7547 */ /* 0x000fea000b800000 */
[----:B------:R-:W0:Y:S01]  /*2e90*/  S2UR UR5, SR_CgaCtaId ;  /* 0x00000000000579c3 */ /* 0x000e220000008800 */
[----:B------:R-:W-:Y:S01]  /*2ea0*/  UMOV UR4, 0x400 ;  /* 0x0000040000047882 */ /* 0x000fe20000000000 */
[----:B------:R-:W-:Y:S01]  /*2eb0*/  BSSY.RECONVERGENT B1, `(.L_x_61) ;  /* 0x0000018000017945 */ /* 0x000fe20003800200 */
[----:B0-----:R-:W-:-:S09]  /*2ec0*/  ULEA UR4, UR5, UR4, 0x18 ;  /* 0x0000000405047291 */ /* 0x001fd2000f8ec0ff */
[----:B------:R-:W0:Y:S04]  /*2ed0*/  LDS.64 R6, [UR4+0x28] ;  /* 0x00002804ff067984 */ /* 0x000e280008000a00 */
[----:B----4-:R-:W1:Y:S01]  /*2ee0*/  LDS.64 R12, [UR4+0x30] ;  /* 0x00003004ff0c7984 */ /* 0x010e620008000a00 */
[----:B0-----:R-:W-:Y:S01]  /*2ef0*/  DSETP.GEU.AND P0, PT, |R4|, |R6|, PT ;  /* 0x400000060400722a */ /* 0x001fe20003f0e200 */
[----:B------:R-:W-:Y:S02]  /*2f00*/  IMAD.MOV.U32 R2, RZ, RZ, R6 ;  /* 0x000000ffff027224 */ /* 0x000fe400078e0006 */
[----:B------:R-:W-:Y:S02]  /*2f10*/  IMAD.MOV.U32 R3, RZ, RZ, R7 ;  /* 0x000000ffff037224 */ /* 0x000fe400078e0007 */
[----:B-1----:R-:W-:-:S02]  /*2f20*/  IMAD.MOV.U32 R9, RZ, RZ, R12 ;  /* 0x000000ffff097224 */ /* 0x002fc400078e000c */
        /* <DEDUP_REMOVED lines=16> */
.L_x_62:
[----:B------:R-:W-:Y:S05]  /*3030*/  BSYNC.RECONVERGENT B1 ;  /* 0x0000000000017941 */ /* 0x000fea0003800200 */
.L_x_61:
[----:B------:R-:W-:Y:S01]  /*3040*/  UISETP.GE.AND UP0, UPT, UR6, 0x61, UPT ;  /* 0x000000610600788c */ /* 0x000fe2000bf06270 */
[----:B------:R-:W-:Y:S02]  /*3050*/  IMAD.MOV.U32 R11, RZ, RZ, R9 ;  /* 0x000000ffff0b7224 */ /* 0x000fe400078e0009 */
        /* <DEDUP_REMOVED lines=30> */
.L_x_64:
[----:B------:R-:W-:Y:S05]  /*3240*/  BSYNC.RECONVERGENT B1 ;  /* 0x0000000000017941 */ /* 0x000fea0003800200 */
.L_x_63:
        /* <DEDUP_REMOVED lines=32> */
.L_x_66:
[----:B------:R-:W-:Y:S05]  /*3450*/  BSYNC.RECONVERGENT B1 ;  /* 0x0000000000017941 */ /* 0x000fea0003800200 */
.L_x_65:
        /* <DEDUP_REMOVED lines=32> */
.L_x_68:
[----:B------:R-:W-:Y:S05]  /*3660*/  BSYNC.RECONVERGENT B1 ;  /* 0x0000000000017941 */ /* 0x000fea0003800200 */
.L_x_67:
        /* <DEDUP_REMOVED lines=32> */
.L_x_70:
[----:B------:R-:W-:Y:S05]  /*3870*/  BSYNC.RECONVERGENT B1 ;  /* 0x0000000000017941 */ /* 0x000fea0003800200 */
.L_x_69:
[----:B------:R-:W-:Y:S01]  /*3880*/  UISETP.GE.AND UP0, UPT, UR6, 0xe1, UPT ;  /* 0x000000e10600788c */ /* 0x000fe2000bf06270 */
[----:B------:R-:W-:Y:S02]  /*3890*/  IMAD.MOV.U32 R14, RZ, RZ, R9 ;  /* 0x000000ffff0e7224 */ /* 0x000fe400078e0009 */
[----:B------:R-:W-:Y:S02]  /*38a0*/  IMAD.MOV.U32 R15, RZ, RZ, R0 ;  /* 0x000000ffff0f7224 */ /* 0x000fe400078e0000 */
[----:B------:R-:W-:Y:S02]  /*38b0*/  IMAD.MOV.U32 R2, RZ, RZ, R6 ;  /* 0x000000ffff027224 */ /* 0x000fe400078e0006 */
[----:B------:R-:W-:Y:S02]  /*38c0*/  IMAD.MOV.U32 R3, RZ, RZ, R7 ;  /* 0x000000ffff037224 */ /* 0x000fe400078e0007 */
[----:B------:R-:W-:Y:S05]  /*38d0*/  BRA.U !UP0, `(.L_x_34) ;  /* 0x0000003108e07547 */ /* 0x000fea000b800000 */
[----:B------:R-:W0:Y:S01]  /*38e0*/  S2UR UR5, SR_CgaCtaId ;  /* 0x00000000000579c3 */ /* 0x000e220000008800 */
[----:B------:R-:W-:Y:S02]  /*38f0*/  UMOV UR4, 0x400 ;  /* 0x0000040000047882 */ /* 0x000fe40000000000 */
[----:B0-----:R-:W-:-:S09]  /*3900*/  ULEA UR4, UR5, UR4, 0x18 ;  /* 0x0000000405047291 */ /* 0x001fd2000f8ec0ff */
[----:B------:R-:W0:Y:S04]  /*3910*/  LDS.64 R4, [UR4+0x78] ;  /* 0x00007804ff047984 */ /* 0x000e280008000a00 */
[----:B------:R-:W1:Y:S01]  /*3920*/  LDS.64 R10, [UR4+0x80] ;  /* 0x00008004ff0a7984 */ /* 0x000e620008000a00 */
        /* <DEDUP_REMOVED lines=21> */
.L_x_2:
[----:B------:R-:W1:Y:S01]  /*3a80*/  S2R R0, SR_TID.X ;  /* 0x0000000000007919 */ /* 0x000e620000002100 */
[----:B------:R-:W1:Y:S02]  /*3a90*/  LDC.64 R2, c[0x0][0x380] ;  /* 0x0000e000ff027b82 */ /* 0x000e640000000a00 */
[----:B-1----:R-:W-:-:S05]  /*3aa0*/  IMAD.WIDE.U32 R18, R0, 0x10, R2 ;  /* 0x0000001000127825 */ /* 0x002fca00078e0002 */
[----:B0-----:R-:W2:Y:S04]  /*3ab0*/  LDG.E.64.CONSTANT R20, desc[UR10][R18.64] ;  /* 0x0000000a12147981 */ /* 0x001ea8000c1e9b00 */
[----:B------:R-:W2:Y:S04]  /*3ac0*/  LDG.E.64.CONSTANT R14, desc[UR10][R18.64+0x1000] ;  /* 0x0010000a120e7981 */ /* 0x000ea8000c1e9b00 */
[----:B------:R-:W3:Y:S04]  /*3ad0*/  LDG.E.64.CONSTANT R12, desc[UR10][R18.64+0x8] ;  /* 0x0000080a120c7981 */ /* 0x000ee8000c1e9b00 */
[----:B------:R-:W3:Y:S04]  /*3ae0*/  LDG.E.64.CONSTANT R10, desc[UR10][R18.64+0x1008] ;  /* 0x0010080a120a7981 */ /* 0x000ee8000c1e9b00 */
[----:B------:R-:W4:Y:S04]  /*3af0*/  LDG.E.64.CONSTANT R8, desc[UR10][R18.64+0x2000] ;  /* 0x0020000a12087981 */ /* 0x000f28000c1e9b00 */
[----:B------:R-:W5:Y:S04]  /*3b00*/  LDG.E.64.CONSTANT R6, desc[UR10][R18.64+0x2008] ;  /* 0x0020080a12067981 */ /* 0x000f68000c1e9b00 */
[----:B------:R-:W5:Y:S04]  /*3b10*/  LDG.E.64.CONSTANT R4, desc[UR10][R18.64+0x3000] ;  /* 0x0030000a12047981 */ /* 0x000f68000c1e9b00 */
[----:B------:R-:W5:Y:S04]  /*3b20*/  LDG.E.64.CONSTANT R2, desc[UR10][R18.64+0x3008] ;  /* 0x0030080a12027981 */ /* 0x000f68000c1e9b00 */
[----:B------:R-:W5:Y:S04]  /*3b30*/  LDG.E.64.CONSTANT R16, desc[UR10][R18.64+0x4000] ;  /* 0x0040000a12107981 */ /* 0x000f68000c1e9b00 */
[----:B------:R-:W5:Y:S01]  /*3b40*/  LDG.E.64.CONSTANT R22, desc[UR10][R18.64+0x4008] ;  /* 0x0040080a12167981 */ /* 0x000f62000c1e9b00 */
[----:B------:R-:W-:Y:S01]  /*3b50*/  UISETP.GE.U32.AND UP0, UPT, UR8, 0xa00, UPT ;  /* 0x00000a000800788c */ /* 0x000fe2000bf06070 */
[----:B--2---:R-:W-:-:S14]  /*3b60*/  DSETP.GEU.AND P2, PT, |R20|, |R14|, PT ;  /* 0x4000000e1400722a */ /* 0x004fdc0003f4e200 */
[----:B---3--:R-:W-:-:S04]  /*3b70*/  @P2 ISETP.GE.U32.AND P0, PT, R12, R10, PT ;  /* 0x0000000a0c00220c */ /* 0x008fc80003f06070 */
[----:B------:R-:W-:-:S13]  /*3b80*/  @P2 ISETP.GE.AND.EX P0, PT, R13, R11, PT, P0 ;  /* 0x0000000b0d00220c */ /* 0x000fda0003f06300 */
[----:B------:R-:W-:-:S06]  /*3b90*/  @P2 DSETP.LT.OR P0, PT, |R14|, |R20|, !P0 ;  /* 0x400000140e00222a */ /* 0x000fcc0004701600 */
[----:B------:R-:W-:Y:S02]  /*3ba0*/  @P2 FSEL R20, R20, R14, P0 ;  /* 0x0000000e14142208 */ /* 0x000fe40000000000 */
[----:B------:R-:W-:Y:S02]  /*3bb0*/  @P2 FSEL R21, R21, R15, P0 ;  /* 0x0000000f15152208 */ /* 0x000fe40000000000 */
[----:B------:R-:W-:Y:S01]  /*3bc0*/  @P2 SEL R10, R12, R10, P0 ;  /* 0x0000000a0c0a2207 */ /* 0x000fe20000000000 */
[----:B------:R-:W-:Y:S01]  /*3bd0*/  @P2 IMAD.MOV.U32 R14, RZ, RZ, R20 ;  /* 0x000000ffff0e2224 */ /* 0x000fe200078e0014 */
[----:B------:R-:W-:Y:S01]  /*3be0*/  @P2 SEL R11, R13, R11, P0 ;  /* 0x0000000b0d0b2207 */ /* 0x000fe20000000000 */
[----:B------:R-:W-:-:S06]  /*3bf0*/  @P2 IMAD.MOV.U32 R15, RZ, RZ, R21 ;  /* 0x000000ffff0f2224 */ /* 0x000fcc00078e0015 */
[----:B----4-:R-:W-:-:S14]  /*3c00*/  DSETP.GEU.AND P1, PT, |R14|, |R8|, PT ;  /* 0x400000080e00722a */ /* 0x010fdc0003f2e200 */
[----:B-----5:R-:W-:-:S04]  /*3c10*/  @P1 ISETP.GE.U32.AND P0, PT, R10, R6, PT ;  /* 0x000000060a00120c */ /* 0x020fc80003f06070 */
        /* <DEDUP_REMOVED lines=8> */
[----:B------:R-:W-:-:S14]  /*3ca0*/  DSETP.GEU.AND P2, PT, |R8|, |R4|, PT ;  /* 0x400000040800722a */ /* 0x000fdc0003f4e200 */
[----:B------:R-:W-:-:S04]  /*3cb0*/  @P2 ISETP.GE.U32.AND P0, PT, R6, R2, PT ;  /* 0x000000020600220c */ /* 0x000fc80003f06070 */
        /* <DEDUP_REMOVED lines=15> */
[----:B------:R-:W-:Y:S01]  /*3db0*/  IMAD.MOV.U32 R2, RZ, RZ, RZ ;  /* 0x000000ffff027224 */ /* 0x000fe200078e00ff */
[----:B------:R-:W-:Y:S01]  /*3dc0*/  @P1 SEL R23, R3, R23, P0 ;  /* 0x0000001703171207 */ /* 0x000fe20000000000 */
[----:B------:R-:W-:Y:S02]  /*3dd0*/  IMAD.MOV.U32 R3, RZ, RZ, 0x500 ;  /* 0x00000500ff037424 */ /* 0x000fe400078e00ff */
[----:B------:R-:W-:Y:S02]  /*3de0*/  @P1 IMAD.MOV.U32 R16, RZ, RZ, R4 ;  /* 0x000000ffff101224 */ /* 0x000fe400078e0004 */
[----:B------:R-:W-:Y:S01]  /*3df0*/  @P1 IMAD.MOV.U32 R17, RZ, RZ, R5 ;  /* 0x000000ffff111224 */ /* 0x000fe200078e0005 */
[----:B------:R-:W-:Y:S06]  /*3e00*/  BRA.U !UP0, `(.L_x_71) ;  /* 0x0000000d08987547 */ /* 0x000fec000b800000 */
[----:B------:R-:W-:Y:S01]  /*3e10*/  UIADD3 UR9, UP0, UPT, UR8, -0xa00, URZ ;  /* 0xfffff60008097890 */ /* 0x000fe2000ff1e0ff */
[----:B------:R-:W-:Y:S02]  /*3e20*/  IMAD.MOV.U32 R3, RZ, RZ, 0x500 ;  /* 0x00000500ff037424 */ /* 0x000fe400078e00ff */
[----:B------:R-:W-:Y:S01]  /*3e30*/  IMAD.MOV.U32 R2, RZ, RZ, RZ ;  /* 0x000000ffff027224 */ /* 0x000fe200078e00ff */
[----:B------:R-:W-:Y:S02]  /*3e40*/  ULEA.HI.X.SX32 UR8, UR8, 0xffffffff, 0x1, UP0 ;  /* 0xffffffff08087891 */ /* 0x000fe400080f0eff */
[----:B------:R-:W-:Y:S02]  /*3e50*/  UIMAD.WIDE.U32 UR12, UR9, -0x33333333, URZ ;  /* 0xcccccccd090c78a5 */ /* 0x000fe4000f8e00ff */
[----:B------:R-:W-:Y:S02]  /*3e60*/  UIMAD.WIDE.U32 UR4, UR8, -0x33333333, URZ ;  /* 0xcccccccd080478a5 */ /* 0x000fe4000f8e00ff */
[----:B------:R-:W-:-:S02]  /*3e70*/  UISETP.GE.U32.AND UP1, UPT, UR9, 0x500, UPT ;  /* 0x000005000900788c */ /* 0x000fc4000bf26070 */
[----:B------:R-:W-:Y:S02]  /*3e80*/  UIMAD.WIDE.U32 UR4, UP0, UR9, -0x33333334, UR4 ;  /* 0xcccccccc090478a5 */ /* 0x000fe4000f800004 */
[----:B------:R-:W-:Y:S02]  /*3e90*/  UISETP.GE.U32.AND.EX UP1, UPT, UR8, URZ, UPT, UP1 ;  /* 0x000000ff0800728c */ /* 0x000fe4000bf26110 */
[----:B------:R-:W-:Y:S02]  /*3ea0*/  UIADD3.X UR7, UPT, UPT, URZ, URZ, URZ, UP0, !UPT ;  /* 0x000000ffff077290 */ /* 0x000fe400087fe4ff */
[----:B------:R-:W-:Y:S01]  /*3eb0*/  UIADD3 URZ, UP0, UPT, UR13, UR4, URZ ;  /* 0x000000040dff7290 */ /* 0x000fe2000ff1e0ff */
[----:B------:R-:W-:-:S03]  /*3ec0*/  UMOV UR6, UR5 ;  /* 0x0000000500067c82 */ /* 0x000fc60008000000 */
[----:B------:R-:W-:-:S04]  /*3ed0*/  UIMAD.WIDE.U32.X UR4, UR8, -0x33333334, UR6, UP0 ;  /* 0xcccccccc080478a5 */ /* 0x000fc800080e0406 */
[----:B------:R-:W-:-:S04]  /*3ee0*/  USHF.R.U64 UR6, UR4, 0xa, UR5 ;  /* 0x0000000a04067899 */ /* 0x000fc80008001205 */
[----:B------:R-:W-:-:S04]  /*3ef0*/  ULOP3.LUT UR7, UR6, 0x1, URZ, 0xc0, !UPT ;  /* 0x0000000106077892 */ /* 0x000fc8000f8ec0ff */
[----:B------:R-:W-:-:S04]  /*3f00*/  UISETP.NE.U32.AND UP0, UPT, UR7, 0x1, UPT ;  /* 0x000000010700788c */ /* 0x000fc8000bf05070 */
[----:B------:R-:W-:Y:S01]  /*3f10*/  UISETP.NE.U32.AND.EX UP0, UPT, URZ, URZ, UPT, UP0 ;  /* 0x000000ffff00728c */ /* 0x000fe2000bf05100 */
[----:B------:R-:W-:Y:S10]  /*3f20*/  BRA.U !UP1, `(.L_x_72) ;  /* 0x00000009093c7547 */ /* 0x000ff4000b800000 */
[----:B------:R-:W0:Y:S01]  /*3f30*/  LDCU.64 UR8, c[0x0][0x380] ;  /* 0x00007000ff0877ac */ /* 0x000e220008000a00 */
[----:B------:R-:W-:Y:S02]  /*3f40*/  IMAD.MOV.U32 R3, RZ, RZ, 0x500 ;  /* 0x00000500ff037424 */ /* 0x000fe400078e00ff */
[----:B------:R-:W-:Y:S01]  /*3f50*/  IMAD.MOV.U32 R2, RZ, RZ, RZ ;  /* 0x000000ffff027224 */ /* 0x000fe200078e00ff */
[----:B------:R-:W-:-:S04]  /*3f60*/  UIADD3 UR4, UP1, UPT, UR6, 0x1, URZ ;  /* 0x0000000106047890 */ /* 0x000fc8000ff3e0ff */
[----:B------:R-:W-:Y:S02]  /*3f70*/  ULEA.HI.X UR5, UR5, URZ, URZ, 0x16, UP1 ;  /* 0x000000ff05057291 */ /* 0x000fe400088fb4ff */
[----:B------:R-:W-:Y:S02]  /*3f80*/  ULOP3.LUT UR4, UR4, 0xfffffffe, URZ, 0xc0, !UPT ;  /* 0xfffffffe04047892 */ /* 0x000fe4000f8ec0ff */
[----:B------:R-:W-:Y:S01]  /*3f90*/  ULOP3.LUT UR5, UR5, 0x7fffff, URZ, 0xc0, !UPT ;  /* 0x007fffff05057892 */ /* 0x000fe2000f8ec0ff */
[----:B0-----:R-:W-:-:S04]  /*3fa0*/  LEA R6, P0, R0, UR8, 0x4 ;  /* 0x0000000800067c11 */ /* 0x001fc8000f8020ff */
[----:B------:R-:W-:Y:S02]  /*3fb0*/  IADD3 R6, P1, PT, R6, 0xe008, RZ ;  /* 0x0000e00806067810 */ /* 0x000fe40007f3e0ff */
[----:B------:R-:W-:-:S05]  /*3fc0*/  LEA.HI.X R5, R0, UR9, RZ, 0x4, P0 ;  /* 0x0000000900057c11 */ /* 0x000fca00080f24ff */
[----:B------:R-:W-:-:S07]  /*3fd0*/  IMAD.X R5, RZ, RZ, R5, P1 ;  /* 0x000000ffff057224 */ /* 0x000fce00008e0605 */
.L_x_73:
[----:B------:R-:W-:-:S05]  /*3fe0*/  IMAD.MOV.U32 R4, RZ, RZ, R6 ;  /* 0x000000ffff047224 */ /* 0x000fca00078e0006 */
[----:B------:R-:W2:Y:S04]  /*3ff0*/  LDG.E.64.CONSTANT R12, desc[UR10][R4.64+-0x9008] ;  /* 0xff6ff80a040c7981 */ /* 0x000ea8000c1e9b00 */
[----:B------:R-:W3:Y:S04]  /*4000*/  LDG.E.64.CONSTANT R8, desc[UR10][R4.64+-0x9000] ;  /* 0xff70000a04087981 */ /* 0x000ee8000c1e9b00 */
[----:B------:R-:W4:Y:S04]  /*4010*/  LDG.E.64.CONSTANT R10, desc[UR10][R4.64+-0x8008] ;  /* 0xff7ff80a040a7981 */ /* 0x000f28000c1e9b00 */
[----:B------:R-:W5:Y:S04]  /*4020*/  LDG.E.64.CONSTANT R6, desc[UR10][R4.64+-0x8000] ;  /* 0xff80000a04067981 */ /* 0x000f68000c1e9b00 */
[----:B------:R-:W5:Y:S04]  /*4030*/  LDG.E.64.CONSTANT R26, desc[UR10][R4.64+-0x7008] ;  /* 0xff8ff80a041a7981 */ /* 0x000f68000c1e9b00 */
[----:B------:R-:W5:Y:S04]  /*4040*/  LDG.E.64.CONSTANT R24, desc[UR10][R4.64+-0x7000] ;  /* 0xff90000a04187981 */ /* 0x000f68000c1e9b00 */
[----:B------:R-:W5:Y:S04]  /*4050*/  LDG.E.64.CONSTANT R20, desc[UR10][R4.64+-0x6008] ;  /* 0xff9ff80a04147981 */ /* 0x000f68000c1e9b00 */
[----:B------:R-:W5:Y:S01]  /*4060*/  LDG.E.64.CONSTANT R18, desc[UR10][R4.64+-0x6000] ;  /* 0xffa0000a04127981 */ /* 0x000f62000c1e9b00 */
[----:B--2---:R-:W-:-:S14]  /*4070*/  DSETP.GEU.AND P2, PT, |R16|, |R12|, PT ;  /* 0x4000000c1000722a */ /* 0x004fdc0003f4e200 */
[----:B---3--:R-:W-:-:S04]  /*4080*/  @P2 ISETP.GE.U32.AND P0, PT, R22, R8, PT ;  /* 0x000000081600220c */ /* 0x008fc80003f06070 */
[----:B------:R-:W-:-:S13]  /*4090*/  @P2 ISETP.GE.AND.EX P0, PT, R23, R9, PT, P0 ;  /* 0x000000091700220c */ /* 0x000fda0003f06300 */
[----:B------:R-:W-:-:S06]  /*40a0*/  @P2 DSETP.LT.OR P0, PT, |R12|, |R16|, !P0 ;  /* 0x400000100c00222a */ /* 0x000fcc0004701600 */
[----:B------:R-:W-:Y:S02]  /*40b0*/  @P2 FSEL R17, R17, R13, P0 ;  /* 0x0000000d11112208 */ /* 0x000fe40000000000 */
[----:B------:R-:W-:-:S03]  /*40c0*/  @P2 FSEL R14, R16, R12, P0 ;  /* 0x0000000c100e2208 */ /* 0x000fc60000000000 */
[----:B------:R-:W-:Y:S02]  /*40d0*/  @P2 IMAD.MOV.U32 R13, RZ, RZ, R17 ;  /* 0x000000ffff0d2224 */ /* 0x000fe400078e0011 */
[----:B------:R-:W2:Y:S01]  /*40e0*/  LDG.E.64.CONSTANT R16, desc[UR10][R4.64+-0x5008] ;  /* 0xffaff80a04107981 */ /* 0x000ea2000c1e9b00 */
[----:B------:R-:W-:-:S03]  /*40f0*/  @P2 IMAD.MOV.U32 R12, RZ, RZ, R14 ;  /* 0x000000ffff0c2224 */ /* 0x000fc600078e000e */
[----:B------:R-:W3:Y:S03]  /*4100*/  LDG.E.64.CONSTANT R14, desc[UR10][R4.64+-0x5000] ;  /* 0xffb0000a040e7981 */ /* 0x000ee6000c1e9b00 */
[----:B----4-:R-:W-:Y:S01]  /*4110*/  DSETP.GEU.AND P1, PT, |R12|, |R10|, PT ;  /* 0x4000000a0c00722a */ /* 0x010fe20003f2e200 */
[----:B------:R-:W-:Y:S02]  /*4120*/  @P2 SEL R8, R22, R8, P0 ;  /* 0x0000000816082207 */ /* 0x000fe40000000000 */
[----:B------:R-:W-:Y:S02]  /*4130*/  @P2 SEL R9, R23, R9, P0 ;  /* 0x0000000917092207 */ /* 0x000fe40000000000 */
[----:B------:R-:W4:Y:S09]  /*4140*/  LDG.E.64.CONSTANT R22, desc[UR10][R4.64+-0x4008] ;  /* 0xffbff80a04167981 */ /* 0x000f32000c1e9b00 */
[----:B-----5:R-:W-:-:S04]  /*4150*/  @P1 ISETP.GE.U32.AND P0, PT, R8, R6, PT ;  /* 0x000000060800120c */ /* 0x020fc80003f06070 */
[----:B------:R-:W-:-:S13]  /*4160*/  @P1 ISETP.GE.AND.EX P0, PT, R9, R7, PT, P0 ;  /* 0x000000070900120c */ /* 0x000fda0003f06300 */
[----:B------:R-:W-:-:S06]  /*4170*/  @P1 DSETP.LT.OR P0, PT, |R10|, |R12|, !P0 ;  /* 0x4000000c0a00122a */ /* 0x000fcc0004701600 */
[----:B------:R-:W-:Y:S02]  /*4180*/  @P1 FSEL R12, R12, R10, P0 ;  /* 0x0000000a0c0c1208 */ /* 0x000fe40000000000 */
[----:B------:R-:W-:-:S03]  /*4190*/  @P1 FSEL R13, R13, R11, P0 ;  /* 0x0000000b0d0d1208 */ /* 0x000fc60000000000 */
[----:B------:R-:W-:Y:S02]  /*41a0*/  @P1 IMAD.MOV.U32 R10, RZ, RZ, R12 ;  /* 0x000000ffff0a1224 */ /* 0x000fe400078e000c */
[----:B------:R-:W-:Y:S02]  /*41b0*/  @P1 IMAD.MOV.U32 R11, RZ, RZ, R13 ;  /* 0x000000ffff0b1224 */ /* 0x000fe400078e000d */
[----:B------:R-:W5:Y:S04]  /*41c0*/  LDG.E.64.CONSTANT R12, desc[UR10][R4.64+-0x4000] ;  /* 0xffc0000a040c7981 */ /* 0x000f68000c1e9b00 */
[----:B------:R-:W-:Y:S01]  /*41d0*/  DSETP.GEU.AND P2, PT, |R10|, |R26|, PT ;  /* 0x4000001a0a00722a */ /* 0x000fe20003f4e200 */
[----:B------:R-:W-:Y:S02]  /*41e0*/  @P1 SEL R6, R8, R6, P0 ;  /* 0x0000000608061207 */ /* 0x000fe40000000000 */
[----:B------:R-:W-:-:S11]  /*41f0*/  @P1 SEL R7, R9, R7, P0 ;  /* 0x0000000709071207 */ /* 0x000fd60000000000 */
[----:B------:R-:W-:-:S04]  /*4200*/  @P2 ISETP.GE.U32.AND P0, PT, R6, R24, PT ;  /* 0x000000180600220c */ /* 0x000fc80003f06070 */
[----:B------:R-:W-:-:S13]  /*4210*/  @P2 ISETP.GE.AND.EX P0, PT, R7, R25, PT, P0 ;  /* 0x000000190700220c */ /* 0x000fda0003f06300 */
[----:B------:R-:W-:-:S06]  /*4220*/  @P2 DSETP.LT.OR P0, PT, |R26|, |R10|, !P0 ;  /* 0x4000000a1a00222a */ /* 0x000fcc0004701600 */
[----:B------:R-:W-:Y:S02]  /*4230*/  @P2 FSEL R8, R10, R26, P0 ;  /* 0x0000001a0a082208 */ /* 0x000fe40000000000 */
[----:B------:R-:W-:-:S03]  /*4240*/  @P2 FSEL R11, R11, R27, P0 ;  /* 0x0000001b0b0b2208 */ /* 0x000fc60000000000 */
[----:B------:R-:W-:Y:S02]  /*4250*/  @P2 IMAD.MOV.U32 R26, RZ, RZ, R8 ;  /* 0x000000ffff1a2224 */ /* 0x000fe400078e0008 */
[----:B------:R-:W-:Y:S01]  /*4260*/  @P2 IMAD.MOV.U32 R27, RZ, RZ, R11 ;  /* 0x000000ffff1b2224 */ /* 0x000fe200078e000b */
[----:B------:R-:W5:Y:S04]  /*4270*/  LDG.E.64.CONSTANT R8, desc[UR10][R4.64+-0x3000] ;  /* 0xffd0000a04087981 */ /* 0x000f68000c1e9b00 */
[----:B------:R-:W5:Y:S01]  /*4280*/  LDG.E.64.CONSTANT R10, desc[UR10][R4.64+-0x3008] ;  /* 0xffcff80a040a7981 */ /* 0x000f62000c1e9b00 */
        /* <DEDUP_REMOVED lines=10> */
[----:B------:R-:W5:Y:S01]  /*4330*/  LDG.E.64.CONSTANT R6, desc[UR10][R4.64+-0x2008] ;  /* 0xffdff80a04067981 */ /* 0x000f62000c1e9b00 */
[----:B------:R-:W-:Y:S02]  /*4340*/  @P1 SEL R18, R24, R18, P0 ;  /* 0x0000001218121207 */ /* 0x000fe40000000000 */
[----:B------:R-:W-:Y:S02]  /*4350*/  @P1 SEL R19, R25, R19, P0 ;  /* 0x0000001319131207 */ /* 0x000fe40000000000 */
        /* <DEDUP_REMOVED lines=8> */
[----:B------:R-:W-:Y:S02]  /*43e0*/  @P2 IMAD.MOV.U32 R17, RZ, RZ, R21 ;  /* 0x000000ffff112224 */ /* 0x000fe400078e0015 */
[----:B------:R-:W2:Y:S04]  /*43f0*/  LDG.E.64.CONSTANT R20, desc[UR10][R4.64+-0x1008] ;  /* 0xffeff80a04147981 */ /* 0x000ea8000c1e9b00 */
[----:B----4-:R-:W-:Y:S01]  /*4400*/  DSETP.GEU.AND P1, PT, |R16|, |R22|, PT ;  /* 0x400000161000722a */ /* 0x010fe20003f2e200 */
[----:B------:R-:W-:Y:S02]  /*4410*/  @P2 SEL R14, R18, R14, P0 ;  /* 0x0000000e120e2207 */ /* 0x000fe40000000000 */
[----:B------:R-:W-:-:S02]  /*4420*/  @P2 SEL R15, R19, R15, P0 ;  /* 0x0000000f130f2207 */ /* 0x000fc40000000000 */
[----:B------:R-:W3:Y:S09]  /*4430*/  LDG.E.64.CONSTANT R18, desc[UR10][R4.64+-0x1000] ;  /* 0xfff0000a04127981 */ /* 0x000ef2000c1e9b00 */
[----:B-----5:R-:W-:-:S04]  /*4440*/  @P1 ISETP.GE.U32.AND P0, PT, R14, R12, PT ;  /* 0x0000000c0e00120c */ /* 0x020fc80003f06070 */
[----:B------:R-:W-:Y:S01]  /*4450*/  @P1 ISETP.GE.AND.EX P0, PT, R15, R13, PT, P0 ;  /* 0x0000000d0f00120c */ /* 0x000fe20003f06300 */
[----:B------:R-:W-:Y:S02]  /*4460*/  IMAD.MOV.U32 R26, RZ, RZ, R22 ;  /* 0x000000ffff1a7224 */ /* 0x000fe400078e0016 */
[----:B------:R-:W-:-:S10]  /*4470*/  IMAD.MOV.U32 R27, RZ, RZ, R23 ;  /* 0x000000ffff1b7224 */ /* 0x000fd400078e0017 */
[----:B------:R-:W-:Y:S01]  /*4480*/  @P1 DSETP.LT.OR P0, PT, |R22|, |R16|, !P0 ;  /* 0x400000101600122a */ /* 0x000fe20004701600 */
[----:B------:R-:W4:Y:S05]  /*4490*/  LDG.E.64.CONSTANT R22, desc[UR10][R4.64] ;  /* 0x0000000a04167981 */ /* 0x000f2a000c1e9b00 */
        /* <DEDUP_REMOVED lines=14> */
[----:B------:R-:W-:-:S06]  /*4580*/  @P2 IMAD.MOV.U32 R11, RZ, RZ, R27 ;  /* 0x000000ffff0b2224 */ /* 0x000fcc00078e001b */
        /* <DEDUP_REMOVED lines=10> */
[----:B------:R-:W-:Y:S02]  /*4630*/  @P1 SEL R24, R8, R24, P0 ;  /* 0x0000001808181207 */ /* 0x000fe40000000000 */
[----:B------:R-:W-:Y:S01]  /*4640*/  @P1 SEL R25, R9, R25, P0 ;  /* 0x0000001909191207 */ /* 0x000fe20000000000 */
[----:B------:R-:W-:-:S04]  /*4650*/  UIADD3 UR4, UP1, UPT, UR4, -0x2, URZ ;  /* 0xfffffffe04047890 */ /* 0x000fc8000ff3e0ff */
[----:B------:R-:W-:Y:S02]  /*4660*/  UIADD3.X UR5, UPT, UPT, UR5, -0x1, URZ, UP1, !UPT ;  /* 0xffffffff05057890 */ /* 0x000fe40008ffe4ff */
[----:B------:R-:W-:-:S04]  /*4670*/  UISETP.NE.U32.AND UP1, UPT, UR4, URZ, UPT ;  /* 0x000000ff0400728c */ /* 0x000fc8000bf25070 */
[----:B------:R-:W-:Y:S01]  /*4680*/  UISETP.NE.AND.EX UP1, UPT, UR5, URZ, UPT, UP1 ;  /* 0x000000ff0500728c */ /* 0x000fe2000bf25310 */
[----:B--2---:R-:W-:-:S14]  /*4690*/  DSETP.GEU.AND P2, PT, |R6|, |R20|, PT ;  /* 0x400000140600722a */ /* 0x004fdc0003f4e200 */
[----:B---3--:R-:W-:-:S04]  /*46a0*/  @P2 ISETP.GE.U32.AND P0, PT, R24, R18, PT ;  /* 0x000000121800220c */ /* 0x008fc80003f06070 */
[----:B------:R-:W-:-:S13]  /*46b0*/  @P2 ISETP.GE.AND.EX P0, PT, R25, R19, PT, P0 ;  /* 0x000000131900220c */ /* 0x000fda0003f06300 */
[----:B------:R-:W-:-:S06]  /*46c0*/  @P2 DSETP.LT.OR P0, PT, |R20|, |R6|, !P0 ;  /* 0x400000061400222a */ /* 0x000fcc0004701600 */
[----:B------:R-:W-:Y:S02]  /*46d0*/  @P2 FSEL R6, R6, R20, P0 ;  /* 0x0000001406062208 */ /* 0x000fe40000000000 */
[----:B------:R-:W-:-:S03]  /*46e0*/  @P2 FSEL R7, R7, R21, P0 ;  /* 0x0000001507072208 */ /* 0x000fc60000000000 */
[----:B------:R-:W-:Y:S02]  /*46f0*/  @P2 IMAD.MOV.U32 R20, RZ, RZ, R6 ;  /* 0x000000ffff142224 */ /* 0x000fe400078e0006 */
[----:B------:R-:W-:-:S06]  /*4700*/  @P2 IMAD.MOV.U32 R21, RZ, RZ, R7 ;  /* 0x000000ffff152224 */ /* 0x000fcc00078e0007 */
[----:B-----5:R-:W-:Y:S01]  /*4710*/  DSETP.GEU.AND P1, PT, |R20|, |R16|, PT ;  /* 0x400000101400722a */ /* 0x020fe20003f2e200 */
[----:B------:R-:W-:Y:S02]  /*4720*/  @P2 SEL R18, R24, R18, P0 ;  /* 0x0000001218122207 */ /* 0x000fe40000000000 */
[----:B------:R-:W-:-:S11]  /*4730*/  @P2 SEL R19, R25, R19, P0 ;  /* 0x0000001319132207 */ /* 0x000fd60000000000 */
[----:B----4-:R-:W-:-:S04]  /*4740*/  @P1 ISETP.GE.U32.AND P0, PT, R18, R22, PT ;  /* 0x000000161200120c */ /* 0x010fc80003f06070 */
[----:B------:R-:W-:Y:S02]  /*4750*/  @P1 ISETP.GE.AND.EX P0, PT, R19, R23, PT, P0 ;  /* 0x000000171300120c */ /* 0x000fe40003f06300 */
[----:B------:R-:W-:-:S05]  /*4760*/  IADD3 R6, P2, PT, R4, 0xa000, RZ ;  /* 0x0000a00004067810 */ /* 0x000fca0007f5e0ff */
[----:B------:R-:W-:-:S06]  /*4770*/  IMAD.X R5, RZ, RZ, R5, P2 ;  /* 0x000000ffff057224 */ /* 0x000fcc00010e0605 */
[----:B------:R-:W-:Y:S01]  /*4780*/  @P1 DSETP.LT.OR P0, PT, |R16|, |R20|, !P0 ;  /* 0x400000141000122a */ /* 0x000fe20004701600 */
[----:B------:R-:W-:-:S05]  /*4790*/  IADD3 R3, P2, PT, R3, 0xa00, RZ ;  /* 0x00000a0003037810 */ /* 0x000fca0007f5e0ff */
[----:B------:R-:W-:Y:S02]  /*47a0*/  @P1 FSEL R4, R20, R16, P0 ;  /* 0x0000001014041208 */ /* 0x000fe40000000000 */
[----:B------:R-:W-:Y:S01]  /*47b0*/  @P1 FSEL R21, R21, R17, P0 ;  /* 0x0000001115151208 */ /* 0x000fe20000000000 */
[----:B------:R-:W-:Y:S01]  /*47c0*/  IMAD.X R2, RZ, RZ, R2, P2 ;  /* 0x000000ffff027224 */ /* 0x000fe200010e0602 */
[----:B------:R-:W-:Y:S01]  /*47d0*/  @P1 SEL R22, R18, R22, P0 ;  /* 0x0000001612161207 */ /* 0x000fe20000000000 */
[----:B------:R-:W-:Y:S01]  /*47e0*/  @P1 IMAD.MOV.U32 R16, RZ, RZ, R4 ;  /* 0x000000ffff101224 */ /* 0x000fe200078e0004 */
[----:B------:R-:W-:Y:S01]  /*47f0*/  @P1 SEL R23, R19, R23, P0 ;  /* 0x0000001713171207 */ /* 0x000fe20000000000 */
[----:B------:R-:W-:Y:S01]  /*4800*/  @P1 IMAD.MOV.U32 R17, RZ, RZ, R21 ;  /* 0x000000ffff111224 */ /* 0x000fe200078e0015 */
[----:B------:R-:W-:Y:S06]  /*4810*/  BRA.U UP1, `(.L_x_73) ;  /* 0xfffffff501f07547 */ /* 0x000fec000b83ffff */
.L_x_72:
[----:B------:R-:W-:Y:S05]  /*4820*/  BRA.U !UP0, `(.L_x_71) ;  /* 0x0000000508107547 */ /* 0x000fea000b800000 */
[----:B------:R-:W0:Y:S02]  /*4830*/  LDC.64 R4, c[0x0][0x380] ;  /* 0x0000e000ff047b82 */ /* 0x000e240000000a00 */
[----:B0-----:R-:W-:-:S03]  /*4840*/  IMAD.WIDE.U32 R4, R0, 0x10, R4 ;  /* 0x0000001000047825 */ /* 0x001fc600078e0004 */
[----:B------:R-:W-:-:S04]  /*4850*/  LEA R24, P0, R3, R4, 0x4 ;  /* 0x0000000403187211 */ /* 0x000fc800078020ff */
[----:B------:R-:W-:-:S05]  /*4860*/  LEA.HI.X R25, R3, R5, R2, 0x4, P0 ;  /* 0x0000000503197211 */ /* 0x000fca00000f2402 */
[----:B------:R-:W2:Y:S04]  /*4870*/  LDG.E.64.CONSTANT R20, desc[UR10][R24.64] ;  /* 0x0000000a18147981 */ /* 0x000ea8000c1e9b00 */
[----:B------:R-:W3:Y:S04]  /*4880*/  LDG.E.64.CONSTANT R18, desc[UR10][R24.64+0x8] ;  /* 0x0000080a18127981 */ /* 0x000ee8000c1e9b00 */
[----:B------:R-:W4:Y:S04]  /*4890*/  LDG.E.64.CONSTANT R14, desc[UR10][R24.64+0x1000] ;  /* 0x0010000a180e7981 */ /* 0x000f28000c1e9b00 */
[----:B------:R-:W5:Y:S04]  /*48a0*/  LDG.E.64.CONSTANT R12, desc[UR10][R24.64+0x1008] ;  /* 0x0010080a180c7981 */ /* 0x000f68000c1e9b00 */
        /* <DEDUP_REMOVED lines=16> */
[----:B------:R-:W-:-:S11]  /*49b0*/  @P2 SEL R19, R23, R19, P0 ;  /* 0x0000001317132207 */ /* 0x000fd60000000000 */
[----:B-----5:R-:W-:-:S04]  /*49c0*/  @P1 ISETP.GE.U32.AND P0, PT, R18, R12, PT ;  /* 0x0000000c1200120c */ /* 0x020fc80003f06070 */
        /* <DEDUP_REMOVED lines=27> */
[----:B------:R-:W-:Y:S02]  /*4b80*/  @P1 SEL R5, R9, R5, P0 ;  /* 0x0000000509051207 */ /* 0x000fe40000000000 */
[----:B------:R-:W-:-:S05]  /*4b90*/  IADD3 R3, P1, PT, R3, 0x500, RZ ;  /* 0x0000050003037810 */ /* 0x000fca0007f3e0ff */
[----:B------:R-:W-:Y:S01]  /*4ba0*/  IMAD.X R2, RZ, RZ, R2, P1 ;  /* 0x000000ffff027224 */ /* 0x000fe200008e0602 */
[----:B--2---:R-:W-:-:S14]  /*4bb0*/  DSETP.GEU.AND P2, PT, |R6|, |R16|, PT ;  /* 0x400000100600722a */ /* 0x004fdc0003f4e200 */
[----:B------:R-:W-:-:S04]  /*4bc0*/  @P2 ISETP.GE.U32.AND P0, PT, R4, R26, PT ;  /* 0x0000001a0400220c */ /* 0x000fc80003f06070 */
[----:B------:R-:W-:-:S13]  /*4bd0*/  @P2 ISETP.GE.AND.EX P0, PT, R5, R27, PT, P0 ;  /* 0x0000001b0500220c */ /* 0x000fda0003f06300 */
[----:B------:R-:W-:-:S06]  /*4be0*/  @P2 DSETP.LT.OR P0, PT, |R16|, |R6|, !P0 ;  /* 0x400000061000222a */ /* 0x000fcc0004701600 */
[----:B------:R-:W-:Y:S02]  /*4bf0*/  @P2 FSEL R6, R6, R16, P0 ;  /* 0x0000001006062208 */ /* 0x000fe40000000000 */
[----:B------:R-:W-:Y:S02]  /*4c00*/  @P2 FSEL R7, R7, R17, P0 ;  /* 0x0000001107072208 */ /* 0x000fe40000000000 */
[----:B------:R-:W-:Y:S02]  /*4c10*/  @P2 SEL R26, R4, R26, P0 ;  /* 0x0000001a041a2207 */ /* 0x000fe40000000000 */
[----:B------:R-:W-:Y:S01]  /*4c20*/  @P2 SEL R27, R5, R27, P0 ;  /* 0x0000001b051b2207 */ /* 0x000fe20000000000 */
[----:B------:R-:W-:Y:S02]  /*4c30*/  @P2 IMAD.MOV.U32 R16, RZ, RZ, R6 ;  /* 0x000000ffff102224 */ /* 0x000fe400078e0006 */
[----:B------:R-:W-:Y:S02]  /*4c40*/  @P2 IMAD.MOV.U32 R17, RZ, RZ, R7 ;  /* 0x000000ffff112224 */ /* 0x000fe400078e0007 */
[----:B------:R-:W-:-:S02]  /*4c50*/  IMAD.MOV.U32 R22, RZ, RZ, R26 ;  /* 0x000000ffff167224 */ /* 0x000fc400078e001a */
[----:B------:R-:W-:-:S07]  /*4c60*/  IMAD.MOV.U32 R23, RZ, RZ, R27 ;  /* 0x000000ffff177224 */ /* 0x000fce00078e001b */
.L_x_71:
[----:B------:R-:W0:Y:S02]  /*4c70*/  LDCU UR4, c[0x0][0x390] ;  /* 0x00007200ff0477ac */ /* 0x000e240008000800 */
[----:B0-----:R-:W-:Y:S02]  /*4c80*/  USHF.R.S32.HI UR5, URZ, 0x1f, UR4 ;  /* 0x0000001fff057899 */ /* 0x001fe40008011404 */
[----:B------:R-:W-:-:S04]  /*4c90*/  ISETP.GE.U32.AND P0, PT, R3, UR4, PT ;  /* 0x0000000403007c0c */ /* 0x000fc8000bf06070 */
[----:B------:R-:W-:-:S13]  /*4ca0*/  ISETP.GE.AND.EX P0, PT, R2, UR5, PT, P0 ;  /* 0x0000000502007c0c */ /* 0x000fda000bf06300 */
[----:B------:R-:W-:Y:S05]  /*4cb0*/  @P0 BRA `(.L_x_74) ;  /* 0x00000008009c0947 */ /* 0x000fea0003800000 */
[----:B------:R-:W-:Y:S01]  /*4cc0*/  IADD3 R21, PT, PT, -R3, UR4, RZ ;  /* 0x0000000403157c10 */ /* 0x000fe2000fffe1ff */
[----:B------:R-:W-:Y:S03]  /*4cd0*/  BSSY.RECONVERGENT B1, `(.L_x_74) ;  /* 0x00000a5000017945 */ /* 0x000fe60003800200 */
[----:B------:R-:W-:-:S13]  /*4ce0*/  ISETP.GE.AND P0, PT, R0, R21, PT ;  /* 0x000000150000720c */ /* 0x000fda0003f06270 */
[----:B------:R-:W-:Y:S05]  /*4cf0*/  @P0 BRA `(.L_x_75) ;  /* 0x0000000800880947 */ /* 0x000fea0003800000 */
[----:B------:R-:W-:Y:S01]  /*4d00*/  LOP3.LUT R12, RZ, R0, RZ, 0x33, !PT ;  /* 0x00000000ff0c7212 */ /* 0x000fe200078e33ff */
[----:B------:R-:W-:Y:S01]  /*4d10*/  BSSY.RECONVERGENT B2, `(.L_x_76) ;  /* 0x0000032000027945 */ /* 0x000fe20003800200 */
[----:B------:R-:W-:Y:S02]  /*4d20*/  IMAD.MOV.U32 R20, RZ, RZ, R0 ;  /* 0x000000ffff147224 */ /* 0x000fe400078e0000 */
[----:B------:R-:W-:-:S04]  /*4d30*/  IADD3 R12, PT, PT, -R3, UR4, R12 ;  /* 0x00000004030c7c10 */ /* 0x000fc8000fffe10c */
[----:B------:R-:W-:-:S04]  /*4d40*/  LOP3.LUT R4, R12, 0x300, RZ, 0xc0, !PT ;  /* 0x000003000c047812 */ /* 0x000fc800078ec0ff */
[----:B------:R-:W-:-:S13]  /*4d50*/  ISETP.NE.AND P0, PT, R4, 0x300, PT ;  /* 0x000003000400780c */ /* 0x000fda0003f05270 */
[----:B------:R-:W-:Y:S05]  /*4d60*/  @!P0 BRA `(.L_x_77) ;  /* 0x0000000000b08947 */ /* 0x000fea0003800000 */
[----:B------:R-:W0:Y:S01]  /*4d70*/  LDCU.64 UR6, c[0x0][0x380] ;  /* 0x00007000ff0677ac */ /* 0x000e220008000a00 */
[----:B------:R-:W-:Y:S01]  /*4d80*/  IADD3 R5, P0, PT, R0, R3, RZ ;  /* 0x0000000300057210 */ /* 0x000fe20007f1e0ff */
[----:B------:R-:W-:Y:S01]  /*4d90*/  IMAD.MOV.U32 R20, RZ, RZ, R0 ;  /* 0x000000ffff147224 */ /* 0x000fe200078e0000 */
[----:B------:R-:W-:-:S03]  /*4da0*/  LEA.HI R4, R12, 0x1, RZ, 0x18 ;  /* 0x000000010c047811 */ /* 0x000fc600078fc0ff */
[----:B------:R-:W-:Y:S01]  /*4db0*/  IMAD.X R6, RZ, RZ, R2, P0 ;  /* 0x000000ffff067224 */ /* 0x000fe200000e0602 */
[----:B------:R-:W-:-:S05]  /*4dc0*/  LOP3.LUT R4, R4, 0x3, RZ, 0xc0, !PT ;  /* 0x0000000304047812 */ /* 0x000fca00078ec0ff */
[----:B------:R-:W-:Y:S01]  /*4dd0*/  IMAD.MOV R13, RZ, RZ, -R4 ;  /* 0x000000ffff0d7224 */ /* 0x000fe200078e0a04 */
[----:B0-----:R-:W-:-:S04]  /*4de0*/  LEA R14, P1, R5, UR6, 0x4 ;  /* 0x00000006050e7c11 */ /* 0x001fc8000f8220ff */
[----:B------:R-:W-:-:S09]  /*4df0*/  LEA.HI.X R5, R5, UR7, R6, 0x4, P1 ;  /* 0x0000000705057c11 */ /* 0x000fd200088f2406 */
.L_x_80:
[----:B------:R-:W-:-:S05]  /*4e00*/  IMAD.MOV.U32 R4, RZ, RZ, R14 ;  /* 0x000000ffff047224 */ /* 0x000fca00078e000e */
[----:B------:R-:W2:Y:S04]  /*4e10*/  LDG.E.64.CONSTANT R8, desc[UR10][R4.64] ;  /* 0x0000000a04087981 */ /* 0x000ea8000c1e9b00 */
[----:B------:R-:W3:Y:S01]  /*4e20*/  LDG.E.64.CONSTANT R6, desc[UR10][R4.64+0x8] ;  /* 0x0000080a04067981 */ /* 0x000ee2000c1e9b00 */
[----:B------:R-:W-:Y:S01]  /*4e30*/  VIADD R13, R13, 0x1 ;  /* 0x000000010d0d7836 */ /* 0x000fe20000000000 */
[----:B------:R-:W-:Y:S01]  /*4e40*/  BSSY.RECONVERGENT B3, `(.L_x_78) ;  /* 0x000001b000037945 */ /* 0x000fe20003800200 */
[----:B------:R-:W-:Y:S01]  /*4e50*/  IMAD.MOV.U32 R15, RZ, RZ, R22 ;  /* 0x000000ffff0f7224 */ /* 0x000fe200078e0016 */
        /* <DEDUP_REMOVED lines=25> */
.L_x_79:
[----:B------:R-:W-:Y:S05]  /*4ff0*/  BSYNC.RECONVERGENT B3 ;  /* 0x0000000000037941 */ /* 0x000fea0003800200 */
.L_x_78:
[----:B------:R-:W-:Y:S02]  /*5000*/  IMAD.X R5, RZ, RZ, R5, P3 ;  /* 0x000000ffff057224 */ /* 0x000fe400018e0605 */
[----:B------:R-:W-:Y:S01]  /*5010*/  VIADD R20, R20, 0x100 ;  /* 0x0000010014147836 */ /* 0x000fe20000000000 */
[----:B------:R-:W-:Y:S06]  /*5020*/  @P2 BRA `(.L_x_80) ;  /* 0xfffffffc00742947 */ /* 0x000fec000383ffff */
.L_x_77:
[----:B------:R-:W-:Y:S05]  /*5030*/  BSYNC.RECONVERGENT B2 ;  /* 0x0000000000027941 */ /* 0x000fea0003800200 */
.L_x_76:
[----:B------:R-:W-:-:S13]  /*5040*/  ISETP.GE.U32.AND P0, PT, R12, 0x300, PT ;  /* 0x000003000c00780c */ /* 0x000fda0003f06070 */
[----:B------:R-:W-:Y:S05]  /*5050*/  @!P0 BRA `(.L_x_75) ;  /* 0x0000000400b08947 */ /* 0x000fea0003800000 */
[----:B------:R-:W0:Y:S01]  /*5060*/  LDCU.64 UR6, c[0x0][0x380] ;  /* 0x00007000ff0677ac */ /* 0x000e220008000a00 */
[----:B------:R-:W-:-:S05]  /*5070*/  IADD3 R3, P0, PT, R20, R3, RZ ;  /* 0x0000000314037210 */ /* 0x000fca0007f1e0ff */
[----:B------:R-:W-:Y:S01]  /*5080*/  IMAD.X R2, RZ, RZ, R2, P0 ;  /* 0x000000ffff027224 */ /* 0x000fe200000e0602 */
[----:B0-----:R-:W-:-:S04]  /*5090*/  LEA R8, P1, R3, UR6, 0x4 ;  /* 0x0000000603087c11 */ /* 0x001fc8000f8220ff */
[----:B------:R-:W-:Y:S02]  /*50a0*/  IADD3 R8, P0, PT, R8, 0x3008, RZ ;  /* 0x0000300808087810 */ /* 0x000fe40007f1e0ff */
[----:B------:R-:W-:-:S05]  /*50b0*/  LEA.HI.X R9, R3, UR7, R2, 0x4, P1 ;  /* 0x0000000703097c11 */ /* 0x000fca00088f2402 */
[----:B------:R-:W-:-:S07]  /*50c0*/  IMAD.X R9, RZ, RZ, R9, P0 ;  /* 0x000000ffff097224 */ /* 0x000fce00000e0609 */
.L_x_89:
[----:B------:R-:W2:Y:S04]  /*50d0*/  LDG.E.64.CONSTANT R10, desc[UR10][R8.64+-0x3008] ;  /* 0xffcff80a080a7981 */ /* 0x000ea8000c1e9b00 */
[----:B------:R-:W3:Y:S04]  /*50e0*/  LDG.E.64.CONSTANT R12, desc[UR10][R8.64+-0x3000] ;  /* 0xffd0000a080c7981 */ /* 0x000ee8000c1e9b00 */
[----:B------:R0:W5:Y:S04]  /*50f0*/  LDG.E.64.CONSTANT R6, desc[UR10][R8.64+-0x2008] ;  /* 0xffdff80a08067981 */ /* 0x000168000c1e9b00 */
        /* <DEDUP_REMOVED lines=22> */
.L_x_82:
[----:B------:R-:W-:Y:S05]  /*5260*/  BSYNC.RECONVERGENT B2 ;  /* 0x0000000000027941 */ /* 0x000fea0003800200 */
.L_x_81:
        /* <DEDUP_REMOVED lines=25> */
.L_x_84:
[----:B------:R-:W-:Y:S05]  /*5400*/  BSYNC.RECONVERGENT B2 ;  /* 0x0000000000027941 */ /* 0x000fea0003800200 */
.L_x_83:
        /* <DEDUP_REMOVED lines=21> */
.L_x_86:
[----:B------:R-:W-:Y:S05]  /*5560*/  BSYNC.RECONVERGENT B2 ;  /* 0x0000000000027941 */ /* 0x000fea0003800200 */
.L_x_85:
        /* <DEDUP_REMOVED lines=21> */
.L_x_88:
[----:B------:R-:W-:Y:S05]  /*56c0*/  BSYNC.RECONVERGENT B2 ;  /* 0x0000000000027941 */ /* 0x000fea0003800200 */
.L_x_87:
[----:B------:R-:W-:Y:S01]  /*56d0*/  VIADD R20, R20, 0x400 ;  /* 0x0000040014147836 */ /* 0x000fe20000000000 */
[----:B------:R-:W-:-:S04]  /*56e0*/  IADD3 R8, P1, PT, R8, 0x4000, RZ ;  /* 0x0000400008087810 */ /* 0x000fc80007f3e0ff */
[----:B------:R-:W-:Y:S01]  /*56f0*/  ISETP.GE.AND P0, PT, R20, R21, PT ;  /* 0x000000151400720c */ /* 0x000fe20003f06270 */
[----:B------:R-:W-:-:S12]  /*5700*/  IMAD.X R9, RZ, RZ, R9, P1 ;  /* 0x000000ffff097224 */ /* 0x000fd800008e0609 */
[----:B------:R-:W-:Y:S05]  /*5710*/  @!P0 BRA `(.L_x_89) ;  /* 0xfffffff8006c8947 */ /* 0x000fea000383ffff */
.L_x_75:
[----:B------:R-:W-:Y:S05]  /*5720*/  BSYNC.RECONVERGENT B1 ;  /* 0x0000000000017941 */ /* 0x000fea0003800200 */
.L_x_74:
[----:B------:R-:W0:Y:S01]  /*5730*/  S2R R8, SR_LANEID ;  /* 0x0000000000087919 */ /* 0x000e220000000000 */
[----:B------:R-:W-:Y:S01]  /*5740*/  BSSY.RECONVERGENT B1, `(.L_x_90) ;  /* 0x000001f000017945 */ /* 0x000fe20003800200 */
[----:B------:R-:W-:Y:S01]  /*5750*/  IMAD.MOV.U32 R11, RZ, RZ, R22 ;  /* 0x000000ffff0b7224 */ /* 0x000fe200078e0016 */
[----:B------:R1:W2:Y:S01]  /*5760*/  SHFL.DOWN PT, R4, R16, 0x1, 0x1f ;  /* 0x08201f0010047f89 */ /* 0x0002a200000e0000 */
[----:B------:R-:W-:Y:S02]  /*5770*/  IMAD.MOV.U32 R12, RZ, RZ, R23 ;  /* 0x000000ffff0c7224 */ /* 0x000fe400078e0017 */
[----:B------:R-:W-:Y:S01]  /*5780*/  IMAD.MOV.U32 R2, RZ, RZ, R16 ;  /* 0x000000ffff027224 */ /* 0x000fe200078e0010 */
[----:B------:R1:W3:Y:S01]  /*5790*/  SHFL.DOWN PT, R5, R17, 0x1, 0x1f ;  /* 0x08201f0011057f89 */ /* 0x0002e200000e0000 */
        /* <DEDUP_REMOVED lines=25> */
.L_x_91:
[----:B------:R-:W-:Y:S05]  /*5930*/  BSYNC.RECONVERGENT B1 ;  /* 0x0000000000017941 */ /* 0x000fea0003800200 */
.L_x_90:
        /* <DEDUP_REMOVED lines=31> */
.L_x_93:
[----:B------:R-:W-:Y:S05]  /*5b30*/  BSYNC.RECONVERGENT B1 ;  /* 0x0000000000017941 */ /* 0x000fea0003800200 */
.L_x_92:
[----:B------:R-:W-:Y:S01]  /*5b40*/  ISETP.GT.AND P0, PT, R8, 0x1b, PT ;  /* 0x0000001b0800780c */ /* 0x000fe20003f04270 */
[----:B-1----:R1:W1:Y:S01]  /*5b50*/  SHFL.DOWN PT, R6, R4, 0x4, 0x1f ;  /* 0x08801f0004067f89 */ /* 0x00226200000e0000 */
[----:B------:R-:W-:Y:S01]  /*5b60*/  BSSY.RECONVERGENT B1, `(.L_x_94) ;  /* 0x000001d000017945 */ /* 0x000fe20003800200 */
[----:B0-----:R-:W-:Y:S02]  /*5b70*/  IMAD.MOV.U32 R11, RZ, RZ, R9 ;  /* 0x000000ffff0b7224 */ /* 0x001fe400078e0009 */
[----:B--2---:R0:W2:Y:S01]  /*5b80*/  SHFL.DOWN PT, R7, R5, 0x4, 0x1f ;  /* 0x08801f0005077f89 */ /* 0x0040a200000e0000 */
[----:B------:R-:W-:Y:S02]  /*5b90*/  IMAD.MOV.U32 R12, RZ, RZ, R10 ;  /* 0x000000ffff0c7224 */ /* 0x000fe400078e000a */
[----:B------:R-:W-:Y:S01]  /*5ba0*/  IMAD.MOV.U32 R2, RZ, RZ, R4 ;  /* 0x000000ffff027224 */ /* 0x000fe200078e0004 */
[----:B---3--:R0:W3:Y:S01]  /*5bb0*/  SHFL.DOWN PT, R14, R9, 0x4, 0x1f ;  /* 0x08801f00090e7f89 */ /* 0x0080e200000e0000 */
[----:B------:R-:W-:-:S03]  /*5bc0*/  IMAD.MOV.U32 R3, RZ, RZ, R5 ;  /* 0x000000ffff037224 */ /* 0x000fc600078e0005 */
[----:B----4-:R0:W4:Y:S01]  /*5bd0*/  SHFL.DOWN PT, R13, R10, 0x4, 0x1f ;  /* 0x08801f000a0d7f89 */ /* 0x01012200000e0000 */
        /* <DEDUP_REMOVED lines=21> */
.L_x_95:
[----:B------:R-:W-:Y:S05]  /*5d30*/  BSYNC.RECONVERGENT B1 ;  /* 0x0000000000017941 */ /* 0x000fea0003800200 */
.L_x_94:
        /* <DEDUP_REMOVED lines=31> */
.L_x_97:
[----:B------:R-:W-:Y:S05]  /*5f30*/  BSYNC.RECONVERGENT B1 ;  /* 0x0000000000017941 */ /* 0x000fea0003800200 */
.L_x_96:
[----:B------:R-:W-:Y:S01]  /*5f40*/  ISETP.GT.AND P0, PT, R8, 0xf, PT ;  /* 0x0000000f0800780c */ /* 0x000fe20003f04270 */
[----:B-1----:R1:W1:Y:S01]  /*5f50*/  SHFL.DOWN PT, R6, R4, 0x10, 0x1f ;  /* 0x0a001f0004067f89 */ /* 0x00226200000e0000 */
[----:B------:R-:W-:Y:S01]  /*5f60*/  BSSY.RECONVERGENT B1, `(.L_x_98) ;  /* 0x000001d000017945 */ /* 0x000fe20003800200 */
[----:B---3--:R-:W-:Y:S02]  /*5f70*/  IMAD.MOV.U32 R14, RZ, RZ, R9 ;  /* 0x000000ffff0e7224 */ /* 0x008fe400078e0009 */
[----:B--2---:R2:W3:Y:S01]  /*5f80*/  SHFL.DOWN PT, R7, R5, 0x10, 0x1f ;  /* 0x0a001f0005077f89 */ /* 0x0044e200000e0000 */
[----:B------:R-:W-:Y:S02]  /*5f90*/  IMAD.MOV.U32 R15, RZ, RZ, R10 ;  /* 0x000000ffff0f7224 */ /* 0x000fe400078e000a */
[----:B------:R-:W-:Y:S01]  /*5fa0*/  IMAD.MOV.U32 R2, RZ, RZ, R4 ;  /* 0x000000ffff027224 */ /* 0x000fe200078e0004 */
[----:B0-----:R2:W0:Y:S01]  /*5fb0*/  SHFL.DOWN PT, R12, R9, 0x10, 0x1f ;  /* 0x0a001f00090c7f89 */ /* 0x00142200000e0000 */
[----:B------:R-:W-:-:S03]  /*5fc0*/  IMAD.MOV.U32 R3, RZ, RZ, R5 ;  /* 0x000000ffff037224 */ /* 0x000fc600078e0005 */
[----:B------:R2:W0:Y:S01]  /*5fd0*/  SHFL.DOWN PT, R11, R10, 0x10, 0x1f ;  /* 0x0a001f000a0b7f89 */ /* 0x00042200000e0000 */
[----:B------:R-:W-:Y:S05]  /*5fe0*/  @P0 BRA `(.L_x_99) ;  /* 0x0000000000500947 */ /* 0x000fea0003800000 */
[----:B-1-3--:R-:W-:Y:S01]  /*5ff0*/  DSETP.GEU.AND P0, PT, |R4|, |R6|, PT ;  /* 0x400000060400722a */ /* 0x00afe20003f0e200 */
        /* <DEDUP_REMOVED lines=19> */
.L_x_99:
[----:B------:R-:W-:Y:S05]  /*6130*/  BSYNC.RECONVERGENT B1 ;  /* 0x0000000000017941 */ /* 0x000fea0003800200 */
.L_x_98:
[----:B------:R-:W-:Y:S01]  /*6140*/  ISETP.NE.AND P0, PT, R8, RZ, PT ;  /* 0x000000ff0800720c */ /* 0x000fe20003f05270 */
[----:B------:R-:W-:-:S12]  /*6150*/  BSSY.RECONVERGENT B1, `(.L_x_100) ;  /* 0x000000a000017945 */ /* 0x000fd80003800200 */
[----:B------:R-:W-:Y:S05]  /*6160*/  @P0 BRA `(.L_x_101) ;  /* 0x0000000000200947 */ /* 0x000fea0003800000 */
[----:B-1----:R-:W1:Y:S01]  /*6170*/  S2R R6, SR_CgaCtaId ;  /* 0x0000000000067919 */ /* 0x002e620000008800 */
[----:B--2---:R-:W-:Y:S02]  /*6180*/  MOV R5, 0x400 ;  /* 0x0000040000057802 */ /* 0x004fe40000000f00 */
[----:B------:R-:W-:-:S04]  /*6190*/  SHF.R.U32.HI R4, RZ, 0x1, R0 ;  /* 0x00000001ff047819 */ /* 0x000fc80000011600 */
[----:B------:R-:W-:Y:S02]  /*61a0*/  LOP3.LUT R4, R4, 0x1f0, RZ, 0xc0, !PT ;  /* 0x000001f004047812 */ /* 0x000fe400078ec0ff */
[----:B-1----:R-:W-:-:S05]  /*61b0*/  LEA R5, R6, R5, 0x18 ;  /* 0x0000000506057211 */ /* 0x002fca00078ec0ff */
[----:B------:R-:W-:-:S05]  /*61c0*/  IMAD.IADD R5, R4, 0x1, R5 ;  /* 0x0000000104057824 */ /* 0x000fca00078e0205 */
[----:B------:R1:W-:Y:S04]  /*61d0*/  STS.64 [R5+0x10], R14 ;  /* 0x0000100e05007388 */ /* 0x0003e80000000a00 */
[----:B------:R1:W-:Y:S02]  /*61e0*/  STS.64 [R5+0x8], R2 ;  /* 0x0000080205007388 */ /* 0x0003e40000000a00 */
.L_x_101:
[----:B------:R-:W-:Y:S05]  /*61f0*/  BSYNC.RECONVERGENT B1 ;  /* 0x0000000000017941 */ /* 0x000fea0003800200 */
.L_x_100:
[----:B------:R-:W-:Y:S01]  /*6200*/  BAR.SYNC.DEFER_BLOCKING 0x0 ;  /* 0x0000000000007b1d */ /* 0x000fe20000010000 */
[----:B------:R-:W-:-:S13]  /*6210*/  ISETP.NE.AND P1, PT, R0, RZ, PT ;  /* 0x000000ff0000720c */ /* 0x000fda0003f25270 */
[----:B------:R-:W-:Y:S05]  /*6220*/  @P1 BRA `(.L_x_34) ;  /* 0x00000008008c1947 */ /* 0x000fea0003800000 */
[----:B-12---:R-:W1:Y:S01]  /*6230*/  S2R R5, SR_CgaCtaId ;  /* 0x0000000000057919 */ /* 0x006e620000008800 */
[----:B------:R-:W-:Y:S01]  /*6240*/  MOV R0, 0x400 ;  /* 0x0000040000007802 */ /* 0x000fe20000000f00 */
[----:B------:R-:W-:Y:S03]  /*6250*/  BSSY.RECONVERGENT B1, `(.L_x_102) ;  /* 0x000001a000017945 */ /* 0x000fe60003800200 */
[----:B-1----:R-:W-:-:S05]  /*6260*/  LEA R0, R5, R0, 0x18 ;  /* 0x0000000005007211 */ /* 0x002fca00078ec0ff */
[----:B------:R-:W1:Y:S04]  /*6270*/  LDS.64 R16, [R0+0x18] ;  /* 0x0000180000107984 */ /* 0x000e680000000a00 */
[----:B---3--:R-:W2:Y:S04]  /*6280*/  LDS.128 R4, [R0+0x20] ;  /* 0x0000200000047984 */ /* 0x008ea80000000c00 */
[----:B0---4-:R0:W3:Y:S04]  /*6290*/  LDS.64 R12, [R0+0x80] ;  /* 0x00008000000c7984 */ /* 0x0110e80000000a00 */
[----:B------:R0:W4:Y:S01]  /*62a0*/  LDS.128 R8, [R0+0x30] ;  /* 0x0000300000087984 */ /* 0x0001220000000c00 */
[----:B-1----:R-:W-:Y:S01]  /*62b0*/  DSETP.GEU.AND P0, PT, |R2|, |R16|, PT ;  /* 0x400000100200722a */ /* 0x002fe20003f0e200 */
[----:B------:R-:W-:-:S02]  /*62c0*/  IMAD.MOV.U32 R24, RZ, RZ, R16 ;  /* 0x000000ffff187224 */ /* 0x000fc400078e0010 */
[----:B------:R-:W-:Y:S02]  /*62d0*/  IMAD.MOV.U32 R25, RZ, RZ, R17 ;  /* 0x000000ffff197224 */ /* 0x000fe400078e0011 */
[----:B--2---:R-:W-:Y:S02]  /*62e0*/  IMAD.MOV.U32 R27, RZ, RZ, R4 ;  /* 0x000000ffff1b7224 */ /* 0x004fe400078e0004 */
[----:B------:R-:W-:-:S07]  /*62f0*/  IMAD.MOV.U32 R29, RZ, RZ, R5 ;  /* 0x000000ffff1d7224 */ /* 0x000fce00078e0005 */
[----:B0--34-:R-:W-:Y:S05]  /*6300*/  @!P0 BRA `(.L_x_103) ;  /* 0x0000000000388947 */ /* 0x019fea0003800000 */
        /* <DEDUP_REMOVED lines=14> */
.L_x_103:
[----:B------:R-:W-:Y:S05]  /*63f0*/  BSYNC.RECONVERGENT B1 ;  /* 0x0000000000017941 */ /* 0x000fea0003800200 */
.L_x_102:
        /* <DEDUP_REMOVED lines=23> */
.L_x_105:
[----:B------:R-:W-:Y:S05]  /*6570*/  BSYNC.RECONVERGENT B1 ;  /* 0x0000000000017941 */ /* 0x000fea0003800200 */
.L_x_104:
        /* <DEDUP_REMOVED lines=21> */
.L_x_107:
[----:B------:R-:W-:Y:S05]  /*66d0*/  BSYNC.RECONVERGENT B1 ;  /* 0x0000000000017941 */ /* 0x000fea0003800200 */
.L_x_106:
        /* <DEDUP_REMOVED lines=23> */
.L_x_109:
[----:B------:R-:W-:Y:S05]  /*6850*/  BSYNC.RECONVERGENT B1 ;  /* 0x0000000000017941 */ /* 0x000fea0003800200 */
.L_x_108:
        /* <DEDUP_REMOVED lines=21> */
.L_x_111:
[----:B------:R-:W-:Y:S05]  /*69b0*/  BSYNC.RECONVERGENT B1 ;  /* 0x0000000000017941 */ /* 0x000fea0003800200 */
.L_x_110:
        /* <DEDUP_REMOVED lines=21> */
.L_x_113:
[----:B------:R-:W-:Y:S05]  /*6b10*/  BSYNC.RECONVERGENT B1 ;  /* 0x0000000000017941 */ /* 0x000fea0003800200 */
.L_x_112:
        /* <DEDUP_REMOVED lines=20> */
.L_x_34:
[----:B------:R-:W-:Y:S05]  /*6c60*/  BSYNC.RECONVERGENT B0 ;  /* 0x0000000000007941 */ /* 0x000fea0003800200 */
.L_x_1:
[----:B------:R-:W-:Y:S05]  /*6c70*/  @P1 EXIT ;  /* 0x000000000000194d */ /* 0x000fea0003800000 */
[----:B012---:R-:W0:Y:S02]  /*6c80*/  LDC.64 R4, c[0x0][0x388] ;  /* 0x0000e200ff047b82 */ /* 0x007e240000000a00 */
[----:B0-----:R-:W-:Y:S04]  /*6c90*/  STG.E.64 desc[UR10][R4.64], R2 ;  /* 0x0000000204007986 */ /* 0x001fe8000c101b0a */
[----:B------:R-:W-:Y:S01]  /*6ca0*/  STG.E.64 desc[UR10][R4.64+0x8], R14 ;  /* 0x0000080e04007986 */ /* 0x000fe2000c101b0a */
[----:B------:R-:W-:Y:S05]  /*6cb0*/  EXIT ;  /* 0x000000000000794d */ /* 0x000fea0003800000 */
.L_x_114:
        /* <DEDUP_REMOVED lines=12> */
.L_x_732:


//--------------------- .text._ZN6thrust24THRUST_300001_SM_1000_NS8cuda_cub4core6detail13_kernel_agentINS1_8__reduce10DrainAgentIlEEJN3cub18CUB_300001_SM_10009GridQueueIyEElEEEvDpT0_ --------------------------
	.section	.text._ZN6thrust24THRUST_300001_SM_1000_NS8cuda_cub4core6detail13_kernel_agentINS1_8__reduce10DrainAgentIlEEJN3cub18CUB_300001_SM_10009GridQueueIyEElEEEvDpT0_,"ax",@progbits
	.align	128
        .global         _ZN6thrust24THRUST_300001_SM_1000_NS8cuda_cub4core6detail13_kernel_agentINS1_8__reduce10DrainAgentIlEEJN3cub18CUB_300001_SM_10009GridQueueIyEElEEEvDpT0_
        .type           _ZN6thrust24THRUST_300001_SM_1000_NS8cuda_cub4core6detail13_kernel_agentINS1_8__reduce10DrainAgentIlEEJN3cub18CUB_300001_SM_10009GridQueueIyEElEEEvDpT0_,@function
        .size           _ZN6thrust24THRUST_300001_SM_1000_NS8cuda_cub4core6detail13_kernel_agentINS1_8__reduce10DrainAgentIlEEJN3cub18CUB_300001_SM_10009GridQueueIyEElEEEvDpT0_,(.L_x_733 - _ZN6thrust24THRUST_300001_SM_1000_NS8cuda_cub4core6detail13_kernel_agentINS1_8__reduce10DrainAgentIlEEJN3cub18CUB_300001_SM_10009GridQueueIyEElEEEvDpT0_)
        .other          _ZN6thrust24THRUST_300001_SM_1000_NS8cuda_cub4core6detail13_kernel_agentINS1_8__reduce10DrainAgentIlEEJN3cub18CUB_300001_SM_10009GridQueueIyEElEEEvDpT0_,@"STO_CUDA_ENTRY STV_DEFAULT"
_ZN6thrust24THRUST_300001_SM_1000_NS8cuda_cub4core6detail13_kernel_agentINS1_8__reduce10DrainAgentIlEEJN3cub18CUB_300001_SM_10009GridQueueIyEElEEEvDpT0_:
.text._ZN6thrust24THRUST_300001_SM_1000_NS8cuda_cub4core6detail13_kernel_agentINS1_8__reduce10DrainAgentIlEEJN3cub18CUB_300001_SM_10009GridQueueIyEElEEEvDpT0_:
[----:B------:R-:W-:Y:S08]  /*0000*/  LDC R1, c[0x0][0x37c] ;  /* 0x0000df00ff017b82 */ /* 0x000ff00000000800 */
[----:B------:R-:W0:Y:S01]  /*0010*/  LDC.64 R2, c[0x0][0x380] ;  /* 0x0000e000ff027b82 */ /* 0x000e220000000a00 */
[----:B------:R-:W0:Y:S07]  /*0020*/  LDCU.64 UR4, c[0x0][0x358] ;  /* 0x00006b00ff0477ac */ /* 0x000e2e0008000a00 */
[----:B------:R-:W1:Y:S01]  /*0030*/  LDC.64 R4, c[0x0][0x388] ;  /* 0x0000e200ff047b82 */ /* 0x000e620000000a00 */
[----:B0-----:R-:W-:Y:S04]  /*0040*/  STG.E.64 desc[UR4][R2.64+0x8], RZ ;  /* 0x000008ff02007986 */ /* 0x001fe8000c101b04 */
[----:B-1----:R-:W-:Y:S01]  /*0050*/  STG.E.64 desc[UR4][R2.64], R4 ;  /* 0x0000000402007986 */ /* 0x002fe2000c101b04 */
[----:B------:R-:W-:Y:S05]  /*0060*/  EXIT ;  /* 0x000000000000794d */ /* 0x000fea0003800000 */
.L_x_115:
        /* <DEDUP_REMOVED lines=9> */
.L_x_733:


//--------------------- .text._ZN6thrust24THRUST_300001_SM_1000_NS8cuda_cub4core6detail13_kernel_agentINS1_8__reduce11ReduceAgentINS0_12zip_iteratorIN4cuda3std3__45tupleIJNS0_10device_ptrIdEENS0_17counting_iteratorIlNS0_11use_defaultESF_SF_EEEEEEEPNSB_IJdlEEESJ_lNS1_9__extrema9arg_max_fIdl10comparatorEEEEJSI_SK_lN3cub18CUB_300001_SM_100013GridEvenShareIlEENSR_9GridQueueIyEESO_EEEvDpT0_ --------------------------
	.section	.text._ZN6thrust24THRUST_300001_SM_1000_NS8cuda_cub4core6detail13_kernel_agentINS1_8__reduce11ReduceAgentINS0_12zip_iteratorIN4cuda3std3__45tupleIJNS0_10device_ptrIdEENS0_17counting_iteratorIlNS0_11use_defaultESF_SF_EEEEEEEPNSB_IJdlEEESJ_lNS1_9__extrema9arg_max_fIdl10comparatorEEEEJSI_SK_lN3cub18CUB_300001_SM_100013GridEvenShareIlEENSR_9GridQueueIyEESO_EEEvDpT0_,"ax",@progbits
	.align	128
        .global         _ZN6thrust24THRUST_300001_SM_1000_NS8cuda_cub4core6detail13_kernel_agentINS1_8__reduce11ReduceAgentINS0_12zip_iteratorIN4cuda3std3__45tupleIJNS0_10device_ptrIdEENS0_17counting_iteratorIlNS0_11use_defaultESF_SF_EEEEEEEPNSB_IJdlEEESJ_lNS1_9__extrema9arg_max_fIdl10comparatorEEEEJSI_SK_lN3cub18CUB_300001_SM_100013GridEvenShareIlEENSR_9GridQueueIyEESO_EEEvDpT0_
        .type           _ZN6thrust24THRUST_300001_SM_1000_NS8cuda_cub4core6detail13_kernel_agentINS1_8__reduce11ReduceAgentINS0_12zip_iteratorIN4cuda3std3__45tupleIJNS0_10device_ptrIdEENS0_17counting_iteratorIlNS0_11use_defaultESF_SF_EEEEEEEPNSB_IJdlEEESJ_lNS1_9__extrema9arg_max_fIdl10comparatorEEEEJSI_SK_lN3cub18CUB_300001_SM_100013GridEvenShareIlEENSR_9GridQueueIyEESO_EEEvDpT0_,@function
        .size           _ZN6thrust24THRUST_300001_SM_1000_NS8cuda_cub4core6detail13_kernel_agentINS1_8__reduce11ReduceAgentINS0_12zip_iteratorIN4cuda3std3__45tupleIJNS0_10device_ptrIdEENS0_17counting_iteratorIlNS0_11use_defaultESF_SF_EEEEEEEPNSB_IJdlEEESJ_lNS1_9__extrema9arg_max_fIdl10comparatorEEEEJSI_SK_lN3cub18CUB_300001_SM_100013GridEvenShareIlEENSR_9GridQueueIyEESO_EEEvDpT0_,(.L_x_734 - _ZN6thrust24THRUST_300001_SM_1000_NS8cuda_cub4core6detail13_kernel_agentINS1_8__reduce11ReduceAgentINS0_12zip_iteratorIN4cuda3std3__45tupleIJNS0_10device_ptrIdEENS0_17counting_iteratorIlNS0_11use_defaultESF_SF_EEEEEEEPNSB_IJdlEEESJ_lNS1_9__extrema9arg_max_fIdl10comparatorEEEEJSI_SK_lN3cub18CUB_300001_SM_100013GridEvenShareIlEENSR_9GridQueueIyEESO_EEEvDpT0_)
        .other          _ZN6thrust24THRUST_300001_SM_1000_NS8cuda_cub4core6detail13_kernel_agentINS1_8__reduce11ReduceAgentINS0_12zip_iteratorIN4cuda3std3__45tupleIJNS0_10device_ptrIdEENS0_17counting_iteratorIlNS0_11use_defaultESF_SF_EEEEEEEPNSB_IJdlEEESJ_lNS1_9__extrema9arg_max_fIdl10comparatorEEEEJSI_SK_lN3cub18CUB_300001_SM_100013GridEvenShareIlEENSR_9GridQueueIyEESO_EEEvDpT0_,@"STO_CUDA_ENTRY STV_DEFAULT"
_ZN6thrust24THRUST_300001_SM_1000_NS8cuda_cub4core6detail13_kernel_agentINS1_8__reduce11ReduceAgentINS0_12zip_iteratorIN4cuda3std3__45tupleIJNS0_10device_ptrIdEENS0_17counting_iteratorIlNS0_11use_defaultESF_SF_EEEEEEEPNSB_IJdlEEESJ_lNS1_9__extrema9arg_max_fIdl10comparatorEEEEJSI_SK_lN3cub18CUB_300001_SM_100013GridEvenShareIlEENSR_9GridQueueIyEESO_EEEvDpT0_:
.text._ZN6thrust24THRUST_300001_SM_1000_NS8cuda_cub4core6detail13_kernel_agentINS1_8__reduce11ReduceAgentINS0_12zip_iteratorIN4cuda3std3__45tupleIJNS0_10device_ptrIdEENS0_17counting_iteratorIlNS0_11use_defaultESF_SF_EEEEEEEPNSB_IJdlEEESJ_lNS1_9__extrema9arg_max_fIdl10comparatorEEEEJSI_SK_lN3cub18CUB_300001_SM_100013GridEvenShareIlEENSR_9GridQueueIyEESO_EEEvDpT0_:
[----:B------:R-:W-:Y:S01]  /*0000*/  LDC R1, c[0x0][0x37c] ;  /* 0x0000df00ff017b82 */ /* 0x000fe20000000800 */
[----:B------:R-:W0:Y:S01]  /*0010*/  S2R R0, SR_CTAID.X ;  /* 0x0000000000007919 */ /* 0x000e220000002500 */
[----:B------:R-:W1:Y:S01]  /*0020*/  LDCU.64 UR4, c[0x0][0x398] ;  /* 0x00007300ff0477ac */ /* 0x000e620008000a00 */
[----:B------:R-:W-:Y:S01]  /*0030*/  BSSY.RECONVERGENT B0, `(.L_x_116) ;  /* 0x0000689000007945 */ /* 0x000fe20003800200 */
[----:B------:R-:W2:Y:S01]  /*0040*/  LDCU UR6, c[0x0][0x370] ;  /* 0x00006e00ff0677ac */ /* 0x000ea20008000800 */
[----:B------:R-:W3:Y:S01]  /*0050*/  LDCU.64 UR10, c[0x0][0x358] ;  /* 0x00006b00ff0a77ac */ /* 0x000ee20008000a00 */
[----:B-1----:R-:W-:Y:S02]  /*0060*/  IMAD.U32 R25, RZ, RZ, UR4 ;  /* 0x00000004ff197e24 */ /* 0x002fe4000f8e00ff */
[----:B------:R-:W-:Y:S01]  /*0070*/  IMAD.U32 R16, RZ, RZ, UR5 ;  /* 0x00000005ff107e24 */ /* 0x000fe2000f8e00ff */
[----:B--2---:R-:W-:Y:S01]  /*0080*/  UIMAD UR6, UR6, 0x500, URZ ;  /* 0x00000500060678a4 */ /* 0x004fe2000f8e02ff */
[----:B0-----:R-:W-:-:S05]  /*0090*/  IMAD R8, R0, 0x500, RZ ;  /* 0x0000050000087824 */ /* 0x001fca00078e02ff */
[----:B------:R-:W-:-:S04]  /*00a0*/  IADD3 R2, P1, PT, R8, 0x500, RZ ;  /* 0x0000050008027810 */ /* 0x000fc80007f3e0ff */
[----:B------:R-:W-:Y:S01]  /*00b0*/  ISETP.GT.U32.AND P0, PT, R2, R25, PT ;  /* 0x000000190200720c */ /* 0x000fe20003f04070 */
[----:B------:R-:W-:-:S05]  /*00c0*/  IMAD.X R3, RZ, RZ, RZ, P1 ;  /* 0x000000ffff037224 */ /* 0x000fca00008e06ff */
[----:B------:R-:W-:-:S13]  /*00d0*/  ISETP.GT.AND.EX P0, PT, R3, R16, PT, P0 ;  /* 0x000000100300720c */ /* 0x000fda0003f04300 */
[----:B---3--:R-:W-:Y:S05]  /*00e0*/  @!P0 BRA `(.L_x_117) ;  /* 0x0000003800e48947 */ /* 0x008fea0003800000 */
[----:B------:R-:W0:Y:S01]  /*00f0*/  S2R R10, SR_TID.X ;  /* 0x00000000000a7919 */ /* 0x000e220000002100 */
[----:B------:R-:W-:Y:S01]  /*0100*/  IMAD.IADD R9, R25, 0x1, -R8 ;  /* 0x0000000119097824 */ /* 0x000fe200078e0a08 */
[----:B------:R-:W-:Y:S01]  /*0110*/  BSSY.RECONVERGENT B1, `(.L_x_118) ;  /* 0x000000f000017945 */ /* 0x000fe20003800200 */
[----:B------:R-:W-:Y:S02]  /*0120*/  CS2R R20, SRZ ;  /* 0x0000000000147805 */ /* 0x000fe4000001ff00 */
[----:B------:R-:W-:Y:S02]  /*0130*/  CS2R R14, SRZ ;  /* 0x00000000000e7805 */ /* 0x000fe4000001ff00 */
[----:B0-----:R-:W-:Y:S01]  /*0140*/  ISETP.GE.AND P0, PT, R10, R9, PT ;  /* 0x000000090a00720c */ /* 0x001fe20003f06270 */
[----:B------:R-:W-:-:S12]  /*0150*/  IMAD.MOV.U32 R6, RZ, RZ, R10 ;  /* 0x000000ffff067224 */ /* 0x000fd800078e000a */
[----:B------:R-:W-:Y:S05]  /*0160*/  @P0 BRA `(.L_x_119) ;  /* 0x0000000000240947 */ /* 0x000fea0003800000 */
[----:B------:R-:W0:Y:S01]  /*0170*/  LDCU.128 UR4, c[0x0][0x380] ;  /* 0x00007000ff0477ac */ /* 0x000e220008000c00 */
[----:B------:R-:W-:-:S05]  /*0180*/  IADD3 R21, P0, PT, R8, R10, RZ ;  /* 0x0000000a08157210 */ /* 0x000fca0007f1e0ff */
[----:B------:R-:W-:Y:S01]  /*0190*/  IMAD.X R20, RZ, RZ, RZ, P0 ;  /* 0x000000ffff147224 */ /* 0x000fe200000e06ff */
[----:B0-----:R-:W-:-:S04]  /*01a0*/  LEA R14, P1, R21, UR4, 0x3 ;  /* 0x00000004150e7c11 */ /* 0x001fc8000f8218ff */
[----:B------:R-:W-:-:S06]  /*01b0*/  LEA.HI.X R15, R21, UR5, R20, 0x3, P1 ;  /* 0x00000005150f7c11 */ /* 0x000fcc00088f1c14 */
[----:B------:R-:W5:Y:S01]  /*01c0*/  LDG.E.64 R14, desc[UR10][R14.64] ;  /* 0x0000000a0e0e7981 */ /* 0x000f62000c1e1b00 */
[----:B------:R-:W-:Y:S01]  /*01d0*/  IADD3 R21, P0, PT, R21, UR6, RZ ;  /* 0x0000000615157c10 */ /* 0x000fe2000ff1e0ff */
[----:B------:R-:W-:-:S03]  /*01e0*/  VIADD R6, R10, 0x100 ;  /* 0x000001000a067836 */ /* 0x000fc60000000000 */
[----:B------:R-:W-:-:S09]  /*01f0*/  IADD3.X R20, PT, PT, R20, UR7, RZ, P0, !PT ;  /* 0x0000000714147c10 */ /* 0x000fd200087fe4ff */
.L_x_119:
[----:B------:R-:W-:Y:S05]  /*0200*/  BSYNC.RECONVERGENT B1 ;  /* 0x0000000000017941 */ /* 0x000fea0003800200 */
.L_x_118:
[----:B------:R-:W-:Y:S01]  /*0210*/  ISETP.GE.AND P0, PT, R6, R9, PT ;  /* 0x000000090600720c */ /* 0x000fe20003f06270 */
[----:B------:R-:W-:-:S12]  /*0220*/  BSSY.RECONVERGENT B1, `(.L_x_120) ;  /* 0x00000af000017945 */ /* 0x000fd80003800200 */
[----:B------:R-:W-:Y:S05]  /*0230*/  @P0 BRA `(.L_x_121) ;  /* 0x0000000800b40947 */ /* 0x000fea0003800000 */
[----:B------:R-:W-:Y:S01]  /*0240*/  LOP3.LUT R2, RZ, R6, RZ, 0x33, !PT ;  /* 0x00000006ff027212 */ /* 0x000fe200078e33ff */
[----:B------:R-:W-:Y:S03]  /*0250*/  BSSY.RECONVERGENT B2, `(.L_x_122) ;  /* 0x0000034000027945 */ /* 0x000fe60003800200 */
[----:B------:R-:W-:-:S04]  /*0260*/  IADD3 R25, PT, PT, -R8, R25, R2 ;  /* 0x0000001908197210 */ /* 0x000fc80007ffe102 */
[----:B------:R-:W-:-:S04]  /*0270*/  LOP3.LUT R2, R25, 0x300, RZ, 0xc0, !PT ;  /* 0x0000030019027812 */ /* 0x000fc800078ec0ff */
[----:B------:R-:W-:-:S13]  /*0280*/  ISETP.NE.AND P0, PT, R2, 0x300, PT ;  /* 0x000003000200780c */ /* 0x000fda0003f05270 */
[----:B------:R-:W-:Y:S05]  /*0290*/  @!P0 BRA `(.L_x_123) ;  /* 0x0000000000bc8947 */ /* 0x000fea0003800000 */
[----:B------:R-:W0:Y:S01]  /*02a0*/  LDCU.128 UR4, c[0x0][0x380] ;  /* 0x00007000ff0477ac */ /* 0x000e220008000c00 */
[----:B------:R-:W-:Y:S02]  /*02b0*/  IADD3 R12, P0, PT, R8, R6, RZ ;  /* 0x00000006080c7210 */ /* 0x000fe40007f1e0ff */
[----:B------:R-:W-:-:S03]  /*02c0*/  LEA.HI R2, R25, 0x1, RZ, 0x18 ;  /* 0x0000000119027811 */ /* 0x000fc600078fc0ff */
[----:B------:R-:W-:Y:S01]  /*02d0*/  IMAD.X R3, RZ, RZ, RZ, P0 ;  /* 0x000000ffff037224 */ /* 0x000fe200000e06ff */
[----:B------:R-:W-:-:S05]  /*02e0*/  LOP3.LUT R2, R2, 0x3, RZ, 0xc0, !PT ;  /* 0x0000000302027812 */ /* 0x000fca00078ec0ff */
[----:B------:R-:W-:Y:S01]  /*02f0*/  IMAD.MOV R7, RZ, RZ, -R2 ;  /* 0x000000ffff077224 */ /* 0x000fe200078e0a02 */
[C---:B0-----:R-:W-:Y:S02]  /*0300*/  IADD3 R13, P1, PT, R12.reuse, UR6, RZ ;  /* 0x000000060c0d7c10 */ /* 0x041fe4000ff3e0ff */
[C---:B------:R-:W-:Y:S02]  /*0310*/  LEA R11, P2, R12.reuse, UR4, 0x3 ;  /* 0x000000040c0b7c11 */ /* 0x040fe4000f8418ff */
[----:B------:R-:W-:Y:S02]  /*0320*/  IADD3.X R16, PT, PT, R3, UR7, RZ, P1, !PT ;  /* 0x0000000703107c10 */ /* 0x000fe40008ffe4ff */
[----:B------:R-:W-:-:S09]  /*0330*/  LEA.HI.X R12, R12, UR5, R3, 0x3, P2 ;  /* 0x000000050c0c7c11 */ /* 0x000fd200090f1c03 */
.L_x_126:
[----:B------:R-:W-:Y:S02]  /*0340*/  IMAD.MOV.U32 R2, RZ, RZ, R11 ;  /* 0x000000ffff027224 */ /* 0x000fe400078e000b */
[----:B------:R-:W-:-:S06]  /*0350*/  IMAD.MOV.U32 R3, RZ, RZ, R12 ;  /* 0x000000ffff037224 */ /* 0x000fcc00078e000c */
[----:B------:R-:W2:Y:S01]  /*0360*/  LDG.E.64 R2, desc[UR10][R2.64] ;  /* 0x0000000a02027981 */ /* 0x000ea2000c1e1b00 */
[----:B------:R-:W-:Y:S01]  /*0370*/  VIADD R7, R7, 0x1 ;  /* 0x0000000107077836 */ /* 0x000fe20000000000 */
[----:B------:R-:W-:Y:S01]  /*0380*/  BSSY.RECONVERGENT B3, `(.L_x_124) ;  /* 0x000001b000037945 */ /* 0x000fe20003800200 */
[----:B------:R-:W-:Y:S01]  /*0390*/  IMAD.MOV.U32 R18, RZ, RZ, R21 ;  /* 0x000000ffff127224 */ /* 0x000fe200078e0015 */
[----:B------:R-:W-:Y:S01]  /*03a0*/  IADD3 R11, P3, PT, R11, 0x800, RZ ;  /* 0x000008000b0b7810 */ /* 0x000fe20007f7e0ff */
[----:B------:R-:W-:Y:S01]  /*03b0*/  IMAD.MOV.U32 R17, RZ, RZ, R20 ;  /* 0x000000ffff117224 */ /* 0x000fe200078e0014 */
[----:B------:R-:W-:Y:S01]  /*03c0*/  ISETP.NE.AND P2, PT, R7, RZ, PT ;  /* 0x000000ff0700720c */ /* 0x000fe20003f45270 */
[----:B-----5:R-:W-:Y:S02]  /*03d0*/  IMAD.MOV.U32 R4, RZ, RZ, R14 ;  /* 0x000000ffff047224 */ /* 0x020fe400078e000e */
[----:B------:R-:W-:Y:S02]  /*03e0*/  IMAD.MOV.U32 R5, RZ, RZ, R15 ;  /* 0x000000ffff057224 */ /* 0x000fe400078e000f */
[----:B------:R-:W-:-:S02]  /*03f0*/  IMAD.MOV.U32 R21, RZ, RZ, R13 ;  /* 0x000000ffff157224 */ /* 0x000fc400078e000d */
[----:B------:R-:W-:Y:S01]  /*0400*/  IMAD.MOV.U32 R20, RZ, RZ, R16 ;  /* 0x000000ffff147224 */ /* 0x000fe200078e0010 */
[----:B--2---:R-:W-:Y:S01]  /*0410*/  DSETP.GEU.AND P0, PT, |R14|, |R2|, PT ;  /* 0x400000020e00722a */ /* 0x004fe20003f0e200 */
[----:B------:R-:W-:Y:S02]  /*0420*/  IMAD.MOV.U32 R14, RZ, RZ, R2 ;  /* 0x000000ffff0e7224 */ /* 0x000fe400078e0002 */
[----:B------:R-:W-:-:S11]  /*0430*/  IMAD.MOV.U32 R15, RZ, RZ, R3 ;  /* 0x000000ffff0f7224 */ /* 0x000fd600078e0003 */
        /* <DEDUP_REMOVED lines=15> */
.L_x_125:
[----:B------:R-:W-:Y:S05]  /*0530*/  BSYNC.RECONVERGENT B3 ;  /* 0x0000000000037941 */ /* 0x000fea0003800200 */
.L_x_124:
[----:B------:R-:W-:Y:S01]  /*0540*/  IADD3 R13, P0, PT, R13, 0x100, RZ ;  /* 0x000001000d0d7810 */ /* 0x000fe20007f1e0ff */
[----:B------:R-:W-:Y:S02]  /*0550*/  VIADD R6, R6, 0x100 ;  /* 0x0000010006067836 */ /* 0x000fe40000000000 */
[----:B------:R-:W-:Y:S02]  /*0560*/  IMAD.X R12, RZ, RZ, R12, P3 ;  /* 0x000000ffff0c7224 */ /* 0x000fe400018e060c */
[----:B------:R-:W-:Y:S01]  /*0570*/  IMAD.X R16, RZ, RZ, R16, P0 ;  /* 0x000000ffff107224 */ /* 0x000fe200000e0610 */
[----:B------:R-:W-:Y:S07]  /*0580*/  @P2 BRA `(.L_x_126) ;  /* 0xfffffffc006c2947 */ /* 0x000fee000383ffff */
.L_x_123:
[----:B------:R-:W-:Y:S05]  /*0590*/  BSYNC.RECONVERGENT B2 ;  /* 0x0000000000027941 */ /* 0x000fea0003800200 */
.L_x_122:
[----:B------:R-:W-:-:S13]  /*05a0*/  ISETP.GE.U32.AND P0, PT, R25, 0x300, PT ;  /* 0x000003001900780c */ /* 0x000fda0003f06070 */
[----:B------:R-:W-:Y:S05]  /*05b0*/  @!P0 BRA `(.L_x_121) ;  /* 0x0000000400d48947 */ /* 0x000fea0003800000 */
[----:B------:R-:W0:Y:S01]  /*05c0*/  LDC.64 R4, c[0x0][0x380] ;  /* 0x0000e000ff047b82 */ /* 0x000e220000000a00 */
[----:B------:R-:W-:-:S07]  /*05d0*/  VIADD R11, R6, 0x200 ;  /* 0x00000200060b7836 */ /* 0x000fce0000000000 */
[----:B------:R-:W1:Y:S02]  /*05e0*/  LDC.64 R2, c[0x0][0x388] ;  /* 0x0000e200ff027b82 */ /* 0x000e640000000a00 */
.L_x_135:
[----:B------:R-:W-:-:S05]  /*05f0*/  VIADD R7, R11, 0xfffffe00 ;  /* 0xfffffe000b077836 */ /* 0x000fca0000000000 */
[----:B------:R-:W-:-:S04]  /*0600*/  IADD3 R13, P0, PT, R8, R7, RZ ;  /* 0x00000007080d7210 */ /* 0x000fc80007f1e0ff */
[----:B------:R-:W-:Y:S02]  /*0610*/  LEA.HI.X.SX32 R12, R7, RZ, 0x1, P0 ;  /* 0x000000ff070c7211 */ /* 0x000fe400000f0eff */
[----:B0-----:R-:W-:-:S04]  /*0620*/  LEA R16, P0, R13, R4, 0x3 ;  /* 0x000000040d107211 */ /* 0x001fc800078018ff */
[----:B------:R-:W-:-:S05]  /*0630*/  LEA.HI.X R17, R13, R5, R12, 0x3, P0 ;  /* 0x000000050d117211 */ /* 0x000fca00000f1c0c */
[----:B------:R-:W2:Y:S04]  /*0640*/  LDG.E.64 R18, desc[UR10][R16.64] ;  /* 0x0000000a10127981 */ /* 0x000ea8000c1e1b00 */
[----:B-----5:R0:W5:Y:S01]  /*0650*/  LDG.E.64 R6, desc[UR10][R16.64+0x800] ;  /* 0x0008000a10067981 */ /* 0x020162000c1e1b00 */
[----:B-1----:R-:W-:Y:S01]  /*0660*/  IADD3 R24, P1, PT, R13, R2, RZ ;  /* 0x000000020d187210 */ /* 0x002fe20007f3e0ff */
[----:B------:R-:W-:Y:S04]  /*0670*/  BSSY.RECONVERGENT B2, `(.L_x_127) ;  /* 0x0000016000027945 */ /* 0x000fe80003800200 */
[----:B------:R-:W-:-:S02]  /*0680*/  IMAD.X R25, R12, 0x1, R3, P1 ;  /* 0x000000010c197824 */ /* 0x000fc400008e0603 */
[----:B------:R-:W-:Y:S02]  /*0690*/  IMAD.MOV.U32 R23, RZ, RZ, R24 ;  /* 0x000000ffff177224 */ /* 0x000fe400078e0018 */
[----:B------:R-:W-:Y:S01]  /*06a0*/  IMAD.MOV.U32 R22, RZ, RZ, R25 ;  /* 0x000000ffff167224 */ /* 0x000fe200078e0019 */
[----:B--2---:R-:W-:Y:S01]  /*06b0*/  DSETP.GEU.AND P0, PT, |R14|, |R18|, PT ;  /* 0x400000120e00722a */ /* 0x004fe20003f0e200 */
[----:B------:R-:W-:Y:S02]  /*06c0*/  IMAD.MOV.U32 R12, RZ, RZ, R18 ;  /* 0x000000ffff0c7224 */ /* 0x000fe400078e0012 */
[----:B------:R-:W-:-:S11]  /*06d0*/  IMAD.MOV.U32 R13, RZ, RZ, R19 ;  /* 0x000000ffff0d7224 */ /* 0x000fd600078e0013 */
        /* <DEDUP_REMOVED lines=15> */
.L_x_128:
[----:B------:R-:W-:Y:S05]  /*07d0*/  BSYNC.RECONVERGENT B2 ;  /* 0x0000000000027941 */ /* 0x000fea0003800200 */
.L_x_127:
[----:B------:R0:W5:Y:S04]  /*07e0*/  LDG.E.64 R14, desc[UR10][R16.64+0x1000] ;  /* 0x0010000a100e7981 */ /* 0x000168000c1e1b00 */
[----:B------:R0:W5:Y:S02]  /*07f0*/  LDG.E.64 R18, desc[UR10][R16.64+0x1800] ;  /* 0x0018000a10127981 */ /* 0x000164000c1e1b00 */
[----:B-----5:R-:W-:Y:S01]  /*0800*/  DSETP.GEU.AND P0, PT, |R12|, |R6|, PT ;  /* 0x400000060c00722a */ /* 0x020fe20003f0e200 */
[----:B------:R-:W-:Y:S01]  /*0810*/  VIADD R21, R11, 0xffffff00 ;  /* 0xffffff000b157836 */ /* 0x000fe20000000000 */
[----:B------:R-:W-:Y:S04]  /*0820*/  BSSY.RECONVERGENT B2, `(.L_x_129) ;  /* 0x0000017000027945 */ /* 0x000fe80003800200 */
[----:B------:R-:W-:-:S02]  /*0830*/  SHF.R.S32.HI R20, RZ, 0x1f, R21 ;  /* 0x0000001fff147819 */ /* 0x000fc40000011415 */
[----:B------:R-:W-:Y:S01]  /*0840*/  IADD3 R26, P1, P2, R21, R2, R8 ;  /* 0x00000002151a7210 */ /* 0x000fe20007a3e008 */
[----:B------:R-:W-:-:S03]  /*0850*/  IMAD.MOV.U32 R21, RZ, RZ, R7 ;  /* 0x000000ffff157224 */ /* 0x000fc600078e0007 */
[----:B------:R-:W-:Y:S01]  /*0860*/  IADD3.X R27, PT, PT, R20, R3, RZ, P1, P2 ;  /* 0x00000003141b7210 */ /* 0x000fe20000fe44ff */
[----:B------:R-:W-:Y:S02]  /*0870*/  IMAD.MOV.U32 R24, RZ, RZ, R26 ;  /* 0x000000ffff187224 */ /* 0x000fe400078e001a */
[----:B------:R-:W-:Y:S02]  /*0880*/  IMAD.MOV.U32 R20, RZ, RZ, R6 ;  /* 0x000000ffff147224 */ /* 0x000fe400078e0006 */
[----:B------:R-:W-:Y:S01]  /*0890*/  IMAD.MOV.U32 R25, RZ, RZ, R27 ;  /* 0x000000ffff197224 */ /* 0x000fe200078e001b */
[----:B0-----:R-:W-:Y:S06]  /*08a0*/  @!P0 BRA `(.L_x_130) ;  /* 0x0000000000388947 */ /* 0x001fec0003800000 */
        /* <DEDUP_REMOVED lines=14> */
.L_x_130:
[----:B------:R-:W-:Y:S05]  /*0990*/  BSYNC.RECONVERGENT B2 ;  /* 0x0000000000027941 */ /* 0x000fea0003800200 */
.L_x_129:
[----:B------:R-:W-:Y:S01]  /*09a0*/  DSETP.GEU.AND P0, PT, |R20|, |R14|, PT ;  /* 0x4000000e1400722a */ /* 0x000fe20003f0e200 */
[----:B------:R-:W-:Y:S01]  /*09b0*/  SHF.R.S32.HI R6, RZ, 0x1f, R11 ;  /* 0x0000001fff067819 */ /* 0x000fe2000001140b */
[----:B------:R-:W-:Y:S01]  /*09c0*/  BSSY.RECONVERGENT B2, `(.L_x_131) ;  /* 0x0000017000027945 */ /* 0x000fe20003800200 */
[C---:B------:R-:W-:Y:S01]  /*09d0*/  IADD3 R23, P1, P2, R11.reuse, R2, R8 ;  /* 0x000000020b177210 */ /* 0x040fe20007a3e008 */
[----:B------:R-:W-:Y:S02]  /*09e0*/  VIADD R17, R11, 0x100 ;  /* 0x000001000b117836 */ /* 0x000fe40000000000 */
[----:B------:R-:W-:Y:S01]  /*09f0*/  IMAD.MOV.U32 R7, RZ, RZ, R15 ;  /* 0x000000ffff077224 */ /* 0x000fe200078e000f */
[----:B------:R-:W-:Y:S01]  /*0a00*/  IADD3.X R16, PT, PT, R6, R3, RZ, P1, P2 ;  /* 0x0000000306107210 */ /* 0x000fe20000fe44ff */
[----:B------:R-:W-:Y:S02]  /*0a10*/  IMAD.MOV.U32 R12, RZ, RZ, R23 ;  /* 0x000000ffff0c7224 */ /* 0x000fe400078e0017 */
[----:B------:R-:W-:-:S02]  /*0a20*/  IMAD.MOV.U32 R6, RZ, RZ, R14 ;  /* 0x000000ffff067224 */ /* 0x000fc400078e000e */
[----:B------:R-:W-:Y:S02]  /*0a30*/  IMAD.MOV.U32 R13, RZ, RZ, R16 ;  /* 0x000000ffff0d7224 */ /* 0x000fe400078e0010 */
        /* <DEDUP_REMOVED lines=15> */
.L_x_132:
[----:B------:R-:W-:Y:S05]  /*0b30*/  BSYNC.RECONVERGENT B2 ;  /* 0x0000000000027941 */ /* 0x000fea0003800200 */
.L_x_131:
[----:B------:R-:W-:Y:S01]  /*0b40*/  DSETP.GEU.AND P0, PT, |R6|, |R18|, PT ;  /* 0x400000120600722a */ /* 0x000fe20003f0e200 */
[----:B------:R-:W-:Y:S01]  /*0b50*/  SHF.R.S32.HI R14, RZ, 0x1f, R17 ;  /* 0x0000001fff0e7819 */ /* 0x000fe20000011411 */
[----:B------:R-:W-:Y:S01]  /*0b60*/  BSSY.RECONVERGENT B2, `(.L_x_133) ;  /* 0x0000016000027945 */ /* 0x000fe20003800200 */
[----:B------:R-:W-:Y:S01]  /*0b70*/  IADD3 R17, P1, P2, R17, R2, R8 ;  /* 0x0000000211117210 */ /* 0x000fe20007a3e008 */
[----:B------:R-:W-:-:S03]  /*0b80*/  IMAD.MOV.U32 R15, RZ, RZ, R19 ;  /* 0x000000ffff0f7224 */ /* 0x000fc600078e0013 */
[----:B------:R-:W-:Y:S01]  /*0b90*/  IADD3.X R16, PT, PT, R14, R3, RZ, P1, P2 ;  /* 0x000000030e107210 */ /* 0x000fe20000fe44ff */
[----:B------:R-:W-:Y:S02]  /*0ba0*/  IMAD.MOV.U32 R21, RZ, RZ, R17 ;  /* 0x000000ffff157224 */ /* 0x000fe400078e0011 */
[----:B------:R-:W-:Y:S02]  /*0bb0*/  IMAD.MOV.U32 R14, RZ, RZ, R18 ;  /* 0x000000ffff0e7224 */ /* 0x000fe400078e0012 */
        /* <DEDUP_REMOVED lines=16> */
.L_x_134:
[----:B------:R-:W-:Y:S05]  /*0cc0*/  BSYNC.RECONVERGENT B2 ;  /* 0x0000000000027941 */ /* 0x000fea0003800200 */
.L_x_133:
[C---:B------:R-:W-:Y:S02]  /*0cd0*/  VIADD R6, R11.reuse, 0x200 ;  /* 0x000002000b067836 */ /* 0x040fe40000000000 */
[----:B------:R-:W-:-:S03]  /*0ce0*/  VIADD R11, R11, 0x400 ;  /* 0x000004000b0b7836 */ /* 0x000fc60000000000 */
[----:B------:R-:W-:-:S13]  /*0cf0*/  ISETP.GE.AND P0, PT, R6, R9, PT ;  /* 0x000000090600720c */ /* 0x000fda0003f06270 */
[----:B------:R-:W-:Y:S05]  /*0d00*/  @!P0 BRA `(.L_x_135) ;  /* 0xfffffff800388947 */ /* 0x000fea000383ffff */
.L_x_121:
[----:B------:R-:W-:Y:S05]  /*0d10*/  BSYNC.RECONVERGENT B1 ;  /* 0x0000000000017941 */ /* 0x000fea0003800200 */
.L_x_120:
[----:B------:R-:W-:-:S13]  /*0d20*/  ISETP.GE.AND P0, PT, R9, 0x100, PT ;  /* 0x000001000900780c */ /* 0x000fda0003f06270 */
[----:B------:R-:W-:Y:S05]  /*0d30*/  @!P0 BRA `(.L_x_136) ;  /* 0x0000001400508947 */ /* 0x000fea0003800000 */
[----:B------:R-:W0:Y:S01]  /*0d40*/  S2R R11, SR_LANEID ;  /* 0x00000000000b7919 */ /* 0x000e220000000000 */
[----:B------:R-:W-:Y:S01]  /*0d50*/  BSSY.RECONVERGENT B1, `(.L_x_137) ;  /* 0x000001f000017945 */ /* 0x000fe20003800200 */
[----:B------:R-:W-:Y:S01]  /*0d60*/  IMAD.MOV.U32 R12, RZ, RZ, R21 ;  /* 0x000000ffff0c7224 */ /* 0x000fe200078e0015 */
[----:B-----5:R1:W2:Y:S01]  /*0d70*/  SHFL.DOWN PT, R4, R14, 0x1, 0x1f ;  /* 0x08201f000e047f89 */ /* 0x0202a200000e0000 */
        /* <DEDUP_REMOVED lines=9> */
[----:B------:R-:W-:Y:S01]  /*0e10*/  IMAD.MOV.U32 R12, RZ, RZ, R6 ;  /* 0x000000ffff0c7224 */ /* 0x000fe200078e0006 */
[----:B------:R-:W-:Y:S01]  /*0e20*/  MOV R13, R7 ;  /* 0x00000007000d7202 */ /* 0x000fe20000000f00 */
[----:B------:R-:W-:Y:S02]  /*0e30*/  IMAD.MOV.U32 R2, RZ, RZ, R4 ;  /* 0x000000ffff027224 */ /* 0x000fe400078e0004 */
[----:B------:R-:W-:-:S09]  /*0e40*/  IMAD.MOV.U32 R3, RZ, RZ, R5 ;  /* 0x000000ffff037224 */ /* 0x000fd200078e0005 */
        /* <DEDUP_REMOVED lines=15> */
.L_x_138:
[----:B------:R-:W-:Y:S05]  /*0f40*/  BSYNC.RECONVERGENT B1 ;  /* 0x0000000000017941 */ /* 0x000fea0003800200 */
.L_x_137:
        /* <DEDUP_REMOVED lines=31> */
.L_x_140:
[----:B------:R-:W-:Y:S05]  /*1140*/  BSYNC.RECONVERGENT B1 ;  /* 0x0000000000017941 */ /* 0x000fea0003800200 */
.L_x_139:
[----:B------:R-:W-:Y:S01]  /*1150*/  ISETP.GT.AND P0, PT, R11, 0x1b, PT ;  /* 0x0000001b0b00780c */ /* 0x000fe20003f04270 */
[----:B-1----:R1:W1:Y:S01]  /*1160*/  SHFL.DOWN PT, R6, R4, 0x4, 0x1f ;  /* 0x08801f0004067f89 */ /* 0x00226200000e0000 */
[----:B------:R-:W-:Y:S01]  /*1170*/  BSSY.RECONVERGENT B1, `(.L_x_141) ;  /* 0x000001d000017945 */ /* 0x000fe20003800200 */
[----:B----4-:R-:W-:Y:S02]  /*1180*/  IMAD.MOV.U32 R14, RZ, RZ, R8 ;  /* 0x000000ffff0e7224 */ /* 0x010fe400078e0008 */
[----:B--2---:R2:W4:Y:S01]  /*1190*/  SHFL.DOWN PT, R7, R5, 0x4, 0x1f ;  /* 0x08801f0005077f89 */ /* 0x00452200000e0000 */
[----:B---3--:R-:W-:Y:S02]  /*11a0*/  IMAD.MOV.U32 R15, RZ, RZ, R9 ;  /* 0x000000ffff0f7224 */ /* 0x008fe400078e0009 */
[----:B0-----:R-:W-:Y:S01]  /*11b0*/  IMAD.MOV.U32 R2, RZ, RZ, R4 ;  /* 0x000000ffff027224 */ /* 0x001fe200078e0004 */
[----:B------:R2:W0:Y:S01]  /*11c0*/  SHFL.DOWN PT, R13, R8, 0x4, 0x1f ;  /* 0x08801f00080d7f89 */ /* 0x00042200000e0000 */
[----:B------:R-:W-:-:S03]  /*11d0*/  IMAD.MOV.U32 R3, RZ, RZ, R5 ;  /* 0x000000ffff037224 */ /* 0x000fc600078e0005 */
[----:B------:R2:W3:Y:S01]  /*11e0*/  SHFL.DOWN PT, R12, R9, 0x4, 0x1f ;  /* 0x08801f00090c7f89 */ /* 0x0004e200000e0000 */
[----:B------:R-:W-:Y:S05]  /*11f0*/  @P0 BRA `(.L_x_142) ;  /* 0x0000000000500947 */ /* 0x000fea0003800000 */
[----:B-1--4-:R-:W-:Y:S01]  /*1200*/  DSETP.GEU.AND P0, PT, |R4|, |R6|, PT ;  /* 0x400000060400722a */ /* 0x012fe20003f0e200 */
[----:B0-----:R-:W-:Y:S02]  /*1210*/  IMAD.MOV.U32 R14, RZ, RZ, R13 ;  /* 0x000000ffff0e7224 */ /* 0x001fe400078e000d */
        /* <DEDUP_REMOVED lines=18> */
.L_x_142:
[----:B------:R-:W-:Y:S05]  /*1340*/  BSYNC.RECONVERGENT B1 ;  /* 0x0000000000017941 */ /* 0x000fea0003800200 */
.L_x_141:
[----:B------:R-:W-:Y:S01]  /*1350*/  ISETP.GT.AND P0, PT, R11, 0x17, PT ;  /* 0x000000170b00780c */ /* 0x000fe20003f04270 */
[----:B-1----:R1:W1:Y:S01]  /*1360*/  SHFL.DOWN PT, R4, R2, 0x8, 0x1f ;  /* 0x09001f0002047f89 */ /* 0x00226200000e0000 */
[----:B------:R-:W-:Y:S01]  /*1370*/  BSSY.RECONVERGENT B1, `(.L_x_143) ;  /* 0x000001d000017945 */ /* 0x000fe20003800200 */
[----:B---3--:R-:W-:Y:S02]  /*1380*/  IMAD.MOV.U32 R12, RZ, RZ, R14 ;  /* 0x000000ffff0c7224 */ /* 0x008fe400078e000e */
[----:B--2---:R2:W3:Y:S01]  /*1390*/  SHFL.DOWN PT, R5, R3, 0x8, 0x1f ;  /* 0x09001f0003057f89 */ /* 0x0044e200000e0000 */
[----:B0-----:R-:W-:Y:S02]  /*13a0*/  IMAD.MOV.U32 R13, RZ, RZ, R15 ;  /* 0x000000ffff0d7224 */ /* 0x001fe400078e000f */
[----:B------:R-:W-:Y:S01]  /*13b0*/  IMAD.MOV.U32 R8, RZ, RZ, R2 ;  /* 0x000000ffff087224 */ /* 0x000fe200078e0002 */
[----:B----4-:R2:W0:Y:S01]  /*13c0*/  SHFL.DOWN PT, R7, R14, 0x8, 0x1f ;  /* 0x09001f000e077f89 */ /* 0x01042200000e0000 */
[----:B------:R-:W-:-:S03]  /*13d0*/  IMAD.MOV.U32 R9, RZ, RZ, R3 ;  /* 0x000000ffff097224 */ /* 0x000fc600078e0003 */
[----:B------:R2:W4:Y:S01]  /*13e0*/  SHFL.DOWN PT, R6, R15, 0x8, 0x1f ;  /* 0x09001f000f067f89 */ /* 0x00052200000e0000 */
[----:B------:R-:W-:Y:S05]  /*13f0*/  @P0 BRA `(.L_x_144) ;  /* 0x0000000000500947 */ /* 0x000fea0003800000 */
[----:B-1-3--:R-:W-:Y:S01]  /*1400*/  DSETP.GEU.AND P0, PT, |R2|, |R4|, PT ;  /* 0x400000040200722a */ /* 0x00afe20003f0e200 */
[----:B0-----:R-:W-:Y:S02]  /*1410*/  IMAD.MOV.U32 R12, RZ, RZ, R7 ;  /* 0x000000ffff0c7224 */ /* 0x001fe400078e0007 */
        /* <DEDUP_REMOVED lines=18> */
.L_x_144:
[----:B------:R-:W-:Y:S05]  /*1540*/  BSYNC.RECONVERGENT B1 ;  /* 0x0000000000017941 */ /* 0x000fea0003800200 */
.L_x_143:
[----:B------:R-:W-:Y:S01]  /*1550*/  ISETP.GT.AND P0, PT, R11, 0xf, PT ;  /* 0x0000000f0b00780c */ /* 0x000fe20003f04270 */
[----:B-1----:R1:W1:Y:S01]  /*1560*/  SHFL.DOWN PT, R2, R8, 0x10, 0x1f ;  /* 0x0a001f0008027f89 */ /* 0x00226200000e0000 */
[----:B------:R-:W-:Y:S01]  /*1570*/  BSSY.RECONVERGENT B1, `(.L_x_145) ;  /* 0x000001d000017945 */ /* 0x000fe20003800200 */
[----:B------:R-:W-:Y:S02]  /*1580*/  IMAD.MOV.U32 R4, RZ, RZ, R12 ;  /* 0x000000ffff047224 */ /* 0x000fe400078e000c */
[----:B--2---:R2:W1:Y:S01]  /*1590*/  SHFL.DOWN PT, R3, R9, 0x10, 0x1f ;  /* 0x0a001f0009037f89 */ /* 0x00446200000e0000 */
[----:B---3--:R-:W-:Y:S02]  /*15a0*/  IMAD.MOV.U32 R5, RZ, RZ, R13 ;  /* 0x000000ffff057224 */ /* 0x008fe400078e000d */
[----:B----4-:R-:W-:Y:S01]  /*15b0*/  IMAD.MOV.U32 R6, RZ, RZ, R8 ;  /* 0x000000ffff067224 */ /* 0x010fe200078e0008 */
[----:B------:R2:W3:Y:S01]  /*15c0*/  SHFL.DOWN PT, R15, R12, 0x10, 0x1f ;  /* 0x0a001f000c0f7f89 */ /* 0x0004e200000e0000 */
[----:B0-----:R-:W-:-:S03]  /*15d0*/  IMAD.MOV.U32 R7, RZ, RZ, R9 ;  /* 0x000000ffff077224 */ /* 0x001fc600078e0009 */
[----:B------:R2:W0:Y:S01]  /*15e0*/  SHFL.DOWN PT, R14, R13, 0x10, 0x1f ;  /* 0x0a001f000d0e7f89 */ /* 0x00042200000e0000 */
[----:B------:R-:W-:Y:S05]  /*15f0*/  @P0 BRA `(.L_x_146) ;  /* 0x0000000000500947 */ /* 0x000fea0003800000 */
[----:B-1----:R-:W-:Y:S01]  /*1600*/  DSETP.GEU.AND P0, PT, |R8|, |R2|, PT ;  /* 0x400000020800722a */ /* 0x002fe20003f0e200 */
[----:B---3--:R-:W-:Y:S02]  /*1610*/  IMAD.MOV.U32 R4, RZ, RZ, R15 ;  /* 0x000000ffff047224 */ /* 0x008fe400078e000f */
        /* <DEDUP_REMOVED lines=18> */
.L_x_146:
[----:B------:R-:W-:Y:S05]  /*1740*/  BSYNC.RECONVERGENT B1 ;  /* 0x0000000000017941 */ /* 0x000fea0003800200 */
.L_x_145:
        /* <DEDUP_REMOVED lines=11> */
.L_x_148:
[----:B------:R-:W-:Y:S05]  /*1800*/  BSYNC.RECONVERGENT B1 ;  /* 0x0000000000017941 */ /* 0x000fea0003800200 */
.L_x_147:
[----:B------:R-:W-:Y:S01]  /*1810*/  BAR.SYNC.DEFER_BLOCKING 0x0 ;  /* 0x0000000000007b1d */ /* 0x000fe20000010000 */
[----:B------:R-:W-:-:S13]  /*1820*/  ISETP.NE.AND P1, PT, R10, RZ, PT ;  /* 0x000000ff0a00720c */ /* 0x000fda0003f25270 */
[----:B------:R-:W-:Y:S05]  /*1830*/  @P1 BRA `(.L_x_149) ;  /* 0x0000005000201947 */ /* 0x000fea0003800000 */
[----:B-1--4-:R-:W1:Y:S01]  /*1840*/  S2R R3, SR_CgaCtaId ;  /* 0x0000000000037919 */ /* 0x012e620000008800 */
[----:B------:R-:W-:Y:S01]  /*1850*/  MOV R20, 0x400 ;  /* 0x0000040000147802 */ /* 0x000fe20000000f00 */
[----:B------:R-:W-:Y:S03]  /*1860*/  BSSY.RECONVERGENT B1, `(.L_x_150) ;  /* 0x000001a000017945 */ /* 0x000fe60003800200 */
[----:B-1----:R-:W-:-:S05]  /*1870*/  LEA R20, R3, R20, 0x18 ;  /* 0x0000001403147211 */ /* 0x002fca00078ec0ff */
[----:B------:R-:W1:Y:S04]  /*1880*/  LDS.64 R16, [R20+0x18] ;  /* 0x0000180014107984 */ /* 0x000e680000000a00 */
[----:B--2---:R-:W2:Y:S04]  /*1890*/  LDS.128 R8, [R20+0x20] ;  /* 0x0000200014087984 */ /* 0x004ea80000000c00 */
[----:B------:R4:W4:Y:S04]  /*18a0*/  LDS.64 R2, [R20+0x80] ;  /* 0x0000800014027984 */ /* 0x0009280000000a00 */
[----:B0--3--:R0:W3:Y:S01]  /*18b0*/  LDS.128 R12, [R20+0x30] ;  /* 0x00003000140c7984 */ /* 0x0090e20000000c00 */
[----:B-1----:R-:W-:Y:S01]  /*18c0*/  DSETP.GEU.AND P0, PT, |R6|, |R16|, PT ;  /* 0x400000100600722a */ /* 0x002fe20003f0e200 */
[----:B------:R-:W-:-:S02]  /*18d0*/  IMAD.MOV.U32 R22, RZ, RZ, R16 ;  /* 0x000000ffff167224 */ /* 0x000fc400078e0010 */
[----:B------:R-:W-:Y:S02]  /*18e0*/  IMAD.MOV.U32 R23, RZ, RZ, R17 ;  /* 0x000000ffff177224 */ /* 0x000fe400078e0011 */
[----:B--2---:R-:W-:Y:S02]  /*18f0*/  IMAD.MOV.U32 R24, RZ, RZ, R8 ;  /* 0x000000ffff187224 */ /* 0x004fe400078e0008 */
[----:B------:R-:W-:-:S07]  /*1900*/  IMAD.MOV.U32 R25, RZ, RZ, R9 ;  /* 0x000000ffff197224 */ /* 0x000fce00078e0009 */
[----:B0--34-:R-:W-:Y:S05]  /*1910*/  @!P0 BRA `(.L_x_151) ;  /* 0x0000000000388947 */ /* 0x019fea0003800000 */
[----:B------:R-:W-:Y:S01]  /*1920*/  DSETP.GEU.AND P0, PT, |R16|, |R6|, PT ;  /* 0x400000061000722a */ /* 0x000fe20003f0e200 */
[----:B------:R-:W-:Y:S01]  /*1930*/  IMAD.MOV.U32 R22, RZ, RZ, R6 ;  /* 0x000000ffff167224 */ /* 0x000fe200078e0006 */
[----:B------:R-:W-:Y:S01]  /*1940*/  MOV R25, R5 ;  /* 0x0000000500197202 */ /* 0x000fe20000000f00 */
[----:B------:R-:W-:Y:S02]  /*1950*/  IMAD.MOV.U32 R23, RZ, RZ, R7 ;  /* 0x000000ffff177224 */ /* 0x000fe400078e0007 */
[----:B------:R-:W-:-:S09]  /*1960*/  IMAD.MOV.U32 R24, RZ, RZ, R4 ;  /* 0x000000ffff187224 */ /* 0x000fd200078e0004 */
        /* <DEDUP_REMOVED lines=9> */
.L_x_151:
[----:B------:R-:W-:Y:S05]  /*1a00*/  BSYNC.RECONVERGENT B1 ;  /* 0x0000000000017941 */ /* 0x000fea0003800200 */
.L_x_150:
        /* <DEDUP_REMOVED lines=23> */
.L_x_153:
[----:B------:R-:W-:Y:S05]  /*1b80*/  BSYNC.RECONVERGENT B1 ;  /* 0x0000000000017941 */ /* 0x000fea0003800200 */
.L_x_152:
        /* <DEDUP_REMOVED lines=21> */
.L_x_155:
[----:B------:R-:W-:Y:S05]  /*1ce0*/  BSYNC.RECONVERGENT B1 ;  /* 0x0000000000017941 */ /* 0x000fea0003800200 */
.L_x_154:
        /* <DEDUP_REMOVED lines=23> */
.L_x_157:
[----:B------:R-:W-:Y:S05]  /*1e60*/  BSYNC.RECONVERGENT B1 ;  /* 0x0000000000017941 */ /* 0x000fea0003800200 */
.L_x_156:
        /* <DEDUP_REMOVED lines=21> */
.L_x_159:
[----:B------:R-:W-:Y:S05]  /*1fc0*/  BSYNC.RECONVERGENT B1 ;  /* 0x0000000000017941 */ /* 0x000fea0003800200 */
.L_x_158:
        /* <DEDUP_REMOVED lines=21> */
.L_x_161:
[----:B------:R-:W-:Y:S05]  /*2120*/  BSYNC.RECONVERGENT B1 ;  /* 0x0000000000017941 */ /* 0x000fea0003800200 */
.L_x_160:
        /* <DEDUP_REMOVED lines=21> */
.L_x_136:
[----:B------:R-:W0:Y:S01]  /*2280*/  S2R R2, SR_LANEID ;  /* 0x0000000000027919 */ /* 0x000e220000000000 */
[----:B------:R-:W-:Y:S01]  /*2290*/  LOP3.LUT R3, R10, 0x3e0, RZ, 0xc0, !PT ;  /* 0x000003e00a037812 */ /* 0x000fe200078ec0ff */
[----:B------:R-:W-:Y:S01]  /*22a0*/  BSSY.RECONVERGENT B1, `(.L_x_162) ;  /* 0x0000024000017945 */ /* 0x000fe20003800200 */
[----:B------:R-:W-:Y:S02]  /*22b0*/  IMAD.MOV.U32 R18, RZ, RZ, R21 ;  /* 0x000000ffff127224 */ /* 0x000fe400078e0015 */
[----:B------:R-:W-:Y:S01]  /*22c0*/  LOP3.LUT R6, RZ, R3, RZ, 0x33, !PT ;  /* 0x00000003ff067212 */ /* 0x000fe200078e33ff */
[----:B------:R-:W-:Y:S02]  /*22d0*/  VIADD R4, R3, 0x20 ;  /* 0x0000002003047836 */ /* 0x000fe40000000000 */
[----:B------:R-:W-:Y:S02]  /*22e0*/  IMAD.MOV.U32 R22, RZ, RZ, R20 ;  /* 0x000000ffff167224 */ /* 0x000fe400078e0014 */
[----:B------:R-:W-:Y:S01]  /*22f0*/  IMAD.IADD R3, R9, 0x1, R6 ;  /* 0x0000000109037824 */ /* 0x000fe200078e0206 */
[----:B------:R-:W-:Y:S01]  /*2300*/  ISETP.GT.AND P0, PT, R4, R9, PT ;  /* 0x000000090400720c */ /* 0x000fe20003f04270 */
[----:B-----5:R-:W-:-:S02]  /*2310*/  IMAD.MOV.U32 R4, RZ, RZ, R14 ;  /* 0x000000ffff047224 */ /* 0x020fc400078e000e */
[----:B------:R-:W-:Y:S01]  /*2320*/  IMAD.MOV.U32 R5, RZ, RZ, R15 ;  /* 0x000000ffff057224 */ /* 0x000fe200078e000f */
[----:B------:R-:W-:-:S05]  /*2330*/  SEL R3, R3, 0x1f, P0 ;  /* 0x0000001f03037807 */ /* 0x000fca0000000000 */
[----:B------:R1:W2:Y:S04]  /*2340*/  SHFL.DOWN PT, R6, R14, 0x1, R3 ;  /* 0x082000000e067989 */ /* 0x0002a800000e0003 */
[----:B------:R1:W3:Y:S04]  /*2350*/  SHFL.DOWN PT, R7, R15, 0x1, R3 ;  /* 0x082000000f077989 */ /* 0x0002e800000e0003 */
[----:B------:R1:W4:Y:S01]  /*2360*/  SHFL.DOWN PT, R8, R21, 0x1, R3 ;  /* 0x0820000015087989 */ /* 0x00032200000e0003 */
[----:B0-----:R-:W-:-:S03]  /*2370*/  ISETP.GE.AND P0, PT, R2, R3, PT ;  /* 0x000000030200720c */ /* 0x001fc60003f06270 */
[----:B------:R1:W0:Y:S10]  /*2380*/  SHFL.DOWN PT, R11, R20, 0x1, R3 ;  /* 0x08200000140b7989 */ /* 0x00023400000e0003 */
[----:B-12---:R-:W-:Y:S05]  /*2390*/  @P0 BRA `(.L_x_163) ;  /* 0x0000000000500947 */ /* 0x006fea0003800000 */
[----:B---3--:R-:W-:Y:S01]  /*23a0*/  DSETP.GEU.AND P0, PT, |R14|, |R6|, PT ;  /* 0x400000060e00722a */ /* 0x008fe20003f0e200 */
        /* <DEDUP_REMOVED lines=19> */
.L_x_163:
[----:B------:R-:W-:Y:S05]  /*24e0*/  BSYNC.RECONVERGENT B1 ;  /* 0x0000000000017941 */ /* 0x000fea0003800200 */
.L_x_162:
[----:B------:R-:W-:Y:S01]  /*24f0*/  IADD3 R6, PT, PT, R2, 0x2, RZ ;  /* 0x0000000202067810 */ /* 0x000fe20007ffe0ff */
[----:B------:R1:W2:Y:S01]  /*2500*/  SHFL.DOWN PT, R12, R4, 0x2, R3 ;  /* 0x08400000040c7989 */ /* 0x0002a200000e0003 */
[----:B------:R-:W-:Y:S01]  /*2510*/  BSSY.RECONVERGENT B1, `(.L_x_164) ;  /* 0x000001e000017945 */ /* 0x000fe20003800200 */
[----:B----4-:R-:W-:Y:S01]  /*2520*/  IMAD.MOV.U32 R8, RZ, RZ, R18 ;  /* 0x000000ffff087224 */ /* 0x010fe200078e0012 */
[----:B------:R-:W-:Y:S01]  /*2530*/  ISETP.GT.AND P0, PT, R6, R3, PT ;  /* 0x000000030600720c */ /* 0x000fe20003f04270 */
[----:B------:R1:W4:Y:S01]  /*2540*/  SHFL.DOWN PT, R13, R5, 0x2, R3 ;  /* 0x08400000050d7989 */ /* 0x00032200000e0003 */
[----:B------:R-:W-:Y:S02]  /*2550*/  IMAD.MOV.U32 R16, RZ, RZ, R22 ;  /* 0x000000ffff107224 */ /* 0x000fe400078e0016 */
[----:B------:R-:W-:Y:S01]  /*2560*/  IMAD.MOV.U32 R6, RZ, RZ, R4 ;  /* 0x000000ffff067224 */ /* 0x000fe200078e0004 */
[----:B0-----:R1:W0:Y:S01]  /*2570*/  SHFL.DOWN PT, R11, R18, 0x2, R3 ;  /* 0x08400000120b7989 */ /* 0x00122200000e0003 */
[----:B---3--:R-:W-:-:S03]  /*2580*/  IMAD.MOV.U32 R7, RZ, RZ, R5 ;  /* 0x000000ffff077224 */ /* 0x008fc600078e0005 */
[----:B------:R1:W3:Y:S04]  /*2590*/  SHFL.DOWN PT, R15, R22, 0x2, R3 ;  /* 0x08400000160f7989 */ /* 0x0002e800000e0003 */
[----:B------:R-:W-:Y:S05]  /*25a0*/  @P0 BRA `(.L_x_165) ;  /* 0x0000000000500947 */ /* 0x000fea0003800000 */
[----:B--2-4-:R-:W-:Y:S01]  /*25b0*/  DSETP.GEU.AND P0, PT, |R4|, |R12|, PT ;  /* 0x4000000c0400722a */ /* 0x014fe20003f0e200 */
        /* <DEDUP_REMOVED lines=19> */
.L_x_165:
[----:B------:R-:W-:Y:S05]  /*26f0*/  BSYNC.RECONVERGENT B1 ;  /* 0x0000000000017941 */ /* 0x000fea0003800200 */
.L_x_164:
[----:B-1----:R-:W-:Y:S01]  /*2700*/  VIADD R4, R2, 0x4 ;  /* 0x0000000402047836 */ /* 0x002fe20000000000 */
[----:B--2---:R1:W2:Y:S01]  /*2710*/  SHFL.DOWN PT, R12, R6, 0x4, R3 ;  /* 0x08800000060c7989 */ /* 0x0042a200000e0003 */
[----:B------:R-:W-:Y:S01]  /*2720*/  BSSY.RECONVERGENT B1, `(.L_x_166) ;  /* 0x000001e000017945 */ /* 0x000fe20003800200 */
[----:B------:R-:W-:Y:S02]  /*2730*/  IMAD.MOV.U32 R14, RZ, RZ, R8 ;  /* 0x000000ffff0e7224 */ /* 0x000fe400078e0008 */
[----:B------:R-:W-:Y:S01]  /*2740*/  ISETP.GT.AND P0, PT, R4, R3, PT ;  /* 0x000000030400720c */ /* 0x000fe20003f04270 */
[----:B----4-:R1:W4:Y:S01]  /*2750*/  SHFL.DOWN PT, R13, R7, 0x4, R3 ;  /* 0x08800000070d7989 */ /* 0x01032200000e0003 */
[----:B------:R-:W-:Y:S02]  /*2760*/  IMAD.MOV.U32 R18, RZ, RZ, R16 ;  /* 0x000000ffff127224 */ /* 0x000fe400078e0010 */
[----:B------:R-:W-:Y:S01]  /*2770*/  IMAD.MOV.U32 R4, RZ, RZ, R6 ;  /* 0x000000ffff047224 */ /* 0x000fe200078e0006 */
[----:B0-----:R1:W0:Y:S01]  /*2780*/  SHFL.DOWN PT, R11, R8, 0x4, R3 ;  /* 0x08800000080b7989 */ /* 0x00122200000e0003 */
[----:B------:R-:W-:-:S03]  /*2790*/  IMAD.MOV.U32 R5, RZ, RZ, R7 ;  /* 0x000000ffff057224 */ /* 0x000fc600078e0007 */
[----:B---3--:R1:W3:Y:S04]  /*27a0*/  SHFL.DOWN PT, R15, R16, 0x4, R3 ;  /* 0x08800000100f7989 */ /* 0x0082e800000e0003 */
        /* <DEDUP_REMOVED lines=21> */
.L_x_167:
[----:B------:R-:W-:Y:S05]  /*2900*/  BSYNC.RECONVERGENT B1 ;  /* 0x0000000000017941 */ /* 0x000fea0003800200 */
.L_x_166:
[----:B-1----:R-:W-:Y:S01]  /*2910*/  VIADD R8, R2, 0x8 ;  /* 0x0000000802087836 */ /* 0x002fe20000000000 */
[----:B------:R1:W1:Y:S01]  /*2920*/  SHFL.DOWN PT, R6, R4, 0x8, R3 ;  /* 0x0900000004067989 */ /* 0x00026200000e0003 */
[----:B------:R-:W-:Y:S01]  /*2930*/  BSSY.RECONVERGENT B1, `(.L_x_168) ;  /* 0x000001e000017945 */ /* 0x000fe20003800200 */
[----:B------:R-:W-:Y:S02]  /*2940*/  IMAD.MOV.U32 R16, RZ, RZ, R18 ;  /* 0x000000ffff107224 */ /* 0x000fe400078e0012 */
[----:B------:R-:W-:Y:S01]  /*2950*/  ISETP.GT.AND P0, PT, R8, R3, PT ;  /* 0x000000030800720c */ /* 0x000fe20003f04270 */
[----:B------:R1:W1:Y:S01]  /*2960*/  SHFL.DOWN PT, R7, R5, 0x8, R3 ;  /* 0x0900000005077989 */ /* 0x00026200000e0003 */
[----:B------:R-:W-:Y:S02]  /*2970*/  IMAD.MOV.U32 R8, RZ, RZ, R14 ;  /* 0x000000ffff087224 */ /* 0x000fe400078e000e */
[----:B--2---:R-:W-:Y:S01]  /*2980*/  IMAD.MOV.U32 R12, RZ, RZ, R4 ;  /* 0x000000ffff0c7224 */ /* 0x004fe200078e0004 */
[----:B0-----:R0:W2:Y:S01]  /*2990*/  SHFL.DOWN PT, R11, R14, 0x8, R3 ;  /* 0x090000000e0b7989 */ /* 0x0010a200000e0003 */
[----:B----4-:R-:W-:-:S03]  /*29a0*/  IMAD.MOV.U32 R13, RZ, RZ, R5 ;  /* 0x000000ffff0d7224 */ /* 0x010fc600078e0005 */
[----:B---3--:R0:W3:Y:S04]  /*29b0*/  SHFL.DOWN PT, R15, R18, 0x8, R3 ;  /* 0x09000000120f7989 */ /* 0x0080e800000e0003 */
[----:B------:R-:W-:Y:S05]  /*29c0*/  @P0 BRA `(.L_x_169) ;  /* 0x0000000000500947 */ /* 0x000fea0003800000 */
[----:B-1----:R-:W-:Y:S01]  /*29d0*/  DSETP.GEU.AND P0, PT, |R4|, |R6|, PT ;  /* 0x400000060400722a */ /* 0x002fe20003f0e200 */
[----:B--2---:R-:W-:Y:S02]  /*29e0*/  IMAD.MOV.U32 R8, RZ, RZ, R11 ;  /* 0x000000ffff087224 */ /* 0x004fe400078e000b */
        /* <DEDUP_REMOVED lines=18> */
.L_x_169:
[----:B------:R-:W-:Y:S05]  /*2b10*/  BSYNC.RECONVERGENT B1 ;  /* 0x0000000000017941 */ /* 0x000fea0003800200 */
.L_x_168:
[----:B-1----:R-:W-:Y:S01]  /*2b20*/  VIADD R4, R2, 0x10 ;  /* 0x0000001002047836 */ /* 0x002fe20000000000 */
[----:B0-----:R0:W1:Y:S01]  /*2b30*/  SHFL.DOWN PT, R14, R12, 0x10, R3 ;  /* 0x0a0000000c0e7989 */ /* 0x00106200000e0003 */
[----:B------:R-:W-:Y:S01]  /*2b40*/  BSSY.RECONVERGENT B1, `(.L_x_170) ;  /* 0x000001e000017945 */ /* 0x000fe20003800200 */
[----:B------:R-:W-:Y:S02]  /*2b50*/  IMAD.MOV.U32 R5, RZ, RZ, R16 ;  /* 0x000000ffff057224 */ /* 0x000fe400078e0010 */
[----:B------:R-:W-:Y:S01]  /*2b60*/  ISETP.GT.AND P0, PT, R4, R3, PT ;  /* 0x000000030400720c */ /* 0x000fe20003f04270 */
[----:B---3--:R0:W3:Y:S01]  /*2b70*/  SHFL.DOWN PT, R15, R13, 0x10, R3 ;  /* 0x0a0000000d0f7989 */ /* 0x0080e200000e0003 */
[----:B------:R-:W-:Y:S02]  /*2b80*/  IMAD.MOV.U32 R4, RZ, RZ, R8 ;  /* 0x000000ffff047224 */ /* 0x000fe400078e0008 */
[----:B------:R-:W-:Y:S01]  /*2b90*/  IMAD.MOV.U32 R6, RZ, RZ, R12 ;  /* 0x000000ffff067224 */ /* 0x000fe200078e000c */
[----:B--2---:R0:W2:Y:S01]  /*2ba0*/  SHFL.DOWN PT, R11, R8, 0x10, R3 ;  /* 0x0a000000080b7989 */ /* 0x0040a200000e0003 */
[----:B------:R-:W-:-:S03]  /*2bb0*/  IMAD.MOV.U32 R7, RZ, RZ, R13 ;  /* 0x000000ffff077224 */ /* 0x000fc600078e000d */
[----:B------:R0:W4:Y:S04]  /*2bc0*/  SHFL.DOWN PT, R17, R16, 0x10, R3 ;  /* 0x0a00000010117989 */ /* 0x00012800000e0003 */
[----:B------:R-:W-:Y:S05]  /*2bd0*/  @P0 BRA `(.L_x_171) ;  /* 0x0000000000500947 */ /* 0x000fea0003800000 */
[----:B-1-3--:R-:W-:Y:S01]  /*2be0*/  DSETP.GEU.AND P0, PT, |R12|, |R14|, PT ;  /* 0x4000000e0c00722a */ /* 0x00afe20003f0e200 */
        /* <DEDUP_REMOVED lines=19> */
.L_x_171:
[----:B------:R-:W-:Y:S05]  /*2d20*/  BSYNC.RECONVERGENT B1 ;  /* 0x0000000000017941 */ /* 0x000fea0003800200 */
.L_x_170:
[----:B------:R-:W-:Y:S01]  /*2d30*/  ISETP.NE.AND P0, PT, R2, RZ, PT ;  /* 0x000000ff0200720c */ /* 0x000fe20003f05270 */
[----:B------:R-:W-:-:S12]  /*2d40*/  BSSY.RECONVERGENT B1, `(.L_x_172) ;  /* 0x000000a000017945 */ /* 0x000fd80003800200 */
[----:B------:R-:W-:Y:S05]  /*2d50*/  @P0 BRA `(.L_x_173) ;  /* 0x0000000000200947 */ /* 0x000fea0003800000 */
[----:B0-----:R-:W0:Y:S01]  /*2d60*/  S2R R8, SR_CgaCtaId ;  /* 0x0000000000087919 */ /* 0x001e220000008800 */
[----:B------:R-:W-:Y:S02]  /*2d70*/  MOV R3, 0x400 ;  /* 0x0000040000037802 */ /* 0x000fe40000000f00 */
[----:B------:R-:W-:-:S04]  /*2d80*/  SHF.R.U32.HI R2, RZ, 0x1, R10 ;  /* 0x00000001ff027819 */ /* 0x000fc8000001160a */
[----:B------:R-:W-:Y:S02]  /*2d90*/  LOP3.LUT R2, R2, 0x1f0, RZ, 0xc0, !PT ;  /* 0x000001f002027812 */ /* 0x000fe400078ec0ff */
[----:B0-----:R-:W-:-:S05]  /*2da0*/  LEA R3, R8, R3, 0x18 ;  /* 0x0000000308037211 */ /* 0x001fca00078ec0ff */
[----:B------:R-:W-:-:S05]  /*2db0*/  IMAD.IADD R3, R2, 0x1, R3 ;  /* 0x0000000102037824 */ /* 0x000fca00078e0203 */
[----:B------:R0:W-:Y:S04]  /*2dc0*/  STS.64 [R3+0x10], R4 ;  /* 0x0000100403007388 */ /* 0x0001e80000000a00 */
[----:B------:R0:W-:Y:S02]  /*2dd0*/  STS.64 [R3+0x8], R6 ;  /* 0x0000080603007388 */ /* 0x0001e40000000a00 */
.L_x_173:
[----:B------:R-:W-:Y:S05]  /*2de0*/  BSYNC.RECONVERGENT B1 ;  /* 0x0000000000017941 */ /* 0x000fea0003800200 */
.L_x_172:
[----:B------:R-:W-:Y:S01]  /*2df0*/  BAR.SYNC.DEFER_BLOCKING 0x0 ;  /* 0x0000000000007b1d */ /* 0x000fe20000010000 */
[----:B------:R-:W-:-:S13]  /*2e00*/  ISETP.NE.AND P1, PT, R10, RZ, PT ;  /* 0x000000ff0a00720c */ /* 0x000fda0003f25270 */
[----:B------:R-:W-:Y:S05]  /*2e10*/  @P1 BRA `(.L_x_149) ;  /* 0x0000003800a81947 */ /* 0x000fea0003800000 */
[----:B------:R-:W-:Y:S01]  /*2e20*/  ISETP.GE.AND P0, PT, R9, 0x21, PT ;  /* 0x000000210900780c */ /* 0x000fe20003f06270 */
[----:B0-----:R-:W-:Y:S02]  /*2e30*/  IMAD.MOV.U32 R13, RZ, RZ, R4 ;  /* 0x000000ffff0d7224 */ /* 0x001fe400078e0004 */
[----:B------:R-:W-:Y:S02]  /*2e40*/  IMAD.MOV.U32 R8, RZ, RZ, R5 ;  /* 0x000000ffff087224 */ /* 0x000fe400078e0005 */
[----:B------:R-:W-:Y:S02]  /*2e50*/  IMAD.MOV.U32 R2, RZ, RZ, R6 ;  /* 0x000000ffff027224 */ /* 0x000fe400078e0006 */
[----:B------:R-:W-:-:S06]  /*2e60*/  IMAD.MOV.U32 R3, RZ, RZ, R7 ;  /* 0x000000ffff037224 */ /* 0x000fcc00078e0007 */
[----:B------:R-:W-:Y:S05]  /*2e70*/  @!P0 BRA `(.L_x_174) ;  /* 0x00000000006c8947 */ /* 0x000fea0003800000 */
[----:B------:R-:W0:Y:S01]  /*2e80*/  S2UR UR5, SR_CgaCtaId ;  /* 0x00000000000579c3 */ /* 0x000e220000008800 */
[----:B------:R-:W-:Y:S01]  /*2e90*/  UMOV UR4, 0x400 ;  /* 0x0000040000047882 */ /* 0x000fe20000000000 */
[----:B------:R-:W-:Y:S01]  /*2ea0*/  BSSY.RECONVERGENT B1, `(.L_x_174) ;  /* 0x0000018000017945 */ /* 0x000fe20003800200 */
[----:B0-----:R-:W-:-:S09]  /*2eb0*/  ULEA UR4, UR5, UR4, 0x18 ;  /* 0x0000000405047291 */ /* 0x001fd2000f8ec0ff */
[----:B--2---:R-:W0:Y:S04]  /*2ec0*/  LDS.64 R10, [UR4+0x18] ;  /* 0x00001804ff0a7984 */ /* 0x004e280008000a00 */
[----:B-1-3--:R-:W1:Y:S01]  /*2ed0*/  LDS.64 R14, [UR4+0x20] ;  /* 0x00002004ff0e7984 */ /* 0x00ae620008000a00 */
[----:B0-----:R-:W-:Y:S01]  /*2ee0*/  DSETP.GEU.AND P0, PT, |R6|, |R10|, PT ;  /* 0x4000000a0600722a */ /* 0x001fe20003f0e200 */
[----:B------:R-:W-:Y:S02]  /*2ef0*/  IMAD.MOV.U32 R2, RZ, RZ, R10 ;  /* 0x000000ffff027224 */ /* 0x000fe400078e000a */
[----:B------:R-:W-:Y:S02]  /*2f00*/  IMAD.MOV.U32 R3, RZ, RZ, R11 ;  /* 0x000000ffff037224 */ /* 0x000fe400078e000b */
[----:B-1----:R-:W-:-:S02]  /*2f10*/  IMAD.MOV.U32 R13, RZ, RZ, R14 ;  /* 0x000000ffff0d7224 */ /* 0x002fc400078e000e */
[----:B------:R-:W-:-:S07]  /*2f20*/  IMAD.MOV.U32 R8, RZ, RZ, R15 ;  /* 0x000000ffff087224 */ /* 0x000fce00078e000f */
[----:B------:R-:W-:Y:S05]  /*2f30*/  @!P0 BRA `(.L_x_175) ;  /* 0x0000000000388947 */ /* 0x000fea0003800000 */
        /* <DEDUP_REMOVED lines=14> */
.L_x_175:
[----:B------:R-:W-:Y:S05]  /*3020*/  BSYNC.RECONVERGENT B1 ;  /* 0x0000000000017941 */ /* 0x000fea0003800200 */
.L_x_174:
[----:B------:R-:W-:Y:S01]  /*3030*/  ISETP.GE.AND P0, PT, R9, 0x41, PT ;  /* 0x000000410900780c */ /* 0x000fe20003f06270 */
[----:B--2---:R-:W-:Y:S02]  /*3040*/  IMAD.MOV.U32 R11, RZ, RZ, R13 ;  /* 0x000000ffff0b7224 */ /* 0x004fe400078e000d */
        /* <DEDUP_REMOVED lines=8> */
[----:B------:R-:W0:Y:S04]  /*30d0*/  LDS.64 R6, [UR4+0x28] ;  /* 0x00002804ff067984 */ /* 0x000e280008000a00 */
        /* <DEDUP_REMOVED lines=21> */
.L_x_177:
[----:B------:R-:W-:Y:S05]  /*3230*/  BSYNC.RECONVERGENT B1 ;  /* 0x0000000000017941 */ /* 0x000fea0003800200 */
.L_x_176:
[----:B------:R-:W-:Y:S01]  /*3240*/  ISETP.GE.AND P0, PT, R9, 0x61, PT ;  /* 0x000000610900780c */ /* 0x000fe20003f06270 */
[----:B------:R-:W-:Y:S02]  /*3250*/  IMAD.MOV.U32 R13, RZ, RZ, R11 ;  /* 0x000000ffff0d7224 */ /* 0x000fe400078e000b */
        /* <DEDUP_REMOVED lines=30> */
.L_x_179:
[----:B------:R-:W-:Y:S05]  /*3440*/  BSYNC.RECONVERGENT B1 ;  /* 0x0000000000017941 */ /* 0x000fea0003800200 */
.L_x_178:
        /* <DEDUP_REMOVED lines=32> */
.L_x_181:
[----:B------:R-:W-:Y:S05]  /*3650*/  BSYNC.RECONVERGENT B1 ;  /* 0x0000000000017941 */ /* 0x000fea0003800200 */
.L_x_180:
        /* <DEDUP_REMOVED lines=32> */
.L_x_183:
[----:B------:R-:W-:Y:S05]  /*3860*/  BSYNC.RECONVERGENT B1 ;  /* 0x0000000000017941 */ /* 0x000fea0003800200 */
.L_x_182:
        /* <DEDUP_REMOVED lines=32> */
.L_x_185:
[----:B------:R-:W-:Y:S05]  /*3a70*/  BSYNC.RECONVERGENT B1 ;  /* 0x0000000000017941 */ /* 0x000fea0003800200 */
.L_x_184:
[----:B------:R-:W-:Y:S01]  /*3a80*/  ISETP.GE.AND P0, PT, R9, 0xe1, PT ;  /* 0x000000e10900780c */ /* 0x000fe20003f06270 */
[----:B------:R-:W-:Y:S01]  /*3a90*/  IMAD.MOV.U32 R5, RZ, RZ, R10 ;  /* 0x000000ffff057224 */ /* 0x000fe200078e000a */
[----:B------:R-:W-:Y:S01]  /*3aa0*/  MOV R4, R11 ;  /* 0x0000000b00047202 */ /* 0x000fe20000000f00 */
[----:B------:R-:W-:Y:S02]  /*3ab0*/  IMAD.MOV.U32 R6, RZ, RZ, R2 ;  /* 0x000000ffff067224 */ /* 0x000fe400078e0002 */
[----:B------:R-:W-:-:S08]  /*3ac0*/  IMAD.MOV.U32 R7, RZ, RZ, R3 ;  /* 0x000000ffff077224 */ /* 0x000fd000078e0003 */
[----:B------:R-:W-:Y:S05]  /*3ad0*/  @!P0 BRA `(.L_x_149) ;  /* 0x0000002c00788947 */ /* 0x000fea0003800000 */
[----:B------:R-:W0:Y:S01]  /*3ae0*/  S2UR UR5, SR_CgaCtaId ;  /* 0x00000000000579c3 */ /* 0x000e220000008800 */
[----:B------:R-:W-:Y:S02]  /*3af0*/  UMOV UR4, 0x400 ;  /* 0x0000040000047882 */ /* 0x000fe40000000000 */
[----:B0-----:R-:W-:-:S09]  /*3b00*/  ULEA UR4, UR5, UR4, 0x18 ;  /* 0x0000000405047291 */ /* 0x001fd2000f8ec0ff */
[----:B------:R-:W0:Y:S04]  /*3b10*/  LDS.64 R8, [UR4+0x78] ;  /* 0x00007804ff087984 */ /* 0x000e280008000a00 */
[----:B------:R-:W2:Y:S01]  /*3b20*/  LDS.64 R12, [UR4+0x80] ;  /* 0x00008004ff0c7984 */ /* 0x000ea20008000a00 */
[----:B0-----:R-:W-:Y:S01]  /*3b30*/  DSETP.GEU.AND P0, PT, |R2|, |R8|, PT ;  /* 0x400000080200722a */ /* 0x001fe20003f0e200 */
        /* <DEDUP_REMOVED lines=20> */
.L_x_117:
[----:B------:R-:W0:Y:S01]  /*3c80*/  S2R R3, SR_TID.X ;  /* 0x0000000000037919 */ /* 0x000e220000002100 */
[----:B------:R-:W1:Y:S02]  /*3c90*/  LDCU.128 UR12, c[0x0][0x380] ;  /* 0x00007000ff0c77ac */ /* 0x000e640008000c00 */
[----:B-1----:R-:W-:Y:S02]  /*3ca0*/  IMAD.U32 R2, RZ, RZ, UR12 ;  /* 0x0000000cff027e24 */ /* 0x002fe4000f8e00ff */
[----:B------:R-:W-:Y:S01]  /*3cb0*/  IMAD.U32 R4, RZ, RZ, UR13 ;  /* 0x0000000dff047e24 */ /* 0x000fe2000f8e00ff */
[----:B0-----:R-:W-:-:S05]  /*3cc0*/  IADD3 R5, P0, PT, R8, R3, RZ ;  /* 0x0000000308057210 */ /* 0x001fca0007f1e0ff */
[----:B------:R-:W-:Y:S01]  /*3cd0*/  IMAD.X R6, RZ, RZ, RZ, P0 ;  /* 0x000000ffff067224 */ /* 0x000fe200000e06ff */
[----:B------:R-:W-:-:S04]  /*3ce0*/  LEA R20, P0, R5, R2, 0x3 ;  /* 0x0000000205147211 */ /* 0x000fc800078018ff */
[----:B------:R-:W-:-:S05]  /*3cf0*/  LEA.HI.X R21, R5, R4, R6, 0x3, P0 ;  /* 0x0000000405157211 */ /* 0x000fca00000f1c06 */
[----:B------:R-:W2:Y:S04]  /*3d00*/  LDG.E.64 R6, desc[UR10][R20.64] ;  /* 0x0000000a14067981 */ /* 0x000ea8000c1e1b00 */
[----:B------:R-:W2:Y:S04]  /*3d10*/  LDG.E.64 R14, desc[UR10][R20.64+0x800] ;  /* 0x0008000a140e7981 */ /* 0x000ea8000c1e1b00 */
[----:B------:R-:W3:Y:S04]  /*3d20*/  LDG.E.64 R18, desc[UR10][R20.64+0x1000] ;  /* 0x0010000a14127981 */ /* 0x000ee8000c1e1b00 */
[----:B------:R-:W4:Y:S04]  /*3d30*/  LDG.E.64 R12, desc[UR10][R20.64+0x1800] ;  /* 0x0018000a140c7981 */ /* 0x000f28000c1e1b00 */
[----:B------:R-:W5:Y:S01]  /*3d40*/  LDG.E.64 R10, desc[UR10][R20.64+0x2000] ;  /* 0x0020000a140a7981 */ /* 0x000f62000c1e1b00 */
[----:B------:R-:W-:Y:S01]  /*3d50*/  IMAD.U32 R5, RZ, RZ, UR14 ;  /* 0x0000000eff057e24 */ /* 0x000fe2000f8e00ff */
[----:B------:R-:W-:Y:S01]  /*3d60*/  LOP3.LUT R9, R3, 0x400, RZ, 0xfc, !PT ;  /* 0x0000040003097812 */ /* 0x000fe200078efcff */
[----:B------:R-:W-:Y:S01]  /*3d70*/  BSSY.RECONVERGENT B1, `(.L_x_186) ;  /* 0x0000020000017945 */ /* 0x000fe20003800200 */
[----:B------:R-:W-:-:S04]  /*3d80*/  ISETP.LE.U32.AND P0, PT, R25, UR6, PT ;  /* 0x0000000619007c0c */ /* 0x000fc8000bf03070 */
[----:B------:R-:W-:Y:S01]  /*3d90*/  ISETP.GE.U32.AND.EX P0, PT, RZ, R16, PT, P0 ;  /* 0x00000010ff00720c */ /* 0x000fe20003f06100 */
[----:B--2---:R-:W-:-:S06]  /*3da0*/  DSETP.GEU.AND P2, PT, |R6|, |R14|, PT ;  /* 0x4000000e0600722a */ /* 0x004fcc0003f4e200 */
[----:B------:R-:W-:Y:S02]  /*3db0*/  FSEL R6, R6, R14, P2 ;  /* 0x0000000e06067208 */ /* 0x000fe40001000000 */
[----:B------:R-:W-:-:S06]  /*3dc0*/  FSEL R7, R7, R15, P2 ;  /* 0x0000000f07077208 */ /* 0x000fcc0001000000 */
[----:B---3--:R-:W-:-:S06]  /*3dd0*/  DSETP.GEU.AND P3, PT, |R6|, |R18|, PT ;  /* 0x400000120600722a */ /* 0x008fcc0003f6e200 */
[----:B------:R-:W-:Y:S01]  /*3de0*/  FSEL R14, R6, R18, P3 ;  /* 0x00000012060e7208 */ /* 0x000fe20001800000 */
[----:B------:R-:W-:Y:S01]  /*3df0*/  IMAD.U32 R6, RZ, RZ, UR15 ;  /* 0x0000000fff067e24 */ /* 0x000fe2000f8e00ff */
[----:B------:R-:W-:Y:S01]  /*3e00*/  FSEL R15, R7, R19, P3 ;  /* 0x00000013070f7208 */ /* 0x000fe20001800000 */
[----:B------:R-:W-:-:S05]  /*3e10*/  VIADD R18, R3, 0x100 ;  /* 0x0000010003127836 */ /* 0x000fca0000000000 */
[----:B----4-:R-:W-:-:S06]  /*3e20*/  DSETP.GEU.AND P1, PT, |R14|, |R12|, PT ;  /* 0x4000000c0e00722a */ /* 0x010fcc0003f2e200 */
[----:B------:R-:W-:Y:S01]  /*3e30*/  FSEL R12, R14, R12, P1 ;  /* 0x0000000c0e0c7208 */ /* 0x000fe20000800000 */
[----:B------:R-:W-:Y:S01]  /*3e40*/  VIADD R14, R3, 0x200 ;  /* 0x00000200030e7836 */ /* 0x000fe20000000000 */
[----:B------:R-:W-:Y:S02]  /*3e50*/  FSEL R13, R15, R13, P1 ;  /* 0x0000000d0f0d7208 */ /* 0x000fe40000800000 */
[----:B------:R-:W-:Y:S02]  /*3e60*/  IADD3 R15, P5, PT, R8, R5, RZ ;  /* 0x00000005080f7210 */ /* 0x000fe40007fbe0ff */
[----:B------:R-:W-:Y:S02]  /*3e70*/  @P3 SEL R14, R3, R18, P2 ;  /* 0x00000012030e3207 */ /* 0x000fe40001000000 */
[----:B-----5:R-:W-:Y:S01]  /*3e80*/  DSETP.GEU.AND P4, PT, |R12|, |R10|, PT ;  /* 0x4000000a0c00722a */ /* 0x020fe20003f8e200 */
[----:B------:R-:W-:Y:S01]  /*3e90*/  IMAD.X R17, RZ, RZ, R6, P5 ;  /* 0x000000ffff117224 */ /* 0x000fe200028e0606 */
[----:B------:R-:W-:Y:S01]  /*3ea0*/  IADD3 R7, P5, PT, R9, R15, RZ ;  /* 0x0000000f09077210 */ /* 0x000fe20007fbe0ff */
[----:B------:R-:W-:-:S04]  /*3eb0*/  @!P1 VIADD R14, R3, 0x300 ;  /* 0x00000300030e9836 */ /* 0x000fc80000000000 */
[----:B------:R-:W-:-:S07]  /*3ec0*/  IMAD.X R8, RZ, RZ, R17, P5 ;  /* 0x000000ffff087224 */ /* 0x000fce00028e0611 */
[----:B------:R-:W-:Y:S05]  /*3ed0*/  @!P4 BRA `(.L_x_187) ;  /* 0x000000000024c947 */ /* 0x000fea0003800000 */
[C---:B------:R-:W-:Y:S02]  /*3ee0*/  ISETP.GE.U32.AND P1, PT, R14.reuse, R9, PT ;  /* 0x000000090e00720c */ /* 0x040fe40003f26070 */
[----:B------:R-:W-:Y:S02]  /*3ef0*/  IADD3 R14, P2, PT, R14, R15, RZ ;  /* 0x0000000f0e0e7210 */ /* 0x000fe40007f5e0ff */
[----:B------:R-:W-:-:S03]  /*3f00*/  ISETP.GE.U32.AND.EX P1, PT, RZ, RZ, PT, P1 ;  /* 0x000000ffff00720c */ /* 0x000fc60003f26110 */
[----:B------:R-:W-:-:S10]  /*3f10*/  IMAD.X R9, RZ, RZ, R17, P2 ;  /* 0x000000ffff097224 */ /* 0x000fd400010e0611 */
[----:B------:R-:W-:-:S06]  /*3f20*/  DSETP.LT.OR P1, PT, |R10|, |R12|, !P1 ;  /* 0x4000000c0a00722a */ /* 0x000fcc0004f21600 */
[----:B------:R-:W-:Y:S02]  /*3f30*/  FSEL R10, R12, R10, P1 ;  /* 0x0000000a0c0a7208 */ /* 0x000fe40000800000 */
[----:B------:R-:W-:Y:S02]  /*3f40*/  FSEL R11, R13, R11, P1 ;  /* 0x0000000b0d0b7208 */ /* 0x000fe40000800000 */
[----:B------:R-:W-:Y:S02]  /*3f50*/  SEL R7, R14, R7, P1 ;  /* 0x000000070e077207 */ /* 0x000fe40000800000 */
[----:B------:R-:W-:-:S07]  /*3f60*/  SEL R8, R9, R8, P1 ;  /* 0x0000000809087207 */ /* 0x000fce0000800000 */
.L_x_187:
[----:B------:R-:W-:Y:S05]  /*3f70*/  BSYNC.RECONVERGENT B1 ;  /* 0x0000000000017941 */ /* 0x000fea0003800200 */
.L_x_186:
[----:B------:R-:W-:Y:S05]  /*3f80*/  @P0 BRA `(.L_x_188) ;  /* 0x0000001400000947 */ /* 0x000fea0003800000 */
[----:B------:R-:W0:Y:S01]  /*3f90*/  LDCU.64 UR8, c[0x0][0x3e8] ;  /* 0x00007d00ff0877ac */ /* 0x000e220008000a00 */
[----:B------:R-:W-:Y:S01]  /*3fa0*/  ISETP.NE.AND P0, PT, R3, RZ, PT ;  /* 0x000000ff0300720c */ /* 0x000fe20003f05270 */
[----:B------:R-:W-:Y:S01]  /*3fb0*/  BSSY.RECONVERGENT B1, `(.L_x_189) ;  /* 0x0000012000017945 */ /* 0x000fe20003800200 */
[----:B------:R-:W-:Y:S01]  /*3fc0*/  UMOV UR4, 0x8 ;  /* 0x0000000800047882 */ /* 0x000fe20000000000 */
[----:B------:R-:W-:Y:S02]  /*3fd0*/  UMOV UR5, 0x0 ;  /* 0x0000000000057882 */ /* 0x000fe40000000000 */
[----:B0-----:R-:W-:-:S04]  /*3fe0*/  UIMAD.WIDE.U32 UR4, UR8, 0x1, UR4 ;  /* 0x00000001080478a5 */ /* 0x001fc8000f8e0004 */
[----:B------:R-:W-:Y:S02]  /*3ff0*/  UIADD3 UR7, UPT, UPT, UR5, UR9, URZ ;  /* 0x0000000905077290 */ /* 0x000fe4000fffe0ff */
[----:B------:R-:W-:Y:S02]  /*4000*/  IMAD.U32 R13, RZ, RZ, UR5 ;  /* 0x00000005ff0d7e24 */ /* 0x000fe4000f8e00ff */
[----:B------:R-:W-:Y:S02]  /*4010*/  IMAD.U32 R12, RZ, RZ, UR4 ;  /* 0x00000004ff0c7e24 */ /* 0x000fe4000f8e00ff */
[----:B------:R-:W-:Y:S01]  /*4020*/  IMAD.U32 R13, RZ, RZ, UR7 ;  /* 0x00000007ff0d7e24 */ /* 0x000fe2000f8e00ff */
[----:B------:R-:W-:Y:S06]  /*4030*/  @P0 BRA `(.L_x_190) ;  /* 0x0000000000240947 */ /* 0x000fec0003800000 */
[----:B------:R-:W-:Y:S02]  /*4040*/  IMAD.MOV.U32 R18, RZ, RZ, 0x500 ;  /* 0x00000500ff127424 */ /* 0x000fe400078e00ff */
[----:B------:R-:W-:-:S05]  /*4050*/  IMAD.MOV.U32 R19, RZ, RZ, 0x0 ;  /* 0x00000000ff137424 */ /* 0x000fca00078e00ff */
[----:B------:R-:W2:Y:S01]  /*4060*/  ATOMG.E.ADD.64.STRONG.GPU PT, R14, desc[UR10][R12.64], R18 ;  /* 0x800000120c0e79a8 */ /* 0x000ea200081ef50a */
[----:B------:R-:W0:Y:S01]  /*4070*/  S2UR UR5, SR_CgaCtaId ;  /* 0x00000000000579c3 */ /* 0x000e220000008800 */
[----:B------:R-:W-:Y:S02]  /*4080*/  UMOV UR4, 0x400 ;  /* 0x0000040000047882 */ /* 0x000fe40000000000 */
[----:B0-----:R-:W-:Y:S01]  /*4090*/  ULEA UR4, UR5, UR4, 0x18 ;  /* 0x0000000405047291 */ /* 0x001fe2000f8ec0ff */
[----:B--2---:R-:W-:-:S05]  /*40a0*/  IADD3 R14, P0, PT, R14, UR6, RZ ;  /* 0x000000060e0e7c10 */ /* 0x004fca000ff1e0ff */
[----:B------:R-:W-:-:S05]  /*40b0*/  IMAD.X R15, RZ, RZ, R15, P0 ;  /* 0x000000ffff0f7224 */ /* 0x000fca00000e060f */
[----:B------:R0:W-:Y:S03]  /*40c0*/  STS.64 [UR4+0x98], R14 ;  /* 0x0000980eff007988 */ /* 0x0001e60008000a04 */
.L_x_190:
[----:B------:R-:W-:Y:S05]  /*40d0*/  BSYNC.RECONVERGENT B1 ;  /* 0x0000000000017941 */ /* 0x000fea0003800200 */
.L_x_189:
[----:B------:R-:W1:Y:S08]  /*40e0*/  S2UR UR5, SR_CgaCtaId ;  /* 0x00000000000579c3 */ /* 0x000e700000008800 */
[----:B------:R-:W-:Y:S06]  /*40f0*/  BAR.SYNC.DEFER_BLOCKING 0x0 ;  /* 0x0000000000007b1d */ /* 0x000fec0000010000 */
[----:B------:R-:W-:-:S02]  /*4100*/  UMOV UR4, 0x400 ;  /* 0x0000040000047882 */ /* 0x000fc40000000000 */
[----:B-1----:R-:W-:-:S06]  /*4110*/  ULEA UR4, UR5, UR4, 0x18 ;  /* 0x0000000405047291 */ /* 0x002fcc000f8ec0ff */
[----:B------:R-:W-:-:S05]  /*4120*/  IMAD.U32 R9, RZ, RZ, UR4 ;  /* 0x00000004ff097e24 */ /* 0x000fca000f8e00ff */
[----:B------:R-:W0:Y:S02]  /*4130*/  LDS.64 R18, [R9+0x98] ;  /* 0x0000980009127984 */ /* 0x000e240000000a00 */
[----:B0-----:R-:W-:-:S04]  /*4140*/  IADD3 R14, P1, PT, R18, 0x500, RZ ;  /* 0x00000500120e7810 */ /* 0x001fc80007f3e0ff */
[----:B------:R-:W-:Y:S01]  /*4150*/  ISETP.GT.U32.AND P0, PT, R14, R25, PT ;  /* 0x000000190e00720c */ /* 0x000fe20003f04070 */
[----:B------:R-:W-:-:S05]  /*4160*/  IMAD.X R15, RZ, RZ, R19, P1 ;  /* 0x000000ffff0f7224 */ /* 0x000fca00008e0613 */
[----:B------:R-:W-:-:S13]  /*4170*/  ISETP.GT.AND.EX P0, PT, R15, R16, PT, P0 ;  /* 0x000000100f00720c */ /* 0x000fda0003f04300 */
[----:B------:R-:W-:Y:S05]  /*4180*/  @P0 BRA `(.L_x_191) ;  /* 0x0000000400b40947 */ /* 0x000fea0003800000 */
[----:B------:R-:W-:Y:S01]  /*4190*/  BSSY.RECONVERGENT B1, `(.L_x_191) ;  /* 0x000006c000017945 */ /* 0x000fe20003800200 */
[----:B------:R-:W-:Y:S01]  /*41a0*/  IMAD.MOV.U32 R20, RZ, RZ, R10 ;  /* 0x000000ffff147224 */ /* 0x000fe200078e000a */
[----:B------:R-:W0:Y:S01]  /*41b0*/  LDCU.64 UR8, c[0x0][0x398] ;  /* 0x00007300ff0877ac */ /* 0x000e220008000a00 */
[----:B------:R-:W-:Y:S02]  /*41c0*/  IMAD.MOV.U32 R21, RZ, RZ, R11 ;  /* 0x000000ffff157224 */ /* 0x000fe400078e000b */
[----:B------:R-:W-:Y:S01]  /*41d0*/  IMAD.MOV.U32 R15, RZ, RZ, R7 ;  /* 0x000000ffff0f7224 */ /* 0x000fe200078e0007 */
[----:B------:R-:W1:Y:S01]  /*41e0*/  LDCU.128 UR12, c[0x0][0x380] ;  /* 0x00007000ff0c77ac */ /* 0x000e620008000c00 */
[----:B------:R-:W-:-:S07]  /*41f0*/  IMAD.MOV.U32 R14, RZ, RZ, R8 ;  /* 0x000000ffff0e7224 */ /* 0x000fce00078e0008 */
.L_x_194:
[----:B------:R-:W-:Y:S01]  /*4200*/  IADD3 R7, P0, PT, R3, R18, RZ ;  /* 0x0000001203077210 */ /* 0x000fe20007f1e0ff */
[----:B-1----:R-:W-:Y:S02]  /*4210*/  IMAD.U32 R2, RZ, RZ, UR12 ;  /* 0x0000000cff027e24 */ /* 0x002fe4000f8e00ff */
[----:B------:R-:W-:Y:S02]  /*4220*/  IMAD.U32 R4, RZ, RZ, UR13 ;  /* 0x0000000dff047e24 */ /* 0x000fe4000f8e00ff */
[----:B------:R-:W-:Y:S01]  /*4230*/  IMAD.X R25, RZ, RZ, R19, P0 ;  /* 0x000000ffff197224 */ /* 0x000fe200000e0613 */
[----:B------:R-:W-:-:S04]  /*4240*/  LEA R10, P0, R7, R2, 0x3 ;  /* 0x00000002070a7211 */ /* 0x000fc800078018ff */
[----:B------:R-:W-:-:S05]  /*4250*/  LEA.HI.X R11, R7, R4, R25, 0x3, P0 ;  /* 0x00000004070b7211 */ /* 0x000fca00000f1c19 */
[----:B------:R-:W2:Y:S04]  /*4260*/  LDG.E.64 R16, desc[UR10][R10.64] ;  /* 0x0000000a0a107981 */ /* 0x000ea8000c1e1b00 */
[----:B------:R-:W3:Y:S01]  /*4270*/  LDG.E.64 R18, desc[UR10][R10.64+0x800] ;  /* 0x0008000a0a127981 */ /* 0x000ee2000c1e1b00 */
[----:B------:R-:W-:Y:S02]  /*4280*/  IMAD.U32 R5, RZ, RZ, UR14 ;  /* 0x0000000eff057e24 */ /* 0x000fe4000f8e00ff */
[----:B------:R-:W-:-:S03]  /*4290*/  IMAD.U32 R6, RZ, RZ, UR15 ;  /* 0x0000000fff067e24 */ /* 0x000fc6000f8e00ff */
[----:B------:R-:W-:-:S04]  /*42a0*/  IADD3 R24, P0, PT, R7, R5, RZ ;  /* 0x0000000507187210 */ /* 0x000fc80007f1e0ff */
[----:B------:R-:W-:Y:S01]  /*42b0*/  IADD3 R27, P3, PT, R24, 0x100, RZ ;  /* 0x00000100181b7810 */ /* 0x000fe20007f7e0ff */
[----:B------:R-:W-:-:S04]  /*42c0*/  IMAD.X R25, R25, 0x1, R6, P0 ;  /* 0x0000000119197824 */ /* 0x000fc800000e0606 */
[----:B------:R-:W-:Y:S01]  /*42d0*/  IMAD.X R26, RZ, RZ, R25, P3 ;  /* 0x000000ffff1a7224 */ /* 0x000fe200018e0619 */
[----:B--2---:R-:W-:-:S14]  /*42e0*/  DSETP.GEU.AND P2, PT, |R20|, |R16|, PT ;  /* 0x400000101400722a */ /* 0x004fdc0003f4e200 */
[----:B------:R-:W-:-:S04]  /*42f0*/  @P2 ISETP.GE.U32.AND P0, PT, R15, R24, PT ;  /* 0x000000180f00220c */ /* 0x000fc80003f06070 */
[----:B------:R-:W-:-:S13]  /*4300*/  @P2 ISETP.GE.AND.EX P0, PT, R14, R25, PT, P0 ;  /* 0x000000190e00220c */ /* 0x000fda0003f06300 */
[----:B------:R-:W-:-:S06]  /*4310*/  @P2 DSETP.LT.OR P0, PT, |R16|, |R20|, !P0 ;  /* 0x400000141000222a */ /* 0x000fcc0004701600 */
[----:B------:R-:W-:Y:S02]  /*4320*/  @P2 FSEL R7, R20, R16, P0 ;  /* 0x0000001014072208 */ /* 0x000fe40000000000 */
[----:B------:R-:W-:Y:S02]  /*4330*/  @P2 FSEL R20, R21, R17, P0 ;  /* 0x0000001115142208 */ /* 0x000fe40000000000 */
[C---:B------:R-:W-:Y:S01]  /*4340*/  IADD3 R21, P5, PT, R24.reuse, 0x300, RZ ;  /* 0x0000030018157810 */ /* 0x040fe20007fbe0ff */
[----:B------:R-:W-:Y:S01]  /*4350*/  @P2 IMAD.MOV.U32 R16, RZ, RZ, R7 ;  /* 0x000000ffff102224 */ /* 0x000fe200078e0007 */
[C---:B------:R-:W-:Y:S01]  /*4360*/  IADD3 R7, P6, PT, R24.reuse, 0x400, RZ ;  /* 0x0000040018077810 */ /* 0x040fe20007fde0ff */
[----:B------:R-:W-:Y:S01]  /*4370*/  @P2 IMAD.MOV.U32 R17, RZ, RZ, R20 ;  /* 0x000000ffff112224 */ /* 0x000fe200078e0014 */
[----:B------:R-:W-:Y:S01]  /*4380*/  IADD3 R20, P4, PT, R24, 0x200, RZ ;  /* 0x0000020018147810 */ /* 0x000fe20007f9e0ff */
[--C-:B------:R-:W-:Y:S01]  /*4390*/  IMAD.X R23, RZ, RZ, R25.reuse, P5 ;  /* 0x000000ffff177224 */ /* 0x100fe200028e0619 */
[----:B------:R-:W-:Y:S01]  /*43a0*/  @P2 SEL R24, R15, R24, P0 ;  /* 0x000000180f182207 */ /* 0x000fe20000000000 */
[----:B------:R-:W-:-:S02]  /*43b0*/  IMAD.X R8, RZ, RZ, R25, P6 ;  /* 0x000000ffff087224 */ /* 0x000fc400030e0619 */
[----:B------:R-:W-:Y:S01]  /*43c0*/  IMAD.X R22, RZ, RZ, R25, P4 ;  /* 0x000000ffff167224 */ /* 0x000fe200020e0619 */
[----:B------:R-:W-:Y:S01]  /*43d0*/  @P2 SEL R25, R14, R25, P0 ;  /* 0x000000190e192207 */ /* 0x000fe20000000000 */
[----:B---3--:R-:W-:Y:S01]  /*43e0*/  DSETP.GEU.AND P1, PT, |R16|, |R18|, PT ;  /* 0x400000121000722a */ /* 0x008fe20003f2e200 */
[----:B------:R-:W2:-:S13]  /*43f0*/  LDG.E.64 R14, desc[UR10][R10.64+0x1000] ;  /* 0x0010000a0a0e7981 */ /* 0x000e9a000c1e1b00 */
[----:B------:R-:W-:-:S04]  /*4400*/  @P1 ISETP.GE.U32.AND P0, PT, R24, R27, PT ;  /* 0x0000001b1800120c */ /* 0x000fc80003f06070 */
[----:B------:R-:W-:-:S13]  /*4410*/  @P1 ISETP.GE.AND.EX P0, PT, R25, R26, PT, P0 ;  /* 0x0000001a1900120c */ /* 0x000fda0003f06300 */
[----:B------:R-:W-:-:S06]  /*4420*/  @P1 DSETP.LT.OR P0, PT, |R18|, |R16|, !P0 ;  /* 0x400000101200122a */ /* 0x000fcc0004701600 */
[----:B------:R-:W-:Y:S02]  /*4430*/  @P1 FSEL R28, R16, R18, P0 ;  /* 0x00000012101c1208 */ /* 0x000fe40000000000 */
[----:B------:R-:W-:Y:S02]  /*4440*/  @P1 FSEL R29, R17, R19, P0 ;  /* 0x00000013111d1208 */ /* 0x000fe40000000000 */
[----:B------:R-:W3:Y:S01]  /*4450*/  LDG.E.64 R16, desc[UR10][R10.64+0x1800] ;  /* 0x0018000a0a107981 */ /* 0x000ee2000c1e1b00 */
[----:B------:R-:W-:Y:S02]  /*4460*/  @P1 IMAD.MOV.U32 R18, RZ, RZ, R28 ;  /* 0x000000ffff121224 */ /* 0x000fe400078e001c */
[----:B------:R-:W-:Y:S01]  /*4470*/  @P1 IMAD.MOV.U32 R19, RZ, RZ, R29 ;  /* 0x000000ffff131224 */ /* 0x000fe200078e001d */
[----:B------:R-:W-:Y:S02]  /*4480*/  @P1 SEL R27, R24, R27, P0 ;  /* 0x0000001b181b1207 */ /* 0x000fe40000000000 */
[----:B------:R-:W-:Y:S01]  /*4490*/  @P1 SEL R26, R25, R26, P0 ;  /* 0x0000001a191a1207 */ /* 0x000fe20000000000 */
[----:B------:R-:W-:Y:S01]  /*44a0*/  BSSY.RECONVERGENT B2, `(.L_x_192) ;  /* 0x000001d000027945 */ /* 0x000fe20003800200 */
[----:B------:R-:W5:Y:S01]  /*44b0*/  LDG.E.64 R10, desc[UR10][R10.64+0x2000] ;  /* 0x0020000a0a0a7981 */ /* 0x000f62000c1e1b00 */
[----:B------:R-:W-:Y:S06]  /*44c0*/  BAR.SYNC.DEFER_BLOCKING 0x0 ;  /* 0x0000000000007b1d */ /* 0x000fec0000010000 */
[----:B--2---:R-:W-:-:S14]  /*44d0*/  DSETP.GEU.AND P2, PT, |R18|, |R14|, PT ;  /* 0x4000000e1200722a */ /* 0x004fdc0003f4e200 */
[----:B------:R-:W-:-:S04]  /*44e0*/  @P2 ISETP.GE.U32.AND P0, PT, R27, R20, PT ;  /* 0x000000141b00220c */ /* 0x000fc80003f06070 */
[----:B------:R-:W-:-:S13]  /*44f0*/  @P2 ISETP.GE.AND.EX P0, PT, R26, R22, PT, P0 ;  /* 0x000000161a00220c */ /* 0x000fda0003f06300 */
[----:B------:R-:W-:-:S06]  /*4500*/  @P2 DSETP.LT.OR P0, PT, |R14|, |R18|, !P0 ;  /* 0x400000120e00222a */ /* 0x000fcc0004701600 */
[----:B------:R-:W-:Y:S02]  /*4510*/  @P2 FSEL R18, R18, R14, P0 ;  /* 0x0000000e12122208 */ /* 0x000fe40000000000 */
[----:B------:R-:W-:-:S03]  /*4520*/  @P2 FSEL R19, R19, R15, P0 ;  /* 0x0000000f13132208 */ /* 0x000fc60000000000 */
[----:B------:R-:W-:Y:S02]  /*4530*/  @P2 IMAD.MOV.U32 R14, RZ, RZ, R18 ;  /* 0x000000ffff0e2224 */ /* 0x000fe400078e0012 */
[----:B------:R-:W-:-:S06]  /*4540*/  @P2 IMAD.MOV.U32 R15, RZ, RZ, R19 ;  /* 0x000000ffff0f2224 */ /* 0x000fcc00078e0013 */
[----:B---3--:R-:W-:Y:S01]  /*4550*/  DSETP.GEU.AND P1, PT, |R14|, |R16|, PT ;  /* 0x400000100e00722a */ /* 0x008fe20003f2e200 */
[----:B------:R-:W-:Y:S02]  /*4560*/  @P2 SEL R20, R27, R20, P0 ;  /* 0x000000141b142207 */ /* 0x000fe40000000000 */
[----:B------:R-:W-:Y:S02]  /*4570*/  @P2 SEL R22, R26, R22, P0 ;  /* 0x000000161a162207 */ /* 0x000fe40000000000 */
[----:B------:R-:W-:-:S09]  /*4580*/  ISETP.NE.AND P2, PT, R3, RZ, PT ;  /* 0x000000ff0300720c */ /* 0x000fd20003f45270 */
[----:B------:R-:W-:-:S04]  /*4590*/  @P1 ISETP.GE.U32.AND P0, PT, R20, R21, PT ;  /* 0x000000151400120c */ /* 0x000fc80003f06070 */
[----:B------:R-:W-:-:S13]  /*45a0*/  @P1 ISETP.GE.AND.EX P0, PT, R22, R23, PT, P0 ;  /* 0x000000171600120c */ /* 0x000fda0003f06300 */
[----:B------:R-:W-:Y:S01]  /*45b0*/  @P1 DSETP.LT.OR P0, PT, |R16|, |R14|, !P0 ;  /* 0x4000000e1000122a */ /* 0x000fe20004701600 */
[----:B------:R-:W-:-:S13]  /*45c0*/  @P2 BRA `(.L_x_193) ;  /* 0x0000000000282947 */ /* 0x000fda0003800000 */
[----:B------:R-:W-:Y:S02]  /*45d0*/  IMAD.MOV.U32 R24, RZ, RZ, 0x500 ;  /* 0x00000500ff187424 */ /* 0x000fe400078e00ff */
[----:B------:R-:W-:-:S06]  /*45e0*/  IMAD.MOV.U32 R25, RZ, RZ, 0x0 ;  /* 0x00000000ff197424 */ /* 0x000fcc00078e00ff */
[----:B------:R-:W2:Y:S01]  /*45f0*/  ATOMG.E.ADD.64.STRONG.GPU PT, R24, desc[UR10][R12.64], R24 ;  /* 0x800000180c1879a8 */ /* 0x000ea200081ef50a */
[----:B------:R-:W1:Y:S01]  /*4600*/  S2UR UR5, SR_CgaCtaId ;  /* 0x00000000000579c3 */ /* 0x000e620000008800 */
[----:B------:R-:W-:Y:S02]  /*4610*/  UMOV UR4, 0x400 ;  /* 0x0000040000047882 */ /* 0x000fe40000000000 */
[----:B-1----:R-:W-:-:S06]  /*4620*/  ULEA UR4, UR5, UR4, 0x18 ;  /* 0x0000000405047291 */ /* 0x002fcc000f8ec0ff */
[----:B------:R-:W-:Y:S01]  /*4630*/  IMAD.U32 R9, RZ, RZ, UR4 ;  /* 0x00000004ff097e24 */ /* 0x000fe2000f8e00ff */
[----:B--2---:R-:W-:-:S05]  /*4640*/  IADD3 R18, P2, PT, R24, UR6, RZ ;  /* 0x0000000618127c10 */ /* 0x004fca000ff5e0ff */
[----:B------:R-:W-:-:S05]  /*4650*/  IMAD.X R19, RZ, RZ, R25, P2 ;  /* 0x000000ffff137224 */ /* 0x000fca00010e0619 */
[----:B------:R1:W-:Y:S03]  /*4660*/  STS.64 [R9+0x98], R18 ;  /* 0x0000981209007388 */ /* 0x0003e60000000a00 */
.L_x_193:
[----:B0-----:R-:W-:Y:S05]  /*4670*/  BSYNC.RECONVERGENT B2 ;  /* 0x0000000000027941 */ /* 0x001fea0003800200 */
.L_x_192:
[----:B------:R-:W-:Y:S01]  /*4680*/  BAR.SYNC.DEFER_BLOCKING 0x0 ;  /* 0x0000000000007b1d */ /* 0x000fe20000010000 */
[----:B------:R-:W-:Y:S01]  /*4690*/  @P1 FSEL R14, R14, R16, P0 ;  /* 0x000000100e0e1208 */ /* 0x000fe20000000000 */
[----:B------:R-:W-:Y:S01]  /*46a0*/  IMAD.U32 R25, RZ, RZ, UR8 ;  /* 0x00000008ff197e24 */ /* 0x000fe2000f8e00ff */
[----:B------:R-:W-:Y:S02]  /*46b0*/  @P1 FSEL R15, R15, R17, P0 ;  /* 0x000000110f0f1208 */ /* 0x000fe40000000000 */
[----:B------:R-:W-:Y:S01]  /*46c0*/  @P1 SEL R21, R20, R21, P0 ;  /* 0x0000001514151207 */ /* 0x000fe20000000000 */
[----:B------:R-:W-:Y:S01]  /*46d0*/  @P1 IMAD.MOV.U32 R16, RZ, RZ, R14 ;  /* 0x000000ffff101224 */ /* 0x000fe200078e000e */
[----:B------:R-:W-:Y:S01]  /*46e0*/  @P1 SEL R23, R22, R23, P0 ;  /* 0x0000001716171207 */ /* 0x000fe20000000000 */
[----:B------:R-:W-:-:S06]  /*46f0*/  @P1 IMAD.MOV.U32 R17, RZ, RZ, R15 ;  /* 0x000000ffff111224 */ /* 0x000fcc00078e000f */
[----:B-----5:R-:W-:Y:S01]  /*4700*/  DSETP.GEU.AND P2, PT, |R16|, |R10|, PT ;  /* 0x4000000a1000722a */ /* 0x020fe20003f4e200 */
[----:B-1----:R-:W0:-:S13]  /*4710*/  LDS.64 R18, [R9+0x98] ;  /* 0x0000980009127984 */ /* 0x002e1a0000000a00 */
[----:B------:R-:W-:-:S04]  /*4720*/  @P2 ISETP.GE.U32.AND P0, PT, R21, R7, PT ;  /* 0x000000071500220c */ /* 0x000fc80003f06070 */
[----:B------:R-:W-:-:S13]  /*4730*/  @P2 ISETP.GE.AND.EX P0, PT, R23, R8, PT, P0 ;  /* 0x000000081700220c */ /* 0x000fda0003f06300 */
[----:B------:R-:W-:-:S06]  /*4740*/  @P2 DSETP.LT.OR P0, PT, |R10|, |R16|, !P0 ;  /* 0x400000100a00222a */ /* 0x000fcc0004701600 */
[----:B------:R-:W-:Y:S02]  /*4750*/  @P2 FSEL R17, R17, R11, P0 ;  /* 0x0000000b11112208 */ /* 0x000fe40000000000 */
[----:B------:R-:W-:Y:S02]  /*4760*/  @P2 SEL R7, R21, R7, P0 ;  /* 0x0000000715072207 */ /* 0x000fe40000000000 */
[----:B------:R-:W-:Y:S01]  /*4770*/  @P2 SEL R8, R23, R8, P0 ;  /* 0x0000000817082207 */ /* 0x000fe20000000000 */
[----:B------:R-:W-:-:S04]  /*4780*/  @P2 IMAD.MOV.U32 R11, RZ, RZ, R17 ;  /* 0x000000ffff0b2224 */ /* 0x000fc800078e0011 */
[----:B------:R-:W-:Y:S01]  /*4790*/  IMAD.MOV.U32 R21, RZ, RZ, R11 ;  /* 0x000000ffff157224 */ /* 0x000fe200078e000b */
[----:B0-----:R-:W-:-:S04]  /*47a0*/  IADD3 R14, P3, PT, R18, 0x500, RZ ;  /* 0x00000500120e7810 */ /* 0x001fc80007f7e0ff */
[----:B------:R-:W-:Y:S01]  /*47b0*/  ISETP.GT.U32.AND P1, PT, R14, R25, PT ;  /* 0x000000190e00720c */ /* 0x000fe20003f24070 */
[----:B------:R-:W-:Y:S01]  /*47c0*/  IMAD.X R15, RZ, RZ, R19, P3 ;  /* 0x000000ffff0f7224 */ /* 0x000fe200018e0613 */
[----:B------:R-:W-:Y:S01]  /*47d0*/  @P2 FSEL R14, R16, R10, P0 ;  /* 0x0000000a100e2208 */ /* 0x000fe20000000000 */
[----:B------:R-:W-:-:S04]  /*47e0*/  IMAD.U32 R16, RZ, RZ, UR9 ;  /* 0x00000009ff107e24 */ /* 0x000fc8000f8e00ff */
[----:B------:R-:W-:Y:S01]  /*47f0*/  @P2 IMAD.MOV.U32 R10, RZ, RZ, R14 ;  /* 0x000000ffff0a2224 */ /* 0x000fe200078e000e */
[----:B------:R-:W-:Y:S01]  /*4800*/  ISETP.GT.AND.EX P0, PT, R15, R16, PT, P1 ;  /* 0x000000100f00720c */ /* 0x000fe20003f04310 */
[----:B------:R-:W-:Y:S01]  /*4810*/  IMAD.MOV.U32 R14, RZ, RZ, R8 ;  /* 0x000000ffff0e7224 */ /* 0x000fe200078e0008 */
[----:B------:R-:W-:Y:S01]  /*4820*/  MOV R15, R7 ;  /* 0x00000007000f7202 */ /* 0x000fe20000000f00 */
[----:B------:R-:W-:-:S10]  /*4830*/  IMAD.MOV.U32 R20, RZ, RZ, R10 ;  /* 0x000000ffff147224 */ /* 0x000fd400078e000a */
[----:B------:R-:W-:Y:S05]  /*4840*/  @!P0 BRA `(.L_x_194) ;  /* 0xfffffff8006c8947 */ /* 0x000fea000383ffff */
[----:B------:R-:W-:Y:S05]  /*4850*/  BSYNC.RECONVERGENT B1 ;  /* 0x0000000000017941 */ /* 0x000fea0003800200 */
.L_x_191:
[----:B------:R-:W-:Y:S01]  /*4860*/  ISETP.GE.U32.AND P0, PT, R18, R25, PT ;  /* 0x000000191200720c */ /* 0x000fe20003f06070 */
[----:B------:R-:W-:Y:S03]  /*4870*/  BSSY.RECONVERGENT B1, `(.L_x_188) ;  /* 0x00000b1000017945 */ /* 0x000fe60003800200 */
[----:B------:R-:W-:-:S13]  /*4880*/  ISETP.GE.AND.EX P0, PT, R19, R16, PT, P0 ;  /* 0x000000101300720c */ /* 0x000fda0003f06300 */
[----:B------:R-:W-:Y:S05]  /*4890*/  @P0 BRA `(.L_x_195) ;  /* 0x0000000800b80947 */ /* 0x000fea0003800000 */
[----:B------:R-:W-:-:S05]  /*48a0*/  IMAD.IADD R20, R25, 0x1, -R18 ;  /* 0x0000000119147824 */ /* 0x000fca00078e0a12 */
[----:B------:R-:W-:-:S13]  /*48b0*/  ISETP.GE.AND P0, PT, R3, R20, PT ;  /* 0x000000140300720c */ /* 0x000fda0003f06270 */
[----:B------:R-:W-:Y:S05]  /*48c0*/  @P0 BRA `(.L_x_195) ;  /* 0x0000000800ac0947 */ /* 0x000fea0003800000 */
[----:B------:R-:W-:Y:S01]  /*48d0*/  LOP3.LUT R9, RZ, R3, RZ, 0x33, !PT ;  /* 0x00000003ff097212 */ /* 0x000fe200078e33ff */
[----:B------:R-:W-:Y:S03]  /*48e0*/  BSSY.RECONVERGENT B2, `(.L_x_196) ;  /* 0x0000035000027945 */ /* 0x000fe60003800200 */
[----:B------:R-:W-:-:S04]  /*48f0*/  IADD3 R25, PT, PT, -R18, R25, R9 ;  /* 0x0000001912197210 */ /* 0x000fc80007ffe109 */
[----:B------:R-:W-:-:S04]  /*4900*/  LOP3.LUT R9, R25, 0x300, RZ, 0xc0, !PT ;  /* 0x0000030019097812 */ /* 0x000fc800078ec0ff */
[----:B------:R-:W-:Y:S01]  /*4910*/  ISETP.NE.AND P0, PT, R9, 0x300, PT ;  /* 0x000003000900780c */ /* 0x000fe20003f05270 */
[----:B------:R-:W-:-:S12]  /*4920*/  IMAD.MOV.U32 R9, RZ, RZ, R3 ;  /* 0x000000ffff097224 */ /* 0x000fd800078e0003 */
[----:B------:R-:W-:Y:S05]  /*4930*/  @!P0 BRA `(.L_x_197) ;  /* 0x0000000000bc8947 */ /* 0x000fea0003800000 */
[----:B------:R-:W-:Y:S02]  /*4940*/  IADD3 R15, P0, PT, R3, R18, RZ ;  /* 0x00000012030f7210 */ /* 0x000fe40007f1e0ff */
[----:B------:R-:W-:Y:S02]  /*4950*/  LEA.HI R9, R25, 0x1, RZ, 0x18 ;  /* 0x0000000119097811 */ /* 0x000fe400078fc0ff */
[C---:B------:R-:W-:Y:S01]  /*4960*/  LEA R2, P1, R15.reuse, R2, 0x3 ;  /* 0x000000020f027211 */ /* 0x040fe200078218ff */
[----:B------:R-:W-:Y:S01]  /*4970*/  IMAD.X R13, RZ, RZ, R19, P0 ;  /* 0x000000ffff0d7224 */ /* 0x000fe200000e0613 */
[----:B------:R-:W-:Y:S02]  /*4980*/  IADD3 R14, P0, PT, R15, R5, RZ ;  /* 0x000000050f0e7210 */ /* 0x000fe40007f1e0ff */
[----:B------:R-:W-:Y:S01]  /*4990*/  LOP3.LUT R5, R9, 0x3, RZ, 0xc0, !PT ;  /* 0x0000000309057812 */ /* 0x000fe200078ec0ff */
[----:B------:R-:W-:Y:S01]  /*49a0*/  IMAD.MOV.U32 R9, RZ, RZ, R3 ;  /* 0x000000ffff097224 */ /* 0x000fe200078e0003 */
[----:B------:R-:W-:Y:S01]  /*49b0*/  LEA.HI.X R15, R15, R4, R13, 0x3, P1 ;  /* 0x000000040f0f7211 */ /* 0x000fe200008f1c0d */
[----:B------:R-:W-:-:S02]  /*49c0*/  IMAD.X R16, R13, 0x1, R6, P0 ;  /* 0x000000010d107824 */ /* 0x000fc400000e0606 */
[----:B------:R-:W-:-:S07]  /*49d0*/  IMAD.MOV R6, RZ, RZ, -R5 ;  /* 0x000000ffff067224 */ /* 0x000fce00078e0a05 */
.L_x_200:
        /* <DEDUP_REMOVED lines=9> */
[----:B------:R-:W-:Y:S02]  /*4a70*/  IMAD.MOV.U32 R4, RZ, RZ, R10 ;  /* 0x000000ffff047224 */ /* 0x000fe400078e000a */
        /* <DEDUP_REMOVED lines=21> */
.L_x_199:
[----:B------:R-:W-:Y:S05]  /*4bd0*/  BSYNC.RECONVERGENT B3 ;  /* 0x0000000000037941 */ /* 0x000fea0003800200 */
.L_x_198:
[----:B------:R-:W-:Y:S01]  /*4be0*/  IADD3 R14, P0, PT, R14, 0x100, RZ ;  /* 0x000001000e0e7810 */ /* 0x000fe20007f1e0ff */
[----:B------:R-:W-:Y:S02]  /*4bf0*/  VIADD R9, R9, 0x100 ;  /* 0x0000010009097836 */ /* 0x000fe40000000000 */
[----:B------:R-:W-:Y:S02]  /*4c00*/  IMAD.X R15, RZ, RZ, R15, P3 ;  /* 0x000000ffff0f7224 */ /* 0x000fe400018e060f */
[----:B------:R-:W-:Y:S01]  /*4c10*/  IMAD.X R16, RZ, RZ, R16, P0 ;  /* 0x000000ffff107224 */ /* 0x000fe200000e0610 */
[----:B------:R-:W-:Y:S07]  /*4c20*/  @P2 BRA `(.L_x_200) ;  /* 0xfffffffc006c2947 */ /* 0x000fee000383ffff */
.L_x_197:
[----:B------:R-:W-:Y:S05]  /*4c30*/  BSYNC.RECONVERGENT B2 ;  /* 0x0000000000027941 */ /* 0x000fea0003800200 */
.L_x_196:
[----:B------:R-:W-:-:S13]  /*4c40*/  ISETP.GE.U32.AND P0, PT, R25, 0x300, PT ;  /* 0x000003001900780c */ /* 0x000fda0003f06070 */
[----:B------:R-:W-:Y:S05]  /*4c50*/  @!P0 BRA `(.L_x_195) ;  /* 0x0000000400c88947 */ /* 0x000fea0003800000 */
[----:B------:R-:W0:Y:S01]  /*4c60*/  LDC.64 R16, c[0x0][0x380] ;  /* 0x0000e000ff107b82 */ /* 0x000e220000000a00 */
[----:B------:R-:W-:-:S07]  /*4c70*/  VIADD R21, R9, 0x200 ;  /* 0x0000020009157836 */ /* 0x000fce0000000000 */
[----:B------:R-:W1:Y:S02]  /*4c80*/  LDC.64 R14, c[0x0][0x388] ;  /* 0x0000e200ff0e7b82 */ /* 0x000e640000000a00 */
.L_x_209:
[----:B------:R-:W-:-:S05]  /*4c90*/  VIADD R5, R21, 0xfffffe00 ;  /* 0xfffffe0015057836 */ /* 0x000fca0000000000 */
[----:B------:R-:W-:-:S05]  /*4ca0*/  IADD3 R5, P0, PT, R5, R18, RZ ;  /* 0x0000001205057210 */ /* 0x000fca0007f1e0ff */
[----:B------:R-:W-:Y:S01]  /*4cb0*/  IMAD.X R2, RZ, RZ, R19, P0 ;  /* 0x000000ffff027224 */ /* 0x000fe200000e0613 */
[----:B0-----:R-:W-:-:S04]  /*4cc0*/  LEA R22, P0, R5, R16, 0x3 ;  /* 0x0000001005167211 */ /* 0x001fc800078018ff */
[----:B------:R-:W-:-:S05]  /*4cd0*/  LEA.HI.X R23, R5, R17, R2, 0x3, P0 ;  /* 0x0000001105177211 */ /* 0x000fca00000f1c02 */
[----:B------:R-:W2:Y:S04]  /*4ce0*/  LDG.E.64 R24, desc[UR10][R22.64] ;  /* 0x0000000a16187981 */ /* 0x000ea8000c1e1b00 */
[----:B------:R0:W5:Y:S01]  /*4cf0*/  LDG.E.64 R12, desc[UR10][R22.64+0x800] ;  /* 0x0008000a160c7981 */ /* 0x000162000c1e1b00 */
        /* <DEDUP_REMOVED lines=23> */
.L_x_202:
[----:B------:R-:W-:Y:S05]  /*4e70*/  BSYNC.RECONVERGENT B2 ;  /* 0x0000000000027941 */ /* 0x000fea0003800200 */
.L_x_201:
[----:B------:R0:W5:Y:S04]  /*4e80*/  LDG.E.64 R6, desc[UR10][R22.64+0x1000] ;  /* 0x0010000a16067981 */ /* 0x000168000c1e1b00 */
[----:B------:R0:W5:Y:S02]  /*4e90*/  LDG.E.64 R24, desc[UR10][R22.64+0x1800] ;  /* 0x0018000a16187981 */ /* 0x000164000c1e1b00 */
[----:B-----5:R-:W-:Y:S01]  /*4ea0*/  DSETP.GEU.AND P0, PT, |R4|, |R12|, PT ;  /* 0x4000000c0400722a */ /* 0x020fe20003f0e200 */
[----:B------:R-:W-:Y:S01]  /*4eb0*/  VIADD R11, R21, 0xffffff00 ;  /* 0xffffff00150b7836 */ /* 0x000fe20000000000 */
[----:B------:R-:W-:Y:S01]  /*4ec0*/  BSSY.RECONVERGENT B2, `(.L_x_203) ;  /* 0x0000016000027945 */ /* 0x000fe20003800200 */
[----:B------:R-:W-:-:S03]  /*4ed0*/  IMAD.MOV.U32 R10, RZ, RZ, R12 ;  /* 0x000000ffff0a7224 */ /* 0x000fc600078e000c */
[----:B------:R-:W-:Y:S01]  /*4ee0*/  IADD3 R28, P1, P2, R18, R14, R11 ;  /* 0x0000000e121c7210 */ /* 0x000fe20007a3e00b */
[----:B------:R-:W-:-:S03]  /*4ef0*/  IMAD.MOV.U32 R11, RZ, RZ, R13 ;  /* 0x000000ffff0b7224 */ /* 0x000fc600078e000d */
[----:B------:R-:W-:Y:S01]  /*4f00*/  IADD3.X R27, PT, PT, R19, R15, RZ, P1, P2 ;  /* 0x0000000f131b7210 */ /* 0x000fe20000fe44ff */
[----:B------:R-:W-:-:S04]  /*4f10*/  IMAD.MOV.U32 R8, RZ, RZ, R28 ;  /* 0x000000ffff087224 */ /* 0x000fc800078e001c */
        /* <DEDUP_REMOVED lines=16> */
.L_x_204:
[----:B------:R-:W-:Y:S05]  /*5020*/  BSYNC.RECONVERGENT B2 ;  /* 0x0000000000027941 */ /* 0x000fea0003800200 */
.L_x_203:
[----:B------:R-:W-:Y:S01]  /*5030*/  DSETP.GEU.AND P0, PT, |R10|, |R6|, PT ;  /* 0x400000060a00722a */ /* 0x000fe20003f0e200 */
[----:B------:R-:W-:Y:S01]  /*5040*/  IADD3 R23, P1, P2, R18, R14, R21 ;  /* 0x0000000e12177210 */ /* 0x000fe20007a3e015 */
[----:B------:R-:W-:Y:S01]  /*5050*/  BSSY.RECONVERGENT B2, `(.L_x_205) ;  /* 0x0000016000027945 */ /* 0x000fe20003800200 */
[----:B------:R-:W-:Y:S02]  /*5060*/  VIADD R13, R21, 0x100 ;  /* 0x00000100150d7836 */ /* 0x000fe40000000000 */
[----:B------:R-:W-:Y:S01]  /*5070*/  IADD3.X R27, PT, PT, R19, R15, RZ, P1, P2 ;  /* 0x0000000f131b7210 */ /* 0x000fe20000fe44ff */
[----:B------:R-:W-:Y:S02]  /*5080*/  IMAD.MOV.U32 R2, RZ, RZ, R23 ;  /* 0x000000ffff027224 */ /* 0x000fe400078e0017 */
        /* <DEDUP_REMOVED lines=18> */
.L_x_206:
[----:B------:R-:W-:Y:S05]  /*51b0*/  BSYNC.RECONVERGENT B2 ;  /* 0x0000000000027941 */ /* 0x000fea0003800200 */
.L_x_205:
[----:B------:R-:W-:Y:S01]  /*51c0*/  DSETP.GEU.AND P0, PT, |R4|, |R24|, PT ;  /* 0x400000180400722a */ /* 0x000fe20003f0e200 */
[----:B------:R-:W-:Y:S01]  /*51d0*/  IADD3 R13, P1, P2, R18, R14, R13 ;  /* 0x0000000e120d7210 */ /* 0x000fe20007a3e00d */
[----:B------:R-:W-:Y:S01]  /*51e0*/  BSSY.RECONVERGENT B2, `(.L_x_207) ;  /* 0x0000015000027945 */ /* 0x000fe20003800200 */
[----:B------:R-:W-:Y:S02]  /*51f0*/  IMAD.MOV.U32 R10, RZ, RZ, R24 ;  /* 0x000000ffff0a7224 */ /* 0x000fe400078e0018 */
[----:B------:R-:W-:Y:S01]  /*5200*/  IADD3.X R6, PT, PT, R19, R15, RZ, P1, P2 ;  /* 0x0000000f13067210 */ /* 0x000fe20000fe44ff */
[----:B------:R-:W-:Y:S02]  /*5210*/  IMAD.MOV.U32 R7, RZ, RZ, R13 ;  /* 0x000000ffff077224 */ /* 0x000fe400078e000d */
[----:B------:R-:W-:Y:S02]  /*5220*/  IMAD.MOV.U32 R11, RZ, RZ, R25 ;  /* 0x000000ffff0b7224 */ /* 0x000fe400078e0019 */
[----:B------:R-:W-:-:S04]  /*5230*/  IMAD.MOV.U32 R8, RZ, RZ, R6 ;  /* 0x000000ffff087224 */ /* 0x000fc800078e0006 */
[----:B------:R-:W-:Y:S05]  /*5240*/  @!P0 BRA `(.L_x_208) ;  /* 0x0000000000388947 */ /* 0x000fea0003800000 */
[----:B------:R-:W-:Y:S01]  /*5250*/  DSETP.GEU.AND P0, PT, |R24|, |R4|, PT ;  /* 0x400000041800722a */ /* 0x000fe20003f0e200 */
[----:B------:R-:W-:Y:S01]  /*5260*/  MOV R7, R2 ;  /* 0x0000000200077202 */ /* 0x000fe20000000f00 */
[----:B------:R-:W-:Y:S02]  /*5270*/  IMAD.MOV.U32 R8, RZ, RZ, R9 ;  /* 0x000000ffff087224 */ /* 0x000fe400078e0009 */
[----:B------:R-:W-:Y:S02]  /*5280*/  IMAD.MOV.U32 R10, RZ, RZ, R4 ;  /* 0x000000ffff0a7224 */ /* 0x000fe400078e0004 */
[----:B------:R-:W-:-:S08]  /*5290*/  IMAD.MOV.U32 R11, RZ, RZ, R5 ;  /* 0x000000ffff0b7224 */ /* 0x000fd000078e0005 */
        /* <DEDUP_REMOVED lines=9> */
.L_x_208:
[----:B------:R-:W-:Y:S05]  /*5330*/  BSYNC.RECONVERGENT B2 ;  /* 0x0000000000027941 */ /* 0x000fea0003800200 */
.L_x_207:
[C---:B------:R-:W-:Y:S02]  /*5340*/  VIADD R5, R21.reuse, 0x200 ;  /* 0x0000020015057836 */ /* 0x040fe40000000000 */
[----:B------:R-:W-:-:S03]  /*5350*/  VIADD R21, R21, 0x400 ;  /* 0x0000040015157836 */ /* 0x000fc60000000000 */
[----:B------:R-:W-:-:S13]  /*5360*/  ISETP.GE.AND P0, PT, R5, R20, PT ;  /* 0x000000140500720c */ /* 0x000fda0003f06270 */
[----:B------:R-:W-:Y:S05]  /*5370*/  @!P0 BRA `(.L_x_209) ;  /* 0xfffffff800448947 */ /* 0x000fea000383ffff */
.L_x_195:
[----:B------:R-:W-:Y:S05]  /*5380*/  BSYNC.RECONVERGENT B1 ;  /* 0x0000000000017941 */ /* 0x000fea0003800200 */
.L_x_188:
        /* <DEDUP_REMOVED lines=32> */
.L_x_211:
[----:B------:R-:W-:Y:S05]  /*5590*/  BSYNC.RECONVERGENT B1 ;  /* 0x0000000000017941 */ /* 0x000fea0003800200 */
.L_x_210:
        /* <DEDUP_REMOVED lines=31> */
.L_x_213:
[----:B------:R-:W-:Y:S05]  /*5790*/  BSYNC.RECONVERGENT B1 ;  /* 0x0000000000017941 */ /* 0x000fea0003800200 */
.L_x_212:
        /* <DEDUP_REMOVED lines=31> */
.L_x_215:
[----:B------:R-:W-:Y:S05]  /*5990*/  BSYNC.RECONVERGENT B1 ;  /* 0x0000000000017941 */ /* 0x000fea0003800200 */
.L_x_214:
[----:B------:R-:W-:Y:S01]  /*59a0*/  ISETP.GT.AND P0, PT, R2, 0x17, PT ;  /* 0x000000170200780c */ /* 0x000fe20003f04270 */
[----:B-1----:R1:W1:Y:S01]  /*59b0*/  SHFL.DOWN PT, R6, R4, 0x8, 0x1f ;  /* 0x09001f0004067f89 */ /* 0x00226200000e0000 */
[----:B------:R-:W-:Y:S01]  /*59c0*/  BSSY.RECONVERGENT B1, `(.L_x_216) ;  /* 0x000001d000017945 */ /* 0x000fe20003800200 */
[----:B--2---:R-:W-:Y:S02]  /*59d0*/  IMAD.MOV.U32 R12, RZ, RZ, R10 ;  /* 0x000000ffff0c7224 */ /* 0x004fe400078e000a */
[----:B------:R2:W1:Y:S01]  /*59e0*/  SHFL.DOWN PT, R7, R5, 0x8, 0x1f ;  /* 0x09001f0005077f89 */ /* 0x00046200000e0000 */
[----:B------:R-:W-:Y:S02]  /*59f0*/  IMAD.MOV.U32 R13, RZ, RZ, R11 ;  /* 0x000000ffff0d7224 */ /* 0x000fe400078e000b */
[----:B------:R-:W-:Y:S01]  /*5a00*/  IMAD.MOV.U32 R8, RZ, RZ, R4 ;  /* 0x000000ffff087224 */ /* 0x000fe200078e0004 */
[----:B0-----:R2:W0:Y:S01]  /*5a10*/  SHFL.DOWN PT, R15, R10, 0x8, 0x1f ;  /* 0x09001f000a0f7f89 */ /* 0x00142200000e0000 */
[----:B----4-:R-:W-:-:S03]  /*5a20*/  IMAD.MOV.U32 R9, RZ, RZ, R5 ;  /* 0x000000ffff097224 */ /* 0x010fc600078e0005 */
[----:B---3--:R2:W3:Y:S01]  /*5a30*/  SHFL.DOWN PT, R14, R11, 0x8, 0x1f ;  /* 0x09001f000b0e7f89 */ /* 0x0084e200000e0000 */
[----:B------:R-:W-:Y:S05]  /*5a40*/  @P0 BRA `(.L_x_217) ;  /* 0x0000000000500947 */ /* 0x000fea0003800000 */
[----:B-1----:R-:W-:Y:S01]  /*5a50*/  DSETP.GEU.AND P0, PT, |R4|, |R6|, PT ;  /* 0x400000060400722a */ /* 0x002fe20003f0e200 */
        /* <DEDUP_REMOVED lines=19> */
.L_x_217:
[----:B------:R-:W-:Y:S05]  /*5b90*/  BSYNC.RECONVERGENT B1 ;  /* 0x0000000000017941 */ /* 0x000fea0003800200 */
.L_x_216:
[----:B------:R-:W-:Y:S01]  /*5ba0*/  ISETP.GT.AND P0, PT, R2, 0xf, PT ;  /* 0x0000000f0200780c */ /* 0x000fe20003f04270 */
[----:B--2---:R2:W4:Y:S01]  /*5bb0*/  SHFL.DOWN PT, R10, R8, 0x10, 0x1f ;  /* 0x0a001f00080a7f89 */ /* 0x00452200000e0000 */
[----:B------:R-:W-:Y:S01]  /*5bc0*/  BSSY.RECONVERGENT B1, `(.L_x_218) ;  /* 0x000001d000017945 */ /* 0x000fe20003800200 */
[----:B-1----:R-:W-:Y:S02]  /*5bd0*/  IMAD.MOV.U32 R4, RZ, RZ, R12 ;  /* 0x000000ffff047224 */ /* 0x002fe400078e000c */
[----:B------:R2:W1:Y:S01]  /*5be0*/  SHFL.DOWN PT, R11, R9, 0x10, 0x1f ;  /* 0x0a001f00090b7f89 */ /* 0x00046200000e0000 */
[----:B------:R-:W-:Y:S02]  /*5bf0*/  IMAD.MOV.U32 R5, RZ, RZ, R13 ;  /* 0x000000ffff057224 */ /* 0x000fe400078e000d */
[----:B------:R-:W-:Y:S01]  /*5c00*/  IMAD.MOV.U32 R6, RZ, RZ, R8 ;  /* 0x000000ffff067224 */ /* 0x000fe200078e0008 */
[----:B0-----:R2:W0:Y:S01]  /*5c10*/  SHFL.DOWN PT, R15, R12, 0x10, 0x1f ;  /* 0x0a001f000c0f7f89 */ /* 0x00142200000e0000 */
[----:B------:R-:W-:-:S03]  /*5c20*/  IMAD.MOV.U32 R7, RZ, RZ, R9 ;  /* 0x000000ffff077224 */ /* 0x000fc600078e0009 */
[----:B---3--:R2:W3:Y:S01]  /*5c30*/  SHFL.DOWN PT, R14, R13, 0x10, 0x1f ;  /* 0x0a001f000d0e7f89 */ /* 0x0084e200000e0000 */
        /* <DEDUP_REMOVED lines=21> */
.L_x_219:
[----:B------:R-:W-:Y:S05]  /*5d90*/  BSYNC.RECONVERGENT B1 ;  /* 0x0000000000017941 */ /* 0x000fea0003800200 */
.L_x_218:
[----:B------:R-:W-:Y:S01]  /*5da0*/  ISETP.NE.AND P0, PT, R2, RZ, PT ;  /* 0x000000ff0200720c */ /* 0x000fe20003f05270 */
[----:B------:R-:W-:-:S12]  /*5db0*/  BSSY.RECONVERGENT B1, `(.L_x_220) ;  /* 0x000000a000017945 */ /* 0x000fd80003800200 */
[----:B------:R-:W-:Y:S05]  /*5dc0*/  @P0 BRA `(.L_x_221) ;  /* 0x0000000000200947 */ /* 0x000fea0003800000 */
[----:B--2---:R-:W2:Y:S01]  /*5dd0*/  S2R R9, SR_CgaCtaId ;  /* 0x0000000000097919 */ /* 0x004ea20000008800 */
[----:B------:R-:W-:Y:S02]  /*5de0*/  MOV R8, 0x400 ;  /* 0x0000040000087802 */ /* 0x000fe40000000f00 */
[----:B------:R-:W-:-:S04]  /*5df0*/  SHF.R.U32.HI R2, RZ, 0x1, R3 ;  /* 0x00000001ff027819 */ /* 0x000fc80000011603 */
[----:B------:R-:W-:Y:S02]  /*5e00*/  LOP3.LUT R2, R2, 0x1f0, RZ, 0xc0, !PT ;  /* 0x000001f002027812 */ /* 0x000fe400078ec0ff */
[----:B--2---:R-:W-:-:S05]  /*5e10*/  LEA R9, R9, R8, 0x18 ;  /* 0x0000000809097211 */ /* 0x004fca00078ec0ff */
[----:B------:R-:W-:-:S05]  /*5e20*/  IMAD.IADD R9, R2, 0x1, R9 ;  /* 0x0000000102097824 */ /* 0x000fca00078e0209 */
[----:B------:R2:W-:Y:S04]  /*5e30*/  STS.64 [R9+0x10], R4 ;  /* 0x0000100409007388 */ /* 0x0005e80000000a00 */
[----:B------:R2:W-:Y:S02]  /*5e40*/  STS.64 [R9+0x8], R6 ;  /* 0x0000080609007388 */ /* 0x0005e40000000a00 */
.L_x_221:
[----:B------:R-:W-:Y:S05]  /*5e50*/  BSYNC.RECONVERGENT B1 ;  /* 0x0000000000017941 */ /* 0x000fea0003800200 */
.L_x_220:
[----:B------:R-:W-:Y:S01]  /*5e60*/  BAR.SYNC.DEFER_BLOCKING 0x0 ;  /* 0x0000000000007b1d */ /* 0x000fe20000010000 */
[----:B------:R-:W-:-:S13]  /*5e70*/  ISETP.NE.AND P1, PT, R3, RZ, PT ;  /* 0x000000ff0300720c */ /* 0x000fda0003f25270 */
[----:B------:R-:W-:Y:S05]  /*5e80*/  @P1 BRA `(.L_x_149) ;  /* 0x00000008008c1947 */ /* 0x000fea0003800000 */
[----:B------:R-:W5:Y:S01]  /*5e90*/  S2R R3, SR_CgaCtaId ;  /* 0x0000000000037919 */ /* 0x000f620000008800 */
[----:B------:R-:W-:Y:S01]  /*5ea0*/  MOV R20, 0x400 ;  /* 0x0000040000147802 */ /* 0x000fe20000000f00 */
[----:B------:R-:W-:Y:S03]  /*5eb0*/  BSSY.RECONVERGENT B1, `(.L_x_222) ;  /* 0x000001a000017945 */ /* 0x000fe60003800200 */
[----:B-----5:R-:W-:-:S05]  /*5ec0*/  LEA R20, R3, R20, 0x18 ;  /* 0x0000001403147211 */ /* 0x020fca00078ec0ff */
[----:B------:R-:W5:Y:S04]  /*5ed0*/  LDS.64 R16, [R20+0x18] ;  /* 0x0000180014107984 */ /* 0x000f680000000a00 */
[----:B-12-4-:R-:W1:Y:S04]  /*5ee0*/  LDS.128 R8, [R20+0x20] ;  /* 0x0000200014087984 */ /* 0x016e680000000c00 */
[----:B------:R2:W4:Y:S04]  /*5ef0*/  LDS.64 R2, [R20+0x80] ;  /* 0x0000800014027984 */ /* 0x0005280000000a00 */
[----:B0--3--:R2:W0:Y:S01]  /*5f00*/  LDS.128 R12, [R20+0x30] ;  /* 0x00003000140c7984 */ /* 0x0094220000000c00 */
[----:B-----5:R-:W-:Y:S01]  /*5f10*/  DSETP.GEU.AND P0, PT, |R6|, |R16|, PT ;  /* 0x400000100600722a */ /* 0x020fe20003f0e200 */
[----:B------:R-:W-:-:S02]  /*5f20*/  IMAD.MOV.U32 R22, RZ, RZ, R16 ;  /* 0x000000ffff167224 */ /* 0x000fc400078e0010 */
[----:B------:R-:W-:Y:S02]  /*5f30*/  IMAD.MOV.U32 R23, RZ, RZ, R17 ;  /* 0x000000ffff177224 */ /* 0x000fe400078e0011 */
[----:B-1----:R-:W-:Y:S02]  /*5f40*/  IMAD.MOV.U32 R25, RZ, RZ, R8 ;  /* 0x000000ffff197224 */ /* 0x002fe400078e0008 */
[----:B------:R-:W-:-:S07]  /*5f50*/  IMAD.MOV.U32 R21, RZ, RZ, R9 ;  /* 0x000000ffff157224 */ /* 0x000fce00078e0009 */
[----:B0-2-4-:R-:W-:Y:S05]  /*5f60*/  @!P0 BRA `(.L_x_223) ;  /* 0x0000000000388947 */ /* 0x015fea0003800000 */
        /* <DEDUP_REMOVED lines=14> */
.L_x_223:
[----:B------:R-:W-:Y:S05]  /*6050*/  BSYNC.RECONVERGENT B1 ;  /* 0x0000000000017941 */ /* 0x000fea0003800200 */
.L_x_222:
        /* <DEDUP_REMOVED lines=23> */
.L_x_225:
[----:B------:R-:W-:Y:S05]  /*61d0*/  BSYNC.RECONVERGENT B1 ;  /* 0x0000000000017941 */ /* 0x000fea0003800200 */
.L_x_224:
        /* <DEDUP_REMOVED lines=21> */
.L_x_227:
[----:B------:R-:W-:Y:S05]  /*6330*/  BSYNC.RECONVERGENT B1 ;  /* 0x0000000000017941 */ /* 0x000fea0003800200 */
.L_x_226:
        /* <DEDUP_REMOVED lines=23> */
.L_x_229:
[----:B------:R-:W-:Y:S05]  /*64b0*/  BSYNC.RECONVERGENT B1 ;  /* 0x0000000000017941 */ /* 0x000fea0003800200 */
.L_x_228:
        /* <DEDUP_REMOVED lines=21> */
.L_x_231:
[----:B------:R-:W-:Y:S05]  /*6610*/  BSYNC.RECONVERGENT B1 ;  /* 0x0000000000017941 */ /* 0x000fea0003800200 */
.L_x_230:
        /* <DEDUP_REMOVED lines=21> */
.L_x_233:
[----:B------:R-:W-:Y:S05]  /*6770*/  BSYNC.RECONVERGENT B1 ;  /* 0x0000000000017941 */ /* 0x000fea0003800200 */
.L_x_232:
        /* <DEDUP_REMOVED lines=20> */
.L_x_149:
[----:B------:R-:W-:Y:S05]  /*68c0*/  BSYNC.RECONVERGENT B0 ;  /* 0x0000000000007941 */ /* 0x000fea0003800200 */
.L_x_116:
[----:B------:R-:W-:Y:S05]  /*68d0*/  @P1 EXIT ;  /* 0x000000000000194d */ /* 0x000fea0003800000 */
[----:B01--4-:R-:W0:Y:S02]  /*68e0*/  LDC.64 R2, c[0x0][0x390] ;  /* 0x0000e400ff027b82 */ /* 0x013e240000000a00 */
[----:B0-----:R-:W-:-:S05]  /*68f0*/  IMAD.WIDE.U32 R2, R0, 0x10, R2 ;  /* 0x0000001000027825 */ /* 0x001fca00078e0002 */
[----:B------:R-:W-:Y:S04]  /*6900*/  STG.E.64 desc[UR10][R2.64], R6 ;  /* 0x0000000602007986 */ /* 0x000fe8000c101b0a */
[----:B------:R-:W-:Y:S01]  /*6910*/  STG.E.64 desc[UR10][R2.64+0x8], R4 ;  /* 0x0000080402007986 */ /* 0x000fe2000c101b0a */
[----:B------:R-:W-:Y:S05]  /*6920*/  EXIT ;  /* 0x000000000000794d */ /* 0x000fea0003800000 */
.L_x_234:
        /* <DEDUP_REMOVED lines=13> */
.L_x_734:


//--------------------- .text._ZN6thrust24THRUST_300001_SM_1000_NS8cuda_cub4core6detail13_kernel_agentINS1_8__reduce11ReduceAgentINS0_12zip_iteratorIN4cuda3std3__45tupleIJNS0_10device_ptrIdEENS0_17counting_iteratorIlNS0_11use_defaultESF_SF_EEEEEEEPNSB_IJdlEEESJ_lNS1_9__extrema9arg_max_fIdl10comparatorEEEEJSI_SK_lSO_EEEvDpT0_ --------------------------
	.section	.text._ZN6thrust24THRUST_300001_SM_1000_NS8cuda_cub4core6detail13_kernel_agentINS1_8__reduce11ReduceAgentINS0_12zip_iteratorIN4cuda3std3__45tupleIJNS0_10device_ptrIdEENS0_17counting_iteratorIlNS0_11use_defaultESF_SF_EEEEEEEPNSB_IJdlEEESJ_lNS1_9__extrema9arg_max_fIdl10comparatorEEEEJSI_SK_lSO_EEEvDpT0_,"ax",@progbits
	.align	128
        .global         _ZN6thrust24THRUST_300001_SM_1000_NS8cuda_cub4core6detail13_kernel_agentINS1_8__reduce11ReduceAgentINS0_12zip_iteratorIN4cuda3std3__45tupleIJNS0_10device_ptrIdEENS0_17counting_iteratorIlNS0_11use_defaultESF_SF_EEEEEEEPNSB_IJdlEEESJ_lNS1_9__extrema9arg_max_fIdl10comparatorEEEEJSI_SK_lSO_EEEvDpT0_
        .type           _ZN6thrust24THRUST_300001_SM_1000_NS8cuda_cub4core6detail13_kernel_agentINS1_8__reduce11ReduceAgentINS0_12zip_iteratorIN4cuda3std3__45tupleIJNS0_10device_ptrIdEENS0_17counting_iteratorIlNS0_11use_defaultESF_SF_EEEEEEEPNSB_IJdlEEESJ_lNS1_9__extrema9arg_max_fIdl10comparatorEEEEJSI_SK_lSO_EEEvDpT0_,@function
        .size           _ZN6thrust24THRUST_300001_SM_1000_NS8cuda_cub4core6detail13_kernel_agentINS1_8__reduce11ReduceAgentINS0_12zip_iteratorIN4cuda3std3__45tupleIJNS0_10device_ptrIdEENS0_17counting_iteratorIlNS0_11use_defaultESF_SF_EEEEEEEPNSB_IJdlEEESJ_lNS1_9__extrema9arg_max_fIdl10comparatorEEEEJSI_SK_lSO_EEEvDpT0_,(.L_x_735 - _ZN6thrust24THRUST_300001_SM_1000_NS8cuda_cub4core6detail13_kernel_agentINS1_8__reduce11ReduceAgentINS0_12zip_iteratorIN4cuda3std3__45tupleIJNS0_10device_ptrIdEENS0_17counting_iteratorIlNS0_11use_defaultESF_SF_EEEEEEEPNSB_IJdlEEESJ_lNS1_9__extrema9arg_max_fIdl10comparatorEEEEJSI_SK_lSO_EEEvDpT0_)
        .other          _ZN6thrust24THRUST_300001_SM_1000_NS8cuda_cub4core6detail13_kernel_agentINS1_8__reduce11ReduceAgentINS0_12zip_iteratorIN4cuda3std3__45tupleIJNS0_10device_ptrIdEENS0_17counting_iteratorIlNS0_11use_defaultESF_SF_EEEEEEEPNSB_IJdlEEESJ_lNS1_9__extrema9arg_max_fIdl10comparatorEEEEJSI_SK_lSO_EEEvDpT0_,@"STO_CUDA_ENTRY STV_DEFAULT"
_ZN6thrust24THRUST_300001_SM_1000_NS8cuda_cub4core6detail13_kernel_agentINS1_8__reduce11ReduceAgentINS0_12zip_iteratorIN4cuda3std3__45tupleIJNS0_10device_ptrIdEENS0_17counting_iteratorIlNS0_11use_defaultESF_SF_EEEEEEEPNSB_IJdlEEESJ_lNS1_9__extrema9arg_max_fIdl10comparatorEEEEJSI_SK_lSO_EEEvDpT0_:
.text._ZN6thrust24THRUST_300001_SM_1000_NS8cuda_cub4core6detail13_kernel_agentINS1_8__reduce11ReduceAgentINS0_12zip_iteratorIN4cuda3std3__45tupleIJNS0_10device_ptrIdEENS0_17counting_iteratorIlNS0_11use_defaultESF_SF_EEEEEEEPNSB_IJdlEEESJ_lNS1_9__extrema9arg_max_fIdl10comparatorEEEEJSI_SK_lSO_EEEvDpT0_:
[----:B------:R-:W-:Y:S01]  /*0000*/  LDC R1, c[0x0][0x37c] ;  /* 0x0000df00ff017b82 */ /* 0x000fe20000000800 */
[----:B------:R-:W0:Y:S02]  /*0010*/  LDCU.64 UR4, c[0x0][0x398] ;  /* 0x00007300ff0477ac */ /* 0x000e240008000a00 */
[----:B0-----:R-:W-:-:S04]  /*0020*/  ISETP.NE.U32.AND P0, PT, RZ, UR4, PT ;  /* 0x00000004ff007c0c */ /* 0x001fc8000bf05070 */
[----:B------:R-:W-:-:S13]  /*0030*/  ISETP.NE.AND.EX P0, PT, RZ, UR5, PT, P0 ;  /* 0x00000005ff007c0c */ /* 0x000fda000bf05300 */
[----:B------:R-:W-:Y:S05]  /*0040*/  @!P0 EXIT ;  /* 0x000000000000894d */ /* 0x000fea0003800000 */
[----:B------:R-:W-:Y:S01]  /*0050*/  UISETP.GT.U32.AND UP0, UPT, UR4, 0x4ff, UPT ;  /* 0x000004ff0400788c */ /* 0x000fe2000bf04070 */
[----:B------:R-:W-:Y:S01]  /*0060*/  BSSY.RECONVERGENT B0, `(.L_x_235) ;  /* 0x000063e000007945 */ /* 0x000fe20003800200 */
[----:B------:R-:W0:Y:S02]  /*0070*/  LDCU.64 UR8, c[0x0][0x358] ;  /* 0x00006b00ff0877ac */ /* 0x000e240008000a00 */
[----:B------:R-:W-:-:S09]  /*0080*/  UISETP.GT.AND.EX UP0, UPT, UR5, URZ, UPT, UP0 ;  /* 0x000000ff0500728c */ /* 0x000fd2000bf04300 */
        /* <DEDUP_REMOVED lines=9> */
[----:B------:R-:W1:Y:S01]  /*0120*/  LDC.64 R2, c[0x0][0x380] ;  /* 0x0000e000ff027b82 */ /* 0x000e620000000a00 */
[----:B------:R-:W2:Y:S01]  /*0130*/  LDCU.64 UR6, c[0x0][0x388] ;  /* 0x00007100ff0677ac */ /* 0x000ea20008000a00 */
[----:B-1----:R-:W-:-:S06]  /*0140*/  IMAD.WIDE.U32 R2, R0, 0x8, R2 ;  /* 0x0000000800027825 */ /* 0x002fcc00078e0002 */
[----:B0-----:R-:W5:Y:S01]  /*0150*/  LDG.E.64 R2, desc[UR8][R2.64] ;  /* 0x0000000802027981 */ /* 0x001f62000c1e1b00 */
[C---:B--2---:R-:W-:Y:S01]  /*0160*/  IADD3 R9, P0, PT, R0.reuse, UR6, RZ ;  /* 0x0000000600097c10 */ /* 0x044fe2000ff1e0ff */
[----:B------:R-:W-:-:S04]  /*0170*/  VIADD R10, R0, 0x100 ;  /* 0x00000100000a7836 */ /* 0x000fc80000000000 */
[----:B------:R-:W-:-:S08]  /*0180*/  IMAD.X R8, RZ, RZ, UR7, P0 ;  /* 0x00000007ff087e24 */ /* 0x000fd000080e06ff */
.L_x_238:
[----:B0-----:R-:W-:Y:S05]  /*0190*/  BSYNC.RECONVERGENT B1 ;  /* 0x0000000000017941 */ /* 0x001fea0003800200 */
.L_x_237:
[----:B------:R-:W-:Y:S01]  /*01a0*/  ISETP.GE.AND P0, PT, R10, UR4, PT ;  /* 0x000000040a007c0c */ /* 0x000fe2000bf06270 */
[----:B------:R-:W-:-:S12]  /*01b0*/  BSSY.RECONVERGENT B1, `(.L_x_239) ;  /* 0x00000a9000017945 */ /* 0x000fd80003800200 */
[----:B------:R-:W-:Y:S05]  /*01c0*/  @P0 BRA `(.L_x_240) ;  /* 0x00000008009c0947 */ /* 0x000fea0003800000 */
[----:B------:R-:W-:Y:S01]  /*01d0*/  LOP3.LUT R4, RZ, R10, RZ, 0x33, !PT ;  /* 0x0000000aff047212 */ /* 0x000fe200078e33ff */
[----:B------:R-:W-:Y:S04]  /*01e0*/  BSSY.RECONVERGENT B2, `(.L_x_241) ;  /* 0x0000034000027945 */ /* 0x000fe80003800200 */
[----:B------:R-:W-:-:S05]  /*01f0*/  VIADD R16, R4, UR4 ;  /* 0x0000000404107c36 */ /* 0x000fca0008000000 */
[----:B------:R-:W-:-:S04]  /*0200*/  LOP3.LUT R4, R16, 0x300, RZ, 0xc0, !PT ;  /* 0x0000030010047812 */ /* 0x000fc800078ec0ff */
[----:B------:R-:W-:-:S13]  /*0210*/  ISETP.NE.AND P0, PT, R4, 0x300, PT ;  /* 0x000003000400780c */ /* 0x000fda0003f05270 */
[----:B------:R-:W-:Y:S05]  /*0220*/  @!P0 BRA `(.L_x_242) ;  /* 0x0000000000bc8947 */ /* 0x000fea0003800000 */
[----:B------:R-:W0:Y:S01]  /*0230*/  LDC.64 R4, c[0x0][0x380] ;  /* 0x0000e000ff047b82 */ /* 0x000e220000000a00 */
[----:B------:R-:W1:Y:S01]  /*0240*/  LDCU.64 UR6, c[0x0][0x388] ;  /* 0x00007100ff0677ac */ /* 0x000e620008000a00 */
[----:B------:R-:W-:-:S04]  /*0250*/  LEA.HI R6, R16, 0x1, RZ, 0x18 ;  /* 0x0000000110067811 */ /* 0x000fc800078fc0ff */
[----:B------:R-:W-:-:S05]  /*0260*/  LOP3.LUT R6, R6, 0x3, RZ, 0xc0, !PT ;  /* 0x0000000306067812 */ /* 0x000fca00078ec0ff */
[----:B------:R-:W-:Y:S01]  /*0270*/  IMAD.MOV R11, RZ, RZ, -R6 ;  /* 0x000000ffff0b7224 */ /* 0x000fe200078e0a06 */
[C---:B-1----:R-:W-:Y:S01]  /*0280*/  IADD3 R14, P0, PT, R10.reuse, UR6, RZ ;  /* 0x000000060a0e7c10 */ /* 0x042fe2000ff1e0ff */
[----:B0-----:R-:W-:-:S04]  /*0290*/  IMAD.WIDE.U32 R4, R10, 0x8, R4 ;  /* 0x000000080a047825 */ /* 0x001fc800078e0004 */
[----:B------:R-:W-:Y:S02]  /*02a0*/  IMAD.MOV.U32 R12, RZ, RZ, R4 ;  /* 0x000000ffff0c7224 */ /* 0x000fe400078e0004 */
[----:B------:R-:W-:Y:S02]  /*02b0*/  IMAD.MOV.U32 R13, RZ, RZ, R5 ;  /* 0x000000ffff0d7224 */ /* 0x000fe400078e0005 */
[----:B------:R-:W-:-:S07]  /*02c0*/  IMAD.X R15, RZ, RZ, UR7, P0 ;  /* 0x00000007ff0f7e24 */ /* 0x000fce00080e06ff */
.L_x_245:
        /* <DEDUP_REMOVED lines=31> */
.L_x_244:
[----:B------:R-:W-:Y:S05]  /*04c0*/  BSYNC.RECONVERGENT B3 ;  /* 0x0000000000037941 */ /* 0x000fea0003800200 */
.L_x_243:
[----:B------:R-:W-:Y:S01]  /*04d0*/  IADD3 R14, P0, PT, R14, 0x100, RZ ;  /* 0x000001000e0e7810 */ /* 0x000fe20007f1e0ff */
[----:B------:R-:W-:Y:S02]  /*04e0*/  VIADD R10, R10, 0x100 ;  /* 0x000001000a0a7836 */ /* 0x000fe40000000000 */
[----:B------:R-:W-:Y:S02]  /*04f0*/  IMAD.X R13, RZ, RZ, R13, P3 ;  /* 0x000000ffff0d7224 */ /* 0x000fe400018e060d */
[----:B------:R-:W-:Y:S01]  /*0500*/  IMAD.X R15, RZ, RZ, R15, P0 ;  /* 0x000000ffff0f7224 */ /* 0x000fe200000e060f */
[----:B------:R-:W-:Y:S07]  /*0510*/  @P2 BRA `(.L_x_245) ;  /* 0xfffffffc006c2947 */ /* 0x000fee000383ffff */
.L_x_242:
[----:B------:R-:W-:Y:S05]  /*0520*/  BSYNC.RECONVERGENT B2 ;  /* 0x0000000000027941 */ /* 0x000fea0003800200 */
.L_x_241:
[----:B------:R-:W-:-:S13]  /*0530*/  ISETP.GE.U32.AND P0, PT, R16, 0x300, PT ;  /* 0x000003001000780c */ /* 0x000fda0003f06070 */
[----:B------:R-:W-:Y:S05]  /*0540*/  @!P0 BRA `(.L_x_240) ;  /* 0x0000000400bc8947 */ /* 0x000fea0003800000 */
[----:B------:R-:W0:Y:S01]  /*0550*/  LDC.64 R4, c[0x0][0x380] ;  /* 0x0000e000ff047b82 */ /* 0x000e220000000a00 */
[----:B------:R-:W-:-:S07]  /*0560*/  VIADD R20, R10, 0x200 ;  /* 0x000002000a147836 */ /* 0x000fce0000000000 */
[----:B------:R-:W1:Y:S02]  /*0570*/  LDC.64 R6, c[0x0][0x388] ;  /* 0x0000e200ff067b82 */ /* 0x000e640000000a00 */
.L_x_254:
[----:B------:R-:W-:-:S04]  /*0580*/  VIADD R17, R20, 0xfffffe00 ;  /* 0xfffffe0014117836 */ /* 0x000fc80000000000 */
[----:B0-----:R-:W-:-:S05]  /*0590*/  IMAD.WIDE R24, R17, 0x8, R4 ;  /* 0x0000000811187825 */ /* 0x001fca00078e0204 */
[----:B------:R-:W2:Y:S04]  /*05a0*/  LDG.E.64 R18, desc[UR8][R24.64] ;  /* 0x0000000818127981 */ /* 0x000ea8000c1e1b00 */
[----:B-----5:R0:W5:Y:S04]  /*05b0*/  LDG.E.64 R14, desc[UR8][R24.64+0x800] ;  /* 0x00080008180e7981 */ /* 0x020168000c1e1b00 */
[----:B------:R0:W5:Y:S04]  /*05c0*/  LDG.E.64 R12, desc[UR8][R24.64+0x1000] ;  /* 0x00100008180c7981 */ /* 0x000168000c1e1b00 */
[----:B------:R0:W5:Y:S01]  /*05d0*/  LDG.E.64 R10, desc[UR8][R24.64+0x1800] ;  /* 0x00180008180a7981 */ /* 0x000162000c1e1b00 */
[----:B-1----:R-:W-:Y:S01]  /*05e0*/  IADD3 R26, P1, PT, R17, R6, RZ ;  /* 0x00000006111a7210 */ /* 0x002fe20007f3e0ff */
[----:B------:R-:W-:Y:S01]  /*05f0*/  BSSY.RECONVERGENT B2, `(.L_x_246) ;  /* 0x0000017000027945 */ /* 0x000fe20003800200 */
[----:B------:R-:W-:-:S02]  /*0600*/  VIADD R23, R20, 0xffffff00 ;  /* 0xffffff0014177836 */ /* 0x000fc40000000000 */
[----:B------:R-:W-:Y:S01]  /*0610*/  LEA.HI.X.SX32 R27, R17, R7, 0x1, P1 ;  /* 0x00000007111b7211 */ /* 0x000fe200008f0eff */
[----:B------:R-:W-:-:S04]  /*0620*/  IMAD.MOV.U32 R22, RZ, RZ, R26 ;  /* 0x000000ffff167224 */ /* 0x000fc800078e001a */
        /* <DEDUP_REMOVED lines=19> */
.L_x_247:
[----:B------:R-:W-:Y:S05]  /*0760*/  BSYNC.RECONVERGENT B2 ;  /* 0x0000000000027941 */ /* 0x000fea0003800200 */
.L_x_246:
[----:B-----5:R-:W-:Y:S01]  /*0770*/  DSETP.GEU.AND P0, PT, |R16|, |R14|, PT ;  /* 0x4000000e1000722a */ /* 0x020fe20003f0e200 */
[C---:B------:R-:W-:Y:S01]  /*0780*/  IADD3 R19, P1, PT, R23.reuse, R6, RZ ;  /* 0x0000000617137210 */ /* 0x040fe20007f3e0ff */
[----:B------:R-:W-:Y:S01]  /*0790*/  BSSY.RECONVERGENT B2, `(.L_x_248) ;  /* 0x0000015000027945 */ /* 0x000fe20003800200 */
[----:B------:R-:W-:Y:S02]  /*07a0*/  IMAD.MOV.U32 R2, RZ, RZ, R14 ;  /* 0x000000ffff027224 */ /* 0x000fe400078e000e */
[----:B------:R-:W-:Y:S01]  /*07b0*/  LEA.HI.X.SX32 R18, R23, R7, 0x1, P1 ;  /* 0x0000000717127211 */ /* 0x000fe200008f0eff */
[----:B------:R-:W-:Y:S02]  /*07c0*/  IMAD.MOV.U32 R9, RZ, RZ, R19 ;  /* 0x000000ffff097224 */ /* 0x000fe400078e0013 */
[----:B------:R-:W-:Y:S01]  /*07d0*/  IMAD.MOV.U32 R3, RZ, RZ, R15 ;  /* 0x000000ffff037224 */ /* 0x000fe200078e000f */
[----:B------:R-:W-:-:S05]  /*07e0*/  MOV R8, R18 ;  /* 0x0000001200087202 */ /* 0x000fca0000000f00 */
        /* <DEDUP_REMOVED lines=15> */
.L_x_249:
[----:B------:R-:W-:Y:S05]  /*08e0*/  BSYNC.RECONVERGENT B2 ;  /* 0x0000000000027941 */ /* 0x000fea0003800200 */
.L_x_248:
[----:B------:R-:W-:Y:S01]  /*08f0*/  DSETP.GEU.AND P0, PT, |R2|, |R12|, PT ;  /* 0x4000000c0200722a */ /* 0x000fe20003f0e200 */
[CC--:B------:R-:W-:Y:S01]  /*0900*/  IADD3 R22, P1, PT, R20.reuse, R6.reuse, RZ ;  /* 0x0000000614167210 */ /* 0x0c0fe20007f3e0ff */
[C---:B------:R-:W-:Y:S01]  /*0910*/  VIADD R16, R20.reuse, 0x100 ;  /* 0x0000010014107836 */ /* 0x040fe20000000000 */
[----:B------:R-:W-:Y:S01]  /*0920*/  BSSY.RECONVERGENT B2, `(.L_x_250) ;  /* 0x0000016000027945 */ /* 0x000fe20003800200 */
[----:B------:R-:W-:Y:S01]  /*0930*/  IMAD.MOV.U32 R14, RZ, RZ, R12 ;  /* 0x000000ffff0e7224 */ /* 0x000fe200078e000c */
[----:B------:R-:W-:Y:S01]  /*0940*/  LEA.HI.X.SX32 R19, R20, R7, 0x1, P1 ;  /* 0x0000000714137211 */ /* 0x000fe200008f0eff */
[----:B------:R-:W-:Y:S01]  /*0950*/  IMAD.MOV.U32 R17, RZ, RZ, R22 ;  /* 0x000000ffff117224 */ /* 0x000fe200078e0016 */
[----:B------:R-:W-:Y:S01]  /*0960*/  IADD3 R24, P2, PT, R16, R6, RZ ;  /* 0x0000000610187210 */ /* 0x000fe20007f5e0ff */
[----:B------:R-:W-:Y:S02]  /*0970*/  IMAD.MOV.U32 R15, RZ, RZ, R13 ;  /* 0x000000ffff0f7224 */ /* 0x000fe400078e000d */
[----:B------:R-:W-:-:S04]  /*0980*/  IMAD.MOV.U32 R18, RZ, RZ, R19 ;  /* 0x000000ffff127224 */ /* 0x000fc800078e0013 */
[----:B------:R-:W-:Y:S06]  /*0990*/  @!P0 BRA `(.L_x_251) ;  /* 0x0000000000388947 */ /* 0x000fec0003800000 */
        /* <DEDUP_REMOVED lines=14> */
.L_x_251:
[----:B------:R-:W-:Y:S05]  /*0a80*/  BSYNC.RECONVERGENT B2 ;  /* 0x0000000000027941 */ /* 0x000fea0003800200 */
.L_x_250:
[----:B------:R-:W-:Y:S01]  /*0a90*/  DSETP.GEU.AND P0, PT, |R14|, |R10|, PT ;  /* 0x4000000a0e00722a */ /* 0x000fe20003f0e200 */
[----:B------:R-:W-:Y:S01]  /*0aa0*/  LEA.HI.X.SX32 R13, R16, R7, 0x1, P2 ;  /* 0x00000007100d7211 */ /* 0x000fe200010f0eff */
[----:B------:R-:W-:Y:S01]  /*0ab0*/  BSSY.RECONVERGENT B2, `(.L_x_252) ;  /* 0x0000014000027945 */ /* 0x000fe20003800200 */
[----:B------:R-:W-:Y:S02]  /*0ac0*/  IMAD.MOV.U32 R9, RZ, RZ, R24 ;  /* 0x000000ffff097224 */ /* 0x000fe400078e0018 */
[----:B------:R-:W-:Y:S02]  /*0ad0*/  IMAD.MOV.U32 R2, RZ, RZ, R10 ;  /* 0x000000ffff027224 */ /* 0x000fe400078e000a */
[----:B------:R-:W-:Y:S02]  /*0ae0*/  IMAD.MOV.U32 R8, RZ, RZ, R13 ;  /* 0x000000ffff087224 */ /* 0x000fe400078e000d */
[----:B------:R-:W-:-:S05]  /*0af0*/  IMAD.MOV.U32 R3, RZ, RZ, R11 ;  /* 0x000000ffff037224 */ /* 0x000fca00078e000b */
        /* <DEDUP_REMOVED lines=15> */
.L_x_253:
[----:B------:R-:W-:Y:S05]  /*0bf0*/  BSYNC.RECONVERGENT B2 ;  /* 0x0000000000027941 */ /* 0x000fea0003800200 */
.L_x_252:
[C---:B------:R-:W-:Y:S02]  /*0c00*/  VIADD R10, R20.reuse, 0x200 ;  /* 0x00000200140a7836 */ /* 0x040fe40000000000 */
[----:B------:R-:W-:-:S03]  /*0c10*/  VIADD R20, R20, 0x400 ;  /* 0x0000040014147836 */ /* 0x000fc60000000000 */
[----:B------:R-:W-:-:S13]  /*0c20*/  ISETP.GE.AND P0, PT, R10, UR5, PT ;  /* 0x000000050a007c0c */ /* 0x000fda000bf06270 */
[----:B------:R-:W-:Y:S05]  /*0c30*/  @!P0 BRA `(.L_x_254) ;  /* 0xfffffff800508947 */ /* 0x000fea000383ffff */
.L_x_240:
[----:B------:R-:W-:Y:S05]  /*0c40*/  BSYNC.RECONVERGENT B1 ;  /* 0x0000000000017941 */ /* 0x000fea0003800200 */
.L_x_239:
[----:B------:R-:W0:Y:S02]  /*0c50*/  LDCU UR6, c[0x0][0x398] ;  /* 0x00007300ff0677ac */ /* 0x000e240008000800 */
[----:B0-----:R-:W-:-:S09]  /*0c60*/  UISETP.GE.AND UP0, UPT, UR6, 0x100, UPT ;  /* 0x000001000600788c */ /* 0x001fd2000bf06270 */
[----:B------:R-:W-:Y:S05]  /*0c70*/  BRA.U !UP0, `(.L_x_255) ;  /* 0x0000001508507547 */ /* 0x000fea000b800000 */
        /* <DEDUP_REMOVED lines=32> */
.L_x_257:
[----:B------:R-:W-:Y:S05]  /*0e80*/  BSYNC.RECONVERGENT B1 ;  /* 0x0000000000017941 */ /* 0x000fea0003800200 */
.L_x_256:
        /* <DEDUP_REMOVED lines=31> */
.L_x_259:
[----:B------:R-:W-:Y:S05]  /*1080*/  BSYNC.RECONVERGENT B1 ;  /* 0x0000000000017941 */ /* 0x000fea0003800200 */
.L_x_258:
[----:B------:R-:W-:Y:S01]  /*1090*/  ISETP.GT.AND P0, PT, R10, 0x1b, PT ;  /* 0x0000001b0a00780c */ /* 0x000fe20003f04270 */
[----:B-1----:R1:W1:Y:S01]  /*10a0*/  SHFL.DOWN PT, R6, R2, 0x4, 0x1f ;  /* 0x08801f0002067f89 */ /* 0x00226200000e0000 */
[----:B------:R-:W-:Y:S01]  /*10b0*/  BSSY.RECONVERGENT B1, `(.L_x_260) ;  /* 0x000001d000017945 */ /* 0x000fe20003800200 */
[----:B0-----:R-:W-:Y:S02]  /*10c0*/  IMAD.MOV.U32 R11, RZ, RZ, R8 ;  /* 0x000000ffff0b7224 */ /* 0x001fe400078e0008 */
[----:B--2---:R0:W2:Y:S01]  /*10d0*/  SHFL.DOWN PT, R7, R3, 0x4, 0x1f ;  /* 0x08801f0003077f89 */ /* 0x0040a200000e0000 */
[----:B------:R-:W-:Y:S02]  /*10e0*/  IMAD.MOV.U32 R12, RZ, RZ, R9 ;  /* 0x000000ffff0c7224 */ /* 0x000fe400078e0009 */
[----:B------:R-:W-:Y:S01]  /*10f0*/  IMAD.MOV.U32 R4, RZ, RZ, R2 ;  /* 0x000000ffff047224 */ /* 0x000fe200078e0002 */
[----:B----4-:R0:W4:Y:S01]  /*1100*/  SHFL.DOWN PT, R13, R8, 0x4, 0x1f ;  /* 0x08801f00080d7f89 */ /* 0x01012200000e0000 */
[----:B------:R-:W-:-:S03]  /*1110*/  IMAD.MOV.U32 R5, RZ, RZ, R3 ;  /* 0x000000ffff057224 */ /* 0x000fc600078e0003 */
[----:B---3--:R0:W3:Y:S01]  /*1120*/  SHFL.DOWN PT, R14, R9, 0x4, 0x1f ;  /* 0x08801f00090e7f89 */ /* 0x0080e200000e0000 */
[----:B------:R-:W-:Y:S05]  /*1130*/  @P0 BRA `(.L_x_261) ;  /* 0x0000000000500947 */ /* 0x000fea0003800000 */
[----:B-12---:R-:W-:Y:S01]  /*1140*/  DSETP.GEU.AND P0, PT, |R2|, |R6|, PT ;  /* 0x400000060200722a */ /* 0x006fe20003f0e200 */
[----:B----4-:R-:W-:Y:S02]  /*1150*/  IMAD.MOV.U32 R11, RZ, RZ, R13 ;  /* 0x000000ffff0b7224 */ /* 0x010fe400078e000d */
        /* <DEDUP_REMOVED lines=18> */
.L_x_261:
[----:B------:R-:W-:Y:S05]  /*1280*/  BSYNC.RECONVERGENT B1 ;  /* 0x0000000000017941 */ /* 0x000fea0003800200 */
.L_x_260:
        /* <DEDUP_REMOVED lines=31> */
.L_x_263:
[----:B------:R-:W-:Y:S05]  /*1480*/  BSYNC.RECONVERGENT B1 ;  /* 0x0000000000017941 */ /* 0x000fea0003800200 */
.L_x_262:
[----:B------:R-:W-:Y:S01]  /*1490*/  ISETP.GT.AND P0, PT, R10, 0xf, PT ;  /* 0x0000000f0a00780c */ /* 0x000fe20003f04270 */
[----:B-1----:R1:W1:Y:S01]  /*14a0*/  SHFL.DOWN PT, R4, R2, 0x10, 0x1f ;  /* 0x0a001f0002047f89 */ /* 0x00226200000e0000 */
[----:B------:R-:W-:Y:S01]  /*14b0*/  BSSY.RECONVERGENT B1, `(.L_x_264) ;  /* 0x000001d000017945 */ /* 0x000fe20003800200 */
[----:B---3--:R-:W-:Y:S01]  /*14c0*/  MOV R14, R8 ;  /* 0x00000008000e7202 */ /* 0x008fe20000000f00 */
[----:B------:R-:W-:Y:S01]  /*14d0*/  IMAD.MOV.U32 R15, RZ, RZ, R9 ;  /* 0x000000ffff0f7224 */ /* 0x000fe200078e0009 */
[----:B0-----:R0:W3:Y:S01]  /*14e0*/  SHFL.DOWN PT, R5, R3, 0x10, 0x1f ;  /* 0x0a001f0003057f89 */ /* 0x0010e200000e0000 */
[----:B------:R-:W-:Y:S02]  /*14f0*/  IMAD.MOV.U32 R12, RZ, RZ, R2 ;  /* 0x000000ffff0c7224 */ /* 0x000fe400078e0002 */
[----:B----4-:R-:W-:Y:S01]  /*1500*/  IMAD.MOV.U32 R13, RZ, RZ, R3 ;  /* 0x000000ffff0d7224 */ /* 0x010fe200078e0003 */
[----:B--2---:R0:W2:Y:S04]  /*1510*/  SHFL.DOWN PT, R7, R8, 0x10, 0x1f ;  /* 0x0a001f0008077f89 */ /* 0x0040a800000e0000 */
[----:B------:R0:W4:Y:S01]  /*1520*/  SHFL.DOWN PT, R6, R9, 0x10, 0x1f ;  /* 0x0a001f0009067f89 */ /* 0x00012200000e0000 */
        /* <DEDUP_REMOVED lines=21> */
.L_x_265:
[----:B------:R-:W-:Y:S05]  /*1680*/  BSYNC.RECONVERGENT B1 ;  /* 0x0000000000017941 */ /* 0x000fea0003800200 */
.L_x_264:
        /* <DEDUP_REMOVED lines=11> */
.L_x_267:
[----:B------:R-:W-:Y:S05]  /*1740*/  BSYNC.RECONVERGENT B1 ;  /* 0x0000000000017941 */ /* 0x000fea0003800200 */
.L_x_266:
        /* <DEDUP_REMOVED lines=8> */
[----:B-1234-:R-:W1:Y:S04]  /*17d0*/  LDS.128 R4, [R0+0x20] ;  /* 0x0000200000047984 */ /* 0x01ee680000000c00 */
[----:B------:R2:W3:Y:S04]  /*17e0*/  LDS.64 R2, [R0+0x80] ;  /* 0x0000800000027984 */ /* 0x0004e80000000a00 */
[----:B------:R2:W4:Y:S01]  /*17f0*/  LDS.128 R8, [R0+0x30] ;  /* 0x0000300000087984 */ /* 0x0005220000000c00 */
        /* <DEDUP_REMOVED lines=20> */
.L_x_270:
[----:B------:R-:W-:Y:S05]  /*1940*/  BSYNC.RECONVERGENT B1 ;  /* 0x0000000000017941 */ /* 0x000fea0003800200 */
.L_x_269:
        /* <DEDUP_REMOVED lines=23> */
.L_x_272:
[----:B------:R-:W-:Y:S05]  /*1ac0*/  BSYNC.RECONVERGENT B1 ;  /* 0x0000000000017941 */ /* 0x000fea0003800200 */
.L_x_271:
        /* <DEDUP_REMOVED lines=21> */
.L_x_274:
[----:B------:R-:W-:Y:S05]  /*1c20*/  BSYNC.RECONVERGENT B1 ;  /* 0x0000000000017941 */ /* 0x000fea0003800200 */
.L_x_273:
[----:B------:R0:W1:Y:S01]  /*1c30*/  LDS.128 R8, [R0+0x60] ;  /* 0x0000600000087984 */ /* 0x0000620000000c00 */
[----:B------:R-:W-:Y:S01]  /*1c40*/  DSETP.GEU.AND P0, PT, |R20|, |R14|, PT ;  /* 0x4000000e1400722a */ /* 0x000fe20003f0e200 */
[----:B------:R-:W-:Y:S01]  /*1c50*/  BSSY.RECONVERGENT B1, `(.L_x_275) ;  /* 0x0000015000017945 */ /* 0x000fe20003800200 */
[----:B------:R-:W-:Y:S01]  /*1c60*/  MOV R12, R14 ;  /* 0x0000000e000c7202 */ /* 0x000fe20000000f00 */
        /* <DEDUP_REMOVED lines=19> */
.L_x_276:
[----:B------:R-:W-:Y:S05]  /*1da0*/  BSYNC.RECONVERGENT B1 ;  /* 0x0000000000017941 */ /* 0x000fea0003800200 */
.L_x_275:
        /* <DEDUP_REMOVED lines=21> */
.L_x_278:
[----:B------:R-:W-:Y:S05]  /*1f00*/  BSYNC.RECONVERGENT B1 ;  /* 0x0000000000017941 */ /* 0x000fea0003800200 */
.L_x_277:
        /* <DEDUP_REMOVED lines=21> */
.L_x_280:
[----:B------:R-:W-:Y:S05]  /*2060*/  BSYNC.RECONVERGENT B1 ;  /* 0x0000000000017941 */ /* 0x000fea0003800200 */
.L_x_279:
        /* <DEDUP_REMOVED lines=21> */
.L_x_255:
[----:B------:R-:W0:Y:S01]  /*21c0*/  S2R R4, SR_LANEID ;  /* 0x0000000000047919 */ /* 0x000e220000000000 */
[----:B------:R-:W-:Y:S01]  /*21d0*/  LOP3.LUT R5, R0, 0x3e0, RZ, 0xc0, !PT ;  /* 0x000003e000057812 */ /* 0x000fe200078ec0ff */
[----:B------:R-:W-:Y:S01]  /*21e0*/  BSSY.RECONVERGENT B1, `(.L_x_281) ;  /* 0x0000024000017945 */ /* 0x000fe20003800200 */
[----:B------:R-:W-:Y:S02]  /*21f0*/  IMAD.MOV.U32 R12, RZ, RZ, R9 ;  /* 0x000000ffff0c7224 */ /* 0x000fe400078e0009 */
[----:B------:R-:W-:Y:S02]  /*2200*/  IMAD.MOV.U32 R14, RZ, RZ, R8 ;  /* 0x000000ffff0e7224 */ /* 0x000fe400078e0008 */
[----:B------:R-:W-:Y:S01]  /*2210*/  VIADD R6, R5, 0x20 ;  /* 0x0000002005067836 */ /* 0x000fe20000000000 */
[----:B------:R-:W-:Y:S01]  /*2220*/  LOP3.LUT R5, RZ, R5, RZ, 0x33, !PT ;  /* 0x00000005ff057212 */ /* 0x000fe200078e33ff */
[----:B-----5:R-:W-:-:S03]  /*2230*/  IMAD.MOV.U32 R7, RZ, RZ, R3 ;  /* 0x000000ffff077224 */ /* 0x020fc600078e0003 */
[----:B------:R-:W-:Y:S01]  /*2240*/  ISETP.GT.AND P0, PT, R6, UR6, PT ;  /* 0x0000000606007c0c */ /* 0x000fe2000bf04270 */
[----:B------:R-:W-:Y:S01]  /*2250*/  VIADD R5, R5, UR6 ;  /* 0x0000000605057c36 */ /* 0x000fe20008000000 */
[----:B------:R-:W-:-:S04]  /*2260*/  MOV R6, R2 ;  /* 0x0000000200067202 */ /* 0x000fc80000000f00 */
[----:B------:R-:W-:-:S05]  /*2270*/  SEL R5, R5, 0x1f, P0 ;  /* 0x0000001f05057807 */ /* 0x000fca0000000000 */
[----:B------:R1:W2:Y:S04]  /*2280*/  SHFL.DOWN PT, R10, R2, 0x1, R5 ;  /* 0x08200000020a7989 */ /* 0x0002a800000e0005 */
[----:B------:R1:W3:Y:S04]  /*2290*/  SHFL.DOWN PT, R11, R3, 0x1, R5 ;  /* 0x08200000030b7989 */ /* 0x0002e800000e0005 */
[----:B------:R1:W4:Y:S01]  /*22a0*/  SHFL.DOWN PT, R16, R9, 0x1, R5 ;  /* 0x0820000009107989 */ /* 0x00032200000e0005 */
[----:B0-----:R-:W-:-:S03]  /*22b0*/  ISETP.GE.AND P0, PT, R4, R5, PT ;  /* 0x000000050400720c */ /* 0x001fc60003f06270 */
[----:B------:R1:W0:Y:S10]  /*22c0*/  SHFL.DOWN PT, R13, R8, 0x1, R5 ;  /* 0x08200000080d7989 */ /* 0x00023400000e0005 */
[----:B-1----:R-:W-:Y:S05]  /*22d0*/  @P0 BRA `(.L_x_282) ;  /* 0x0000000000500947 */ /* 0x002fea0003800000 */
[----:B--23--:R-:W-:Y:S01]  /*22e0*/  DSETP.GEU.AND P0, PT, |R2|, |R10|, PT ;  /* 0x4000000a0200722a */ /* 0x00cfe20003f0e200 */
        /* <DEDUP_REMOVED lines=19> */
.L_x_282:
[----:B------:R-:W-:Y:S05]  /*2420*/  BSYNC.RECONVERGENT B1 ;  /* 0x0000000000017941 */ /* 0x000fea0003800200 */
.L_x_281:
[----:B------:R-:W-:Y:S01]  /*2430*/  VIADD R2, R4, 0x2 ;  /* 0x0000000204027836 */ /* 0x000fe20000000000 */
[----:B------:R1:W1:Y:S01]  /*2440*/  SHFL.DOWN PT, R8, R6, 0x2, R5 ;  /* 0x0840000006087989 */ /* 0x00026200000e0005 */
[----:B------:R-:W-:Y:S01]  /*2450*/  BSSY.RECONVERGENT B1, `(.L_x_283) ;  /* 0x000001e000017945 */ /* 0x000fe20003800200 */
[----:B--2---:R-:W-:Y:S02]  /*2460*/  IMAD.MOV.U32 R10, RZ, RZ, R12 ;  /* 0x000000ffff0a7224 */ /* 0x004fe400078e000c */
[----:B------:R-:W-:Y:S01]  /*2470*/  ISETP.GT.AND P0, PT, R2, R5, PT ;  /* 0x000000050200720c */ /* 0x000fe20003f04270 */
[----:B------:R2:W1:Y:S01]  /*2480*/  SHFL.DOWN PT, R9, R7, 0x2, R5 ;  /* 0x0840000007097989 */ /* 0x00046200000e0005 */
[----:B----4-:R-:W-:Y:S02]  /*2490*/  IMAD.MOV.U32 R16, RZ, RZ, R14 ;  /* 0x000000ffff107224 */ /* 0x010fe400078e000e */
[----:B------:R-:W-:Y:S01]  /*24a0*/  IMAD.MOV.U32 R2, RZ, RZ, R6 ;  /* 0x000000ffff027224 */ /* 0x000fe200078e0006 */
[----:B---3--:R2:W3:Y:S01]  /*24b0*/  SHFL.DOWN PT, R11, R12, 0x2, R5 ;  /* 0x084000000c0b7989 */ /* 0x0084e200000e0005 */
[----:B------:R-:W-:-:S03]  /*24c0*/  IMAD.MOV.U32 R3, RZ, RZ, R7 ;  /* 0x000000ffff037224 */ /* 0x000fc600078e0007 */
[----:B0-----:R2:W0:Y:S04]  /*24d0*/  SHFL.DOWN PT, R13, R14, 0x2, R5 ;  /* 0x084000000e0d7989 */ /* 0x00142800000e0005 */
        /* <DEDUP_REMOVED lines=21> */
.L_x_284:
[----:B------:R-:W-:Y:S05]  /*2630*/  BSYNC.RECONVERGENT B1 ;  /* 0x0000000000017941 */ /* 0x000fea0003800200 */
.L_x_283:
[----:B-1----:R-:W-:Y:S01]  /*2640*/  VIADD R6, R4, 0x4 ;  /* 0x0000000404067836 */ /* 0x002fe20000000000 */
[----:B------:R1:W4:Y:S01]  /*2650*/  SHFL.DOWN PT, R8, R2, 0x4, R5 ;  /* 0x0880000002087989 */ /* 0x00032200000e0005 */
[----:B------:R-:W-:Y:S01]  /*2660*/  BSSY.RECONVERGENT B1, `(.L_x_285) ;  /* 0x000001e000017945 */ /* 0x000fe20003800200 */
[----:B--2---:R-:W-:Y:S02]  /*2670*/  IMAD.MOV.U32 R12, RZ, RZ, R10 ;  /* 0x000000ffff0c7224 */ /* 0x004fe400078e000a */
[----:B------:R-:W-:Y:S01]  /*2680*/  ISETP.GT.AND P0, PT, R6, R5, PT ;  /* 0x000000050600720c */ /* 0x000fe20003f04270 */
[----:B------:R1:W2:Y:S01]  /*2690*/  SHFL.DOWN PT, R9, R3, 0x4, R5 ;  /* 0x0880000003097989 */ /* 0x0002a200000e0005 */
[----:B------:R-:W-:Y:S02]  /*26a0*/  IMAD.MOV.U32 R14, RZ, RZ, R16 ;  /* 0x000000ffff0e7224 */ /* 0x000fe400078e0010 */
[----:B------:R-:W-:Y:S01]  /*26b0*/  IMAD.MOV.U32 R6, RZ, RZ, R2 ;  /* 0x000000ffff067224 */ /* 0x000fe200078e0002 */
[----:B---3--:R1:W3:Y:S01]  /*26c0*/  SHFL.DOWN PT, R11, R10, 0x4, R5 ;  /* 0x088000000a0b7989 */ /* 0x0082e200000e0005 */
[----:B------:R-:W-:-:S03]  /*26d0*/  IMAD.MOV.U32 R7, RZ, RZ, R3 ;  /* 0x000000ffff077224 */ /* 0x000fc600078e0003 */
[----:B0-----:R1:W0:Y:S04]  /*26e0*/  SHFL.DOWN PT, R13, R16, 0x4, R5 ;  /* 0x08800000100d7989 */ /* 0x00122800000e0005 */
[----:B------:R-:W-:Y:S05]  /*26f0*/  @P0 BRA `(.L_x_286) ;  /* 0x0000000000500947 */ /* 0x000fea0003800000 */
[----:B--2-4-:R-:W-:Y:S01]  /*2700*/  DSETP.GEU.AND P0, PT, |R2|, |R8|, PT ;  /* 0x400000080200722a */ /* 0x014fe20003f0e200 */
        /* <DEDUP_REMOVED lines=19> */
.L_x_286:
[----:B------:R-:W-:Y:S05]  /*2840*/  BSYNC.RECONVERGENT B1 ;  /* 0x0000000000017941 */ /* 0x000fea0003800200 */
.L_x_285:
[----:B-1----:R-:W-:Y:S01]  /*2850*/  IADD3 R2, PT, PT, R4, 0x8, RZ ;  /* 0x0000000804027810 */ /* 0x002fe20007ffe0ff */
[----:B----4-:R1:W4:Y:S01]  /*2860*/  SHFL.DOWN PT, R8, R6, 0x8, R5 ;  /* 0x0900000006087989 */ /* 0x01032200000e0005 */
[----:B------:R-:W-:Y:S01]  /*2870*/  BSSY.RECONVERGENT B1, `(.L_x_287) ;  /* 0x000001e000017945 */ /* 0x000fe20003800200 */
[----:B------:R-:W-:Y:S01]  /*2880*/  IMAD.MOV.U32 R10, RZ, RZ, R12 ;  /* 0x000000ffff0a7224 */ /* 0x000fe200078e000c */
[----:B------:R-:W-:Y:S01]  /*2890*/  ISETP.GT.AND P0, PT, R2, R5, PT ;  /* 0x000000050200720c */ /* 0x000fe20003f04270 */
[----:B--2---:R1:W2:Y:S01]  /*28a0*/  SHFL.DOWN PT, R9, R7, 0x8, R5 ;  /* 0x0900000007097989 */ /* 0x0042a200000e0005 */
        /* <DEDUP_REMOVED lines=26> */
.L_x_288:
[----:B------:R-:W-:Y:S05]  /*2a50*/  BSYNC.RECONVERGENT B1 ;  /* 0x0000000000017941 */ /* 0x000fea0003800200 */
.L_x_287:
[----:B----4-:R-:W-:Y:S01]  /*2a60*/  VIADD R8, R4, 0x10 ;  /* 0x0000001004087836 */ /* 0x010fe20000000000 */
[----:B-1----:R1:W4:Y:S01]  /*2a70*/  SHFL.DOWN PT, R6, R2, 0x10, R5 ;  /* 0x0a00000002067989 */ /* 0x00232200000e0005 */
[----:B------:R-:W-:Y:S01]  /*2a80*/  BSSY.RECONVERGENT B1, `(.L_x_289) ;  /* 0x000001e000017945 */ /* 0x000fe20003800200 */
[----:B------:R-:W-:Y:S02]  /*2a90*/  IMAD.MOV.U32 R14, RZ, RZ, R10 ;  /* 0x000000ffff0e7224 */ /* 0x000fe400078e000a */
[----:B------:R-:W-:Y:S01]  /*2aa0*/  ISETP.GT.AND P0, PT, R8, R5, PT ;  /* 0x000000050800720c */ /* 0x000fe20003f04270 */
[----:B------:R1:W1:Y:S01]  /*2ab0*/  SHFL.DOWN PT, R7, R3, 0x10, R5 ;  /* 0x0a00000003077989 */ /* 0x00026200000e0005 */
[----:B------:R-:W-:Y:S02]  /*2ac0*/  IMAD.MOV.U32 R15, RZ, RZ, R16 ;  /* 0x000000ffff0f7224 */ /* 0x000fe400078e0010 */
[----:B------:R-:W-:Y:S01]  /*2ad0*/  IMAD.MOV.U32 R12, RZ, RZ, R2 ;  /* 0x000000ffff0c7224 */ /* 0x000fe200078e0002 */
[----:B--2---:R2:W1:Y:S01]  /*2ae0*/  SHFL.DOWN PT, R9, R10, 0x10, R5 ;  /* 0x0a0000000a097989 */ /* 0x00446200000e0005 */
[----:B0-----:R-:W-:-:S03]  /*2af0*/  IMAD.MOV.U32 R13, RZ, RZ, R3 ;  /* 0x000000ffff0d7224 */ /* 0x001fc600078e0003 */
[----:B---3--:R2:W0:Y:S04]  /*2b00*/  SHFL.DOWN PT, R11, R16, 0x10, R5 ;  /* 0x0a000000100b7989 */ /* 0x00842800000e0005 */
[----:B------:R-:W-:Y:S05]  /*2b10*/  @P0 BRA `(.L_x_290) ;  /* 0x0000000000500947 */ /* 0x000fea0003800000 */
[----:B-1--4-:R-:W-:Y:S01]  /*2b20*/  DSETP.GEU.AND P0, PT, |R2|, |R6|, PT ;  /* 0x400000060200722a */ /* 0x012fe20003f0e200 */
[----:B------:R-:W-:Y:S02]  /*2b30*/  IMAD.MOV.U32 R14, RZ, RZ, R9 ;  /* 0x000000ffff0e7224 */ /* 0x000fe400078e0009 */
        /* <DEDUP_REMOVED lines=18> */
.L_x_290:
[----:B------:R-:W-:Y:S05]  /*2c60*/  BSYNC.RECONVERGENT B1 ;  /* 0x0000000000017941 */ /* 0x000fea0003800200 */
.L_x_289:
[----:B------:R-:W-:Y:S01]  /*2c70*/  ISETP.NE.AND P0, PT, R4, RZ, PT ;  /* 0x000000ff0400720c */ /* 0x000fe20003f05270 */
[----:B------:R-:W-:-:S12]  /*2c80*/  BSSY.RECONVERGENT B1, `(.L_x_291) ;  /* 0x000000a000017945 */ /* 0x000fd80003800200 */
[----:B------:R-:W-:Y:S05]  /*2c90*/  @P0 BRA `(.L_x_292) ;  /* 0x0000000000200947 */ /* 0x000fea0003800000 */
[----:B------:R-:W3:Y:S01]  /*2ca0*/  S2R R4, SR_CgaCtaId ;  /* 0x0000000000047919 */ /* 0x000ee20000008800 */
[----:B-1----:R-:W-:Y:S02]  /*2cb0*/  MOV R3, 0x400 ;  /* 0x0000040000037802 */ /* 0x002fe40000000f00 */
[----:B------:R-:W-:-:S04]  /*2cc0*/  SHF.R.U32.HI R2, RZ, 0x1, R0 ;  /* 0x00000001ff027819 */ /* 0x000fc80000011600 */
[----:B------:R-:W-:Y:S02]  /*2cd0*/  LOP3.LUT R2, R2, 0x1f0, RZ, 0xc0, !PT ;  /* 0x000001f002027812 */ /* 0x000fe400078ec0ff */
[----:B---3--:R-:W-:-:S05]  /*2ce0*/  LEA R3, R4, R3, 0x18 ;  /* 0x0000000304037211 */ /* 0x008fca00078ec0ff */
[----:B------:R-:W-:-:S05]  /*2cf0*/  IMAD.IADD R3, R2, 0x1, R3 ;  /* 0x0000000102037824 */ /* 0x000fca00078e0203 */
[----:B------:R3:W-:Y:S04]  /*2d00*/  STS.64 [R3+0x10], R14 ;  /* 0x0000100e03007388 */ /* 0x0007e80000000a00 */
[----:B------:R3:W-:Y:S02]  /*2d10*/  STS.64 [R3+0x8], R12 ;  /* 0x0000080c03007388 */ /* 0x0007e40000000a00 */
.L_x_292:
[----:B------:R-:W-:Y:S05]  /*2d20*/  BSYNC.RECONVERGENT B1 ;  /* 0x0000000000017941 */ /* 0x000fea0003800200 */
.L_x_291:
[----:B------:R-:W-:Y:S01]  /*2d30*/  BAR.SYNC.DEFER_BLOCKING 0x0 ;  /* 0x0000000000007b1d */ /* 0x000fe20000010000 */
[----:B------:R-:W-:-:S13]  /*2d40*/  ISETP.NE.AND P1, PT, R0, RZ, PT ;  /* 0x000000ff0000720c */ /* 0x000fda0003f25270 */
[----:B------:R-:W-:Y:S05]  /*2d50*/  @P1 BRA `(.L_x_268) ;  /* 0x0000003400b81947 */ /* 0x000fea0003800000 */
[----:B------:R-:W-:Y:S01]  /*2d60*/  UISETP.GE.AND UP0, UPT, UR6, 0x21, UPT ;  /* 0x000000210600788c */ /* 0x000fe2000bf06270 */
[----:B0-----:R-:W-:Y:S02]  /*2d70*/  IMAD.MOV.U32 R11, RZ, RZ, R14 ;  /* 0x000000ffff0b7224 */ /* 0x001fe400078e000e */
[----:B------:R-:W-:Y:S02]  /*2d80*/  IMAD.MOV.U32 R8, RZ, RZ, R15 ;  /* 0x000000ffff087224 */ /* 0x000fe400078e000f */
[----:B-1----:R-:W-:Y:S02]  /*2d90*/  IMAD.MOV.U32 R2, RZ, RZ, R12 ;  /* 0x000000ffff027224 */ /* 0x002fe400078e000c */
[----:B---3--:R-:W-:Y:S02]  /*2da0*/  IMAD.MOV.U32 R3, RZ, RZ, R13 ;  /* 0x000000ffff037224 */ /* 0x008fe400078e000d */
[----:B------:R-:W-:Y:S05]  /*2db0*/  BRA.U !UP0, `(.L_x_293) ;  /* 0x00000001086c7547 */ /* 0x000fea000b800000 */
[----:B------:R-:W0:Y:S01]  /*2dc0*/  S2UR UR5, SR_CgaCtaId ;  /* 0x00000000000579c3 */ /* 0x000e220000008800 */
[----:B------:R-:W-:Y:S01]  /*2dd0*/  UMOV UR4, 0x400 ;  /* 0x0000040000047882 */ /* 0x000fe20000000000 */
[----:B------:R-:W-:Y:S01]  /*2de0*/  BSSY.RECONVERGENT B1, `(.L_x_293) ;  /* 0x0000018000017945 */ /* 0x000fe20003800200 */
[----:B0-----:R-:W-:-:S09]  /*2df0*/  ULEA UR4, UR5, UR4, 0x18 ;  /* 0x0000000405047291 */ /* 0x001fd2000f8ec0ff */
[----:B--2---:R-:W0:Y:S04]  /*2e00*/  LDS.64 R4, [UR4+0x18] ;  /* 0x00001804ff047984 */ /* 0x004e280008000a00 */
        /* <DEDUP_REMOVED lines=21> */
.L_x_294:
[----:B------:R-:W-:Y:S05]  /*2f60*/  BSYNC.RECONVERGENT B1 ;  /* 0x0000000000017941 */ /* 0x000fea0003800200 */
.L_x_293:
[----:B------:R-:W-:Y:S01]  /*2f70*/  UISETP.GE.AND UP0, UPT, UR6, 0x41, UPT ;  /* 0x000000410600788c */ /* 0x000fe2000bf06270 */
[----:B------:R-:W-:Y:S02]  /*2f80*/  IMAD.MOV.U32 R9, RZ, RZ, R11 ;  /* 0x000000ffff097224 */ /* 0x000fe400078e000b */
[----:B------:R-:W-:Y:S02]  /*2f90*/  IMAD.MOV.U32 R0, RZ, RZ, R8 ;  /* 0x000000ffff007224 */ /* 0x000fe400078e0008 */
[----:B------:R-:W-:Y:S02]  /*2fa0*/  IMAD.MOV.U32 R4, RZ, RZ, R2 ;  /* 0x000000ffff047224 */ /* 0x000fe400078e0002 */
[----:B--2---:R-:W-:Y:S02]  /*2fb0*/  IMAD.MOV.U32 R5, RZ, RZ, R3 ;  /* 0x000000ffff057224 */ /* 0x004fe400078e0003 */
[----:B------:R-:W-:Y:S05]  /*2fc0*/  BRA.U !UP0, `(.L_x_295) ;  /* 0x00000001086c7547 */ /* 0x000fea000b800000 */
[----:B------:R-:W0:Y:S01]  /*2fd0*/  S2UR UR5, SR_CgaCtaId ;  /* 0x00000000000579c3 */ /* 0x000e220000008800 */
[----:B------:R-:W-:Y:S01]  /*2fe0*/  UMOV UR4, 0x400 ;  /* 0x0000040000047882 */ /* 0x000fe20000000000 */
[----:B------:R-:W-:Y:S01]  /*2ff0*/  BSSY.RECONVERGENT B1, `(.L_x_295) ;  /* 0x0000018000017945 */ /* 0x000fe20003800200 */
[----:B0-----:R-:W-:-:S09]  /*3000*/  ULEA UR4, UR5, UR4, 0x18 ;  /* 0x0000000405047291 */ /* 0x001fd2000f8ec0ff */
[----:B----4-:R-:W0:Y:S04]  /*3010*/  LDS.64 R6, [UR4+0x28] ;  /* 0x00002804ff067984 */ /* 0x010e280008000a00 */
        /* <DEDUP_REMOVED lines=21> */
.L_x_296:
[----:B------:R-:W-:Y:S05]  /*3170*/  BSYNC.RECONVERGENT B1 ;  /* 0x0000000000017941 */ /* 0x000fea0003800200 */
.L_x_295:
        /* <DEDUP_REMOVED lines=32> */
.L_x_298:
[----:B------:R-:W-:Y:S05]  /*3380*/  BSYNC.RECONVERGENT B1 ;  /* 0x0000000000017941 */ /* 0x000fea0003800200 */
.L_x_297:
        /* <DEDUP_REMOVED lines=32> */
.L_x_300:
[----:B------:R-:W-:Y:S05]  /*3590*/  BSYNC.RECONVERGENT B1 ;  /* 0x0000000000017941 */ /* 0x000fea0003800200 */
.L_x_299:
        /* <DEDUP_REMOVED lines=32> */
.L_x_302:
[----:B------:R-:W-:Y:S05]  /*37a0*/  BSYNC.RECONVERGENT B1 ;  /* 0x0000000000017941 */ /* 0x000fea0003800200 */
.L_x_301:
        /* <DEDUP_REMOVED lines=32> */
.L_x_304:
[----:B------:R-:W-:Y:S05]  /*39b0*/  BSYNC.RECONVERGENT B1 ;  /* 0x0000000000017941 */ /* 0x000fea0003800200 */
.L_x_303:
        /* <DEDUP_REMOVED lines=32> */
.L_x_236:
[----:B------:R-:W1:Y:S01]  /*3bc0*/  S2R R0, SR_TID.X ;  /* 0x0000000000007919 */ /* 0x000e620000002100 */
[----:B------:R-:W1:Y:S01]  /*3bd0*/  LDC.64 R2, c[0x0][0x380] ;  /* 0x0000e000ff027b82 */ /* 0x000e620000000a00 */
[----:B------:R-:W2:Y:S01]  /*3be0*/  LDCU.64 UR6, c[0x0][0x388] ;  /* 0x00007100ff0677ac */ /* 0x000ea20008000a00 */
[----:B-1----:R-:W-:-:S05]  /*3bf0*/  IMAD.WIDE.U32 R2, R0, 0x8, R2 ;  /* 0x0000000800027825 */ /* 0x002fca00078e0002 */
[----:B0-----:R-:W3:Y:S04]  /*3c00*/  LDG.E.64 R4, desc[UR8][R2.64] ;  /* 0x0000000802047981 */ /* 0x001ee8000c1e1b00 */
[----:B------:R-:W3:Y:S04]  /*3c10*/  LDG.E.64 R6, desc[UR8][R2.64+0x800] ;  /* 0x0008000802067981 */ /* 0x000ee8000c1e1b00 */
[----:B------:R-:W4:Y:S04]  /*3c20*/  LDG.E.64 R8, desc[UR8][R2.64+0x1000] ;  /* 0x0010000802087981 */ /* 0x000f28000c1e1b00 */
[----:B------:R-:W5:Y:S04]  /*3c30*/  LDG.E.64 R12, desc[UR8][R2.64+0x1800] ;  /* 0x00180008020c7981 */ /* 0x000f68000c1e1b00 */
[----:B------:R-:W5:Y:S01]  /*3c40*/  LDG.E.64 R10, desc[UR8][R2.64+0x2000] ;  /* 0x00200008020a7981 */ /* 0x000f62000c1e1b00 */
[----:B------:R-:W-:Y:S01]  /*3c50*/  BSSY.RECONVERGENT B1, `(.L_x_305) ;  /* 0x000001c000017945 */ /* 0x000fe20003800200 */
[----:B---3--:R-:W-:-:S06]  /*3c60*/  DSETP.GEU.AND P0, PT, |R4|, |R6|, PT ;  /* 0x400000060400722a */ /* 0x008fcc0003f0e200 */
[----:B------:R-:W-:Y:S02]  /*3c70*/  FSEL R4, R4, R6, P0 ;  /* 0x0000000604047208 */ /* 0x000fe40000000000 */
[----:B------:R-:W-:Y:S01]  /*3c80*/  FSEL R5, R5, R7, P0 ;  /* 0x0000000705057208 */ /* 0x000fe20000000000 */
[C---:B------:R-:W-:Y:S01]  /*3c90*/  VIADD R7, R0.reuse, 0x200 ;  /* 0x0000020000077836 */ /* 0x040fe20000000000 */
[----:B------:R-:W-:-:S04]  /*3ca0*/  LOP3.LUT R6, R0, 0x400, RZ, 0xfc, !PT ;  /* 0x0000040000067812 */ /* 0x000fc800078efcff */
[----:B----4-:R-:W-:Y:S01]  /*3cb0*/  DSETP.GEU.AND P1, PT, |R4|, |R8|, PT ;  /* 0x400000080400722a */ /* 0x010fe20003f2e200 */
[----:B--2---:R-:W-:-:S05]  /*3cc0*/  IADD3 R17, P4, PT, R6, UR6, RZ ;  /* 0x0000000606117c10 */ /* 0x004fca000ff9e0ff */
[----:B------:R-:W-:Y:S01]  /*3cd0*/  FSEL R4, R4, R8, P1 ;  /* 0x0000000804047208 */ /* 0x000fe20000800000 */
[----:B------:R-:W-:Y:S01]  /*3ce0*/  IMAD.X R16, RZ, RZ, UR7, P4 ;  /* 0x00000007ff107e24 */ /* 0x000fe2000a0e06ff */
[----:B------:R-:W-:Y:S01]  /*3cf0*/  FSEL R5, R5, R9, P1 ;  /* 0x0000000905057208 */ /* 0x000fe20000800000 */
[----:B------:R-:W-:-:S05]  /*3d00*/  VIADD R9, R0, 0x100 ;  /* 0x0000010000097836 */ /* 0x000fca0000000000 */
[----:B-----5:R-:W-:Y:S01]  /*3d10*/  DSETP.GEU.AND P2, PT, |R4|, |R12|, PT ;  /* 0x4000000c0400722a */ /* 0x020fe20003f4e200 */
[----:B------:R-:W-:-:S05]  /*3d20*/  @P1 SEL R7, R0, R9, P0 ;  /* 0x0000000900071207 */ /* 0x000fca0000000000 */
[----:B------:R-:W-:Y:S02]  /*3d30*/  FSEL R4, R4, R12, P2 ;  /* 0x0000000c04047208 */ /* 0x000fe40001000000 */
[----:B------:R-:W-:-:S06]  /*3d40*/  FSEL R5, R5, R13, P2 ;  /* 0x0000000d05057208 */ /* 0x000fcc0001000000 */
[----:B------:R-:W-:Y:S01]  /*3d50*/  DSETP.GEU.AND P3, PT, |R4|, |R10|, PT ;  /* 0x4000000a0400722a */ /* 0x000fe20003f6e200 */
[----:B------:R-:W-:-:S13]  /*3d60*/  @!P2 VIADD R7, R0, 0x300 ;  /* 0x000003000007a836 */ /* 0x000fda0000000000 */
[----:B------:R-:W-:Y:S05]  /*3d70*/  @!P3 BRA `(.L_x_306) ;  /* 0x000000000024b947 */ /* 0x000fea0003800000 */
[C---:B------:R-:W-:Y:S02]  /*3d80*/  ISETP.GE.U32.AND P0, PT, R7.reuse, R6, PT ;  /* 0x000000060700720c */ /* 0x040fe40003f06070 */
[----:B------:R-:W-:Y:S02]  /*3d90*/  IADD3 R6, P1, PT, R7, UR6, RZ ;  /* 0x0000000607067c10 */ /* 0x000fe4000ff3e0ff */
[----:B------:R-:W-:-:S03]  /*3da0*/  ISETP.GE.U32.AND.EX P0, PT, RZ, RZ, PT, P0 ;  /* 0x000000ffff00720c */ /* 0x000fc60003f06100 */
[----:B------:R-:W-:-:S10]  /*3db0*/  IMAD.X R7, RZ, RZ, UR7, P1 ;  /* 0x00000007ff077e24 */ /* 0x000fd400088e06ff */
[----:B------:R-:W-:-:S06]  /*3dc0*/  DSETP.LT.OR P0, PT, |R10|, |R4|, !P0 ;  /* 0x400000040a00722a */ /* 0x000fcc0004701600 */
[----:B------:R-:W-:Y:S02]  /*3dd0*/  FSEL R10, R4, R10, P0 ;  /* 0x0000000a040a7208 */ /* 0x000fe40000000000 */
[----:B------:R-:W-:Y:S02]  /*3de0*/  FSEL R11, R5, R11, P0 ;  /* 0x0000000b050b7208 */ /* 0x000fe40000000000 */
[----:B------:R-:W-:Y:S02]  /*3df0*/  SEL R17, R6, R17, P0 ;  /* 0x0000001106117207 */ /* 0x000fe40000000000 */
[----:B------:R-:W-:-:S07]  /*3e00*/  SEL R16, R7, R16, P0 ;  /* 0x0000001007107207 */ /* 0x000fce0000000000 */
.L_x_306:
[----:B------:R-:W-:Y:S05]  /*3e10*/  BSYNC.RECONVERGENT B1 ;  /* 0x0000000000017941 */ /* 0x000fea0003800200 */
.L_x_305:
[----:B------:R-:W-:Y:S01]  /*3e20*/  UISETP.GE.U32.AND UP0, UPT, UR4, 0xa00, UPT ;  /* 0x00000a000400788c */ /* 0x000fe2000bf06070 */
[----:B------:R-:W-:Y:S02]  /*3e30*/  IMAD.MOV.U32 R19, RZ, RZ, 0x500 ;  /* 0x00000500ff137424 */ /* 0x000fe400078e00ff */
[----:B------:R-:W-:Y:S01]  /*3e40*/  IMAD.MOV.U32 R18, RZ, RZ, RZ ;  /* 0x000000ffff127224 */ /* 0x000fe200078e00ff */
[----:B------:R-:W-:-:S09]  /*3e50*/  UISETP.GE.U32.AND.EX UP0, UPT, UR5, URZ, UPT, UP0 ;  /* 0x000000ff0500728c */ /* 0x000fd2000bf06100 */
[----:B------:R-:W-:Y:S05]  /*3e60*/  BRA.U !UP0, `(.L_x_307) ;  /* 0x0000000508587547 */ /* 0x000fea000b800000 */
[----:B------:R-:W-:Y:S01]  /*3e70*/  IMAD.MOV.U32 R12, RZ, RZ, R10 ;  /* 0x000000ffff0c7224 */ /* 0x000fe200078e000a */
[----:B------:R-:W0:Y:S01]  /*3e80*/  LDCU.64 UR6, c[0x0][0x388] ;  /* 0x00007100ff0677ac */ /* 0x000e220008000a00 */
[----:B------:R-:W-:Y:S02]  /*3e90*/  IMAD.MOV.U32 R13, RZ, RZ, R11 ;  /* 0x000000ffff0d7224 */ /* 0x000fe400078e000b */
[----:B------:R-:W-:Y:S01]  /*3ea0*/  IMAD.MOV.U32 R21, RZ, RZ, 0x500 ;  /* 0x00000500ff157424 */ /* 0x000fe200078e00ff */
[----:B------:R-:W1:Y:S01]  /*3eb0*/  LDCU.64 UR4, c[0x0][0x398] ;  /* 0x00007300ff0477ac */ /* 0x000e620008000a00 */
[----:B------:R-:W-:-:S07]  /*3ec0*/  IMAD.MOV.U32 R19, RZ, RZ, RZ ;  /* 0x000000ffff137224 */ /* 0x000fce00078e00ff */
.L_x_308:
[----:B------:R-:W-:-:S04]  /*3ed0*/  LEA R24, P0, R21, R2, 0x3 ;  /* 0x0000000215187211 */ /* 0x000fc800078018ff */
[----:B------:R-:W-:-:S05]  /*3ee0*/  LEA.HI.X R25, R21, R3, R19, 0x3, P0 ;  /* 0x0000000315197211 */ /* 0x000fca00000f1c13 */
[----:B------:R-:W2:Y:S04]  /*3ef0*/  LDG.E.64 R14, desc[UR8][R24.64] ;  /* 0x00000008180e7981 */ /* 0x000ea8000c1e1b00 */
[----:B------:R-:W3:Y:S04]  /*3f00*/  LDG.E.64 R8, desc[UR8][R24.64+0x800] ;  /* 0x0008000818087981 */ /* 0x000ee8000c1e1b00 */
[----:B------:R-:W4:Y:S04]  /*3f10*/  LDG.E.64 R6, desc[UR8][R24.64+0x1000] ;  /* 0x0010000818067981 */ /* 0x000f28000c1e1b00 */
[----:B------:R-:W5:Y:S04]  /*3f20*/  LDG.E.64 R4, desc[UR8][R24.64+0x1800] ;  /* 0x0018000818047981 */ /* 0x000f68000c1e1b00 */
[----:B------:R-:W5:Y:S01]  /*3f30*/  LDG.E.64 R10, desc[UR8][R24.64+0x2000] ;  /* 0x00200008180a7981 */ /* 0x000f62000c1e1b00 */
[----:B0-----:R-:W-:-:S04]  /*3f40*/  IADD3 R20, P0, P1, R21, UR6, R0 ;  /* 0x0000000615147c10 */ /* 0x001fc8000f91e000 */
[----:B------:R-:W-:Y:S01]  /*3f50*/  IADD3.X R18, PT, PT, R19, UR7, RZ, P0, P1 ;  /* 0x0000000713127c10 */ /* 0x000fe200087e24ff */
[----:B------:R-:W-:-:S04]  /*3f60*/  IMAD.MOV.U32 R22, RZ, RZ, R20 ;  /* 0x000000ffff167224 */ /* 0x000fc800078e0014 */
[----:B------:R-:W-:Y:S01]  /*3f70*/  IMAD.MOV.U32 R23, RZ, RZ, R18 ;  /* 0x000000ffff177224 */ /* 0x000fe200078e0012 */
[----:B--2---:R-:W-:-:S14]  /*3f80*/  DSETP.GEU.AND P2, PT, |R12|, |R14|, PT ;  /* 0x4000000e0c00722a */ /* 0x004fdc0003f4e200 */
[----:B------:R-:W-:-:S04]  /*3f90*/  @P2 ISETP.GE.U32.AND P0, PT, R17, R22, PT ;  /* 0x000000161100220c */ /* 0x000fc80003f06070 */
[----:B------:R-:W-:-:S13]  /*3fa0*/  @P2 ISETP.GE.AND.EX P0, PT, R16, R23, PT, P0 ;  /* 0x000000171000220c */ /* 0x000fda0003f06300 */
[----:B------:R-:W-:-:S06]  /*3fb0*/  @P2 DSETP.LT.OR P0, PT, |R14|, |R12|, !P0 ;  /* 0x4000000c0e00222a */ /* 0x000fcc0004701600 */
[----:B------:R-:W-:Y:S02]  /*3fc0*/  @P2 FSEL R13, R13, R15, P0 ;  /* 0x0000000f0d0d2208 */ /* 0x000fe40000000000 */
[----:B------:R-:W-:Y:S02]  /*3fd0*/  @P2 FSEL R12, R12, R14, P0 ;  /* 0x0000000e0c0c2208 */ /* 0x000fe40000000000 */
[----:B------:R-:W-:Y:S01]  /*3fe0*/  @P2 SEL R22, R17, R22, P0 ;  /* 0x0000001611162207 */ /* 0x000fe20000000000 */
[----:B------:R-:W-:Y:S01]  /*3ff0*/  @P2 IMAD.MOV.U32 R15, RZ, RZ, R13 ;  /* 0x000000ffff0f2224 */ /* 0x000fe200078e000d */
[----:B------:R-:W-:Y:S01]  /*4000*/  IADD3 R13, P3, PT, R20, 0x100, RZ ;  /* 0x00000100140d7810 */ /* 0x000fe20007f7e0ff */
[----:B------:R-:W-:Y:S01]  /*4010*/  @P2 IMAD.MOV.U32 R14, RZ, RZ, R12 ;  /* 0x000000ffff0e2224 */ /* 0x000fe200078e000c */
[----:B------:R-:W-:-:S03]  /*4020*/  @P2 SEL R23, R16, R23, P0 ;  /* 0x0000001710172207 */ /* 0x000fc60000000000 */
[----:B------:R-:W-:Y:S02]  /*4030*/  IMAD.X R16, RZ, RZ, R18, P3 ;  /* 0x000000ffff107224 */ /* 0x000fe400018e0612 */
[----:B---3--:R-:W-:-:S14]  /*4040*/  DSETP.GEU.AND P1, PT, |R14|, |R8|, PT ;  /* 0x400000080e00722a */ /* 0x008fdc0003f2e200 */
        /* <DEDUP_REMOVED lines=11> */
[----:B----4-:R-:W-:-:S14]  /*4100*/  DSETP.GEU.AND P2, PT, |R8|, |R6|, PT ;  /* 0x400000060800722a */ /* 0x010fdc0003f4e200 */
        /* <DEDUP_REMOVED lines=10> */
[----:B------:R-:W-:Y:S01]  /*41b0*/  IMAD.X R9, RZ, RZ, R18, P3 ;  /* 0x000000ffff097224 */ /* 0x000fe200018e0612 */
[----:B------:R-:W-:Y:S01]  /*41c0*/  IADD3 R17, P3, PT, R20, 0x400, RZ ;  /* 0x0000040014117810 */ /* 0x000fe20007f7e0ff */
[----:B-----5:R-:W-:-:S04]  /*41d0*/  DSETP.GEU.AND P1, PT, |R6|, |R4|, PT ;  /* 0x400000040600722a */ /* 0x020fc80003f2e200 */
[----:B------:R-:W-:-:S10]  /*41e0*/  IMAD.X R16, RZ, RZ, R18, P3 ;  /* 0x000000ffff107224 */ /* 0x000fd400018e0612 */
        /* <DEDUP_REMOVED lines=8> */
[----:B------:R-:W-:Y:S01]  /*4270*/  @P1 IMAD.MOV.U32 R5, RZ, RZ, R7 ;  /* 0x000000ffff051224 */ /* 0x000fe200078e0007 */
[C---:B------:R-:W-:Y:S02]  /*4280*/  IADD3 R6, P1, PT, R21.reuse, 0xa00, RZ ;  /* 0x00000a0015067810 */ /* 0x040fe40007f3e0ff */
[----:B------:R-:W-:-:S02]  /*4290*/  IADD3 R21, P3, PT, R21, 0x500, RZ ;  /* 0x0000050015157810 */ /* 0x000fc40007f7e0ff */
[----:B-1----:R-:W-:Y:S01]  /*42a0*/  ISETP.GT.U32.AND P4, PT, R6, UR4, PT ;  /* 0x0000000406007c0c */ /* 0x002fe2000bf84070 */
[----:B------:R-:W-:Y:S01]  /*42b0*/  DSETP.GEU.AND P2, PT, |R4|, |R10|, PT ;  /* 0x4000000a0400722a */ /* 0x000fe20003f4e200 */
[--C-:B------:R-:W-:Y:S02]  /*42c0*/  IMAD.X R6, RZ, RZ, R19.reuse, P1 ;  /* 0x000000ffff067224 */ /* 0x100fe400008e0613 */
[----:B------:R-:W-:-:S03]  /*42d0*/  IMAD.X R18, RZ, RZ, R19, P3 ;  /* 0x000000ffff127224 */ /* 0x000fc600018e0613 */
[----:B------:R-:W-:Y:S01]  /*42e0*/  ISETP.GT.AND.EX P1, PT, R6, UR5, PT, P4 ;  /* 0x0000000506007c0c */ /* 0x000fe2000bf24340 */
[----:B------:R-:W-:-:S07]  /*42f0*/  IMAD.MOV.U32 R19, RZ, RZ, R18 ;  /* 0x000000ffff137224 */ /* 0x000fce00078e0012 */
        /* <DEDUP_REMOVED lines=8> */
[----:B------:R-:W-:Y:S02]  /*4380*/  @P2 IMAD.MOV.U32 R11, RZ, RZ, R5 ;  /* 0x000000ffff0b2224 */ /* 0x000fe400078e0005 */
[----:B------:R-:W-:Y:S02]  /*4390*/  IMAD.MOV.U32 R12, RZ, RZ, R10 ;  /* 0x000000ffff0c7224 */ /* 0x000fe400078e000a */
[----:B------:R-:W-:Y:S01]  /*43a0*/  IMAD.MOV.U32 R13, RZ, RZ, R11 ;  /* 0x000000ffff0d7224 */ /* 0x000fe200078e000b */
[----:B------:R-:W-:Y:S06]  /*43b0*/  @!P1 BRA `(.L_x_308) ;  /* 0xfffffff800c49947 */ /* 0x000fec000383ffff */
[----:B------:R-:W-:-:S07]  /*43c0*/  IMAD.MOV.U32 R19, RZ, RZ, R21 ;  /* 0x000000ffff137224 */ /* 0x000fce00078e0015 */
.L_x_307:
[----:B------:R-:W-:-:S04]  /*43d0*/  ISETP.GE.U32.AND P0, PT, R19, UR4, PT ;  /* 0x0000000413007c0c */ /* 0x000fc8000bf06070 */
[----:B------:R-:W-:-:S13]  /*43e0*/  ISETP.GE.AND.EX P0, PT, R18, UR5, PT, P0 ;  /* 0x0000000512007c0c */ /* 0x000fda000bf06300 */
[----:B------:R-:W-:Y:S05]  /*43f0*/  @P0 BRA `(.L_x_309) ;  /* 0x0000000800c40947 */ /* 0x000fea0003800000 */
[----:B------:R-:W-:Y:S01]  /*4400*/  IADD3 R21, PT, PT, -R19, UR4, RZ ;  /* 0x0000000413157c10 */ /* 0x000fe2000fffe1ff */
[----:B------:R-:W-:Y:S03]  /*4410*/  BSSY.RECONVERGENT B1, `(.L_x_309) ;  /* 0x00000af000017945 */ /* 0x000fe60003800200 */
[----:B------:R-:W-:-:S13]  /*4420*/  ISETP.GE.AND P0, PT, R0, R21, PT ;  /* 0x000000150000720c */ /* 0x000fda0003f06270 */
[----:B------:R-:W-:Y:S05]  /*4430*/  @P0 BRA `(.L_x_310) ;  /* 0x0000000800b00947 */ /* 0x000fea0003800000 */
[-C--:B------:R-:W-:Y:S01]  /*4440*/  LOP3.LUT R6, RZ, R0.reuse, RZ, 0x33, !PT ;  /* 0x00000000ff067212 */ /* 0x080fe200078e33ff */
[----:B------:R-:W-:Y:S01]  /*4450*/  BSSY.RECONVERGENT B2, `(.L_x_311) ;  /* 0x0000036000027945 */ /* 0x000fe20003800200 */
[----:B------:R-:W-:Y:S02]  /*4460*/  MOV R12, R0 ;  /* 0x00000000000c7202 */ /* 0x000fe40000000f00 */
        /* <DEDUP_REMOVED lines=9> */
[----:B------:R-:W-:Y:S02]  /*4500*/  LOP3.LUT R2, R2, 0x3, RZ, 0xc0, !PT ;  /* 0x0000000302027812 */ /* 0x000fe400078ec0ff */
[----:B------:R-:W-:-:S03]  /*4510*/  IADD3 R13, P0, PT, R9, UR6, RZ ;  /* 0x00000006090d7c10 */ /* 0x000fc6000ff1e0ff */
[----:B------:R-:W-:Y:S01]  /*4520*/  IMAD.MOV R7, RZ, RZ, -R2 ;  /* 0x000000ffff077224 */ /* 0x000fe200078e0a02 */
[----:B0-----:R-:W-:-:S04]  /*4530*/  LEA R8, P1, R9, UR10, 0x3 ;  /* 0x0000000a09087c11 */ /* 0x001fc8000f8218ff */
[----:B------:R-:W-:Y:S02]  /*4540*/  LEA.HI.X R9, R9, UR11, R14, 0x3, P1 ;  /* 0x0000000b09097c11 */ /* 0x000fe400088f1c0e */
[----:B------:R-:W-:-:S07]  /*4550*/  IADD3.X R14, PT, PT, R14, UR7, RZ, P0, !PT ;  /* 0x000000070e0e7c10 */ /* 0x000fce00087fe4ff */
.L_x_315:
        /* <DEDUP_REMOVED lines=31> */
.L_x_314:
[----:B------:R-:W-:Y:S05]  /*4750*/  BSYNC.RECONVERGENT B3 ;  /* 0x0000000000037941 */ /* 0x000fea0003800200 */
.L_x_313:
[----:B------:R-:W-:Y:S01]  /*4760*/  IADD3 R13, P0, PT, R13, 0x100, RZ ;  /* 0x000001000d0d7810 */ /* 0x000fe20007f1e0ff */
[----:B------:R-:W-:Y:S02]  /*4770*/  VIADD R12, R12, 0x100 ;  /* 0x000001000c0c7836 */ /* 0x000fe40000000000 */
[----:B------:R-:W-:Y:S02]  /*4780*/  IMAD.X R9, RZ, RZ, R9, P3 ;  /* 0x000000ffff097224 */ /* 0x000fe400018e0609 */
[----:B------:R-:W-:Y:S01]  /*4790*/  IMAD.X R14, RZ, RZ, R14, P0 ;  /* 0x000000ffff0e7224 */ /* 0x000fe200000e060e */
[----:B------:R-:W-:Y:S07]  /*47a0*/  @P2 BRA `(.L_x_315) ;  /* 0xfffffffc006c2947 */ /* 0x000fee000383ffff */
.L_x_312:
[----:B------:R-:W-:Y:S05]  /*47b0*/  BSYNC.RECONVERGENT B2 ;  /* 0x0000000000027941 */ /* 0x000fea0003800200 */
.L_x_311:
[----:B------:R-:W-:-:S13]  /*47c0*/  ISETP.GE.U32.AND P0, PT, R6, 0x300, PT ;  /* 0x000003000600780c */ /* 0x000fda0003f06070 */
[----:B------:R-:W-:Y:S05]  /*47d0*/  @!P0 BRA `(.L_x_310) ;  /* 0x0000000400c88947 */ /* 0x000fea0003800000 */
[----:B------:R-:W0:Y:S01]  /*47e0*/  LDC.64 R8, c[0x0][0x380] ;  /* 0x0000e000ff087b82 */ /* 0x000e220000000a00 */
[----:B------:R-:W-:-:S07]  /*47f0*/  VIADD R20, R12, 0x200 ;  /* 0x000002000c147836 */ /* 0x000fce0000000000 */
[----:B------:R-:W1:Y:S02]  /*4800*/  LDC.64 R6, c[0x0][0x388] ;  /* 0x0000e200ff067b82 */ /* 0x000e640000000a00 */
.L_x_324:
        /* <DEDUP_REMOVED lines=30> */
.L_x_317:
[----:B------:R-:W-:Y:S05]  /*49f0*/  BSYNC.RECONVERGENT B2 ;  /* 0x0000000000027941 */ /* 0x000fea0003800200 */
.L_x_316:
        /* <DEDUP_REMOVED lines=9> */
[----:B------:R-:W-:-:S03]  /*4a90*/  IMAD.MOV.U32 R24, RZ, RZ, R26 ;  /* 0x000000ffff187224 */ /* 0x000fc600078e001a */
[----:B------:R-:W-:Y:S01]  /*4aa0*/  MOV R25, R27 ;  /* 0x0000001b00197202 */ /* 0x000fe20000000f00 */
        /* <DEDUP_REMOVED lines=15> */
.L_x_319:
[----:B------:R-:W-:Y:S05]  /*4ba0*/  BSYNC.RECONVERGENT B2 ;  /* 0x0000000000027941 */ /* 0x000fea0003800200 */
.L_x_318:
[----:B------:R-:W-:Y:S01]  /*4bb0*/  DSETP.GEU.AND P0, PT, |R16|, |R10|, PT ;  /* 0x4000000a1000722a */ /* 0x000fe20003f0e200 */
[CC--:B------:R-:W-:Y:S01]  /*4bc0*/  IADD3 R13, P1, P4, R19.reuse, R6.reuse, R20 ;  /* 0x00000006130d7210 */ /* 0x0c0fe20007c3e014 */
[----:B------:R-:W-:Y:S01]  /*4bd0*/  VIADD R4, R20, 0x100 ;  /* 0x0000010014047836 */ /* 0x000fe20000000000 */
[----:B------:R-:W-:Y:S01]  /*4be0*/  BSSY.RECONVERGENT B2, `(.L_x_320) ;  /* 0x0000016000027945 */ /* 0x000fe20003800200 */
[----:B------:R-:W-:Y:S01]  /*4bf0*/  IMAD.MOV.U32 R2, RZ, RZ, R10 ;  /* 0x000000ffff027224 */ /* 0x000fe200078e000a */
[----:B------:R-:W-:Y:S01]  /*4c00*/  IADD3.X R22, PT, PT, R18, R7, RZ, P1, P4 ;  /* 0x0000000712167210 */ /* 0x000fe20000fe84ff */
[----:B------:R-:W-:Y:S01]  /*4c10*/  IMAD.MOV.U32 R5, RZ, RZ, R13 ;  /* 0x000000ffff057224 */ /* 0x000fe200078e000d */
[----:B------:R-:W-:Y:S01]  /*4c20*/  IADD3 R4, P2, P3, R19, R6, R4 ;  /* 0x0000000613047210 */ /* 0x000fe20007b5e004 */
        /* <DEDUP_REMOVED lines=17> */
.L_x_321:
[----:B------:R-:W-:Y:S05]  /*4d40*/  BSYNC.RECONVERGENT B2 ;  /* 0x0000000000027941 */ /* 0x000fea0003800200 */
.L_x_320:
[----:B------:R-:W-:Y:S01]  /*4d50*/  DSETP.GEU.AND P0, PT, |R2|, |R14|, PT ;  /* 0x4000000e0200722a */ /* 0x000fe20003f0e200 */
[----:B------:R-:W-:Y:S01]  /*4d60*/  IADD3.X R13, PT, PT, R18, R7, RZ, P2, P3 ;  /* 0x00000007120d7210 */ /* 0x000fe200017e64ff */
        /* <DEDUP_REMOVED lines=20> */
.L_x_323:
[----:B------:R-:W-:Y:S05]  /*4eb0*/  BSYNC.RECONVERGENT B2 ;  /* 0x0000000000027941 */ /* 0x000fea0003800200 */
.L_x_322:
[C---:B------:R-:W-:Y:S02]  /*4ec0*/  VIADD R2, R20.reuse, 0x200 ;  /* 0x0000020014027836 */ /* 0x040fe40000000000 */
[----:B------:R-:W-:-:S03]  /*4ed0*/  VIADD R20, R20, 0x400 ;  /* 0x0000040014147836 */ /* 0x000fc60000000000 */
[----:B------:R-:W-:-:S13]  /*4ee0*/  ISETP.GE.AND P0, PT, R2, R21, PT ;  /* 0x000000150200720c */ /* 0x000fda0003f06270 */
[----:B------:R-:W-:Y:S05]  /*4ef0*/  @!P0 BRA `(.L_x_324) ;  /* 0xfffffff800448947 */ /* 0x000fea000383ffff */
.L_x_310:
[----:B------:R-:W-:Y:S05]  /*4f00*/  BSYNC.RECONVERGENT B1 ;  /* 0x0000000000017941 */ /* 0x000fea0003800200 */
.L_x_309:
        /* <DEDUP_REMOVED lines=32> */
.L_x_326:
[----:B------:R-:W-:Y:S05]  /*5110*/  BSYNC.RECONVERGENT B1 ;  /* 0x0000000000017941 */ /* 0x000fea0003800200 */
.L_x_325:
        /* <DEDUP_REMOVED lines=31> */
.L_x_328:
[----:B------:R-:W-:Y:S05]  /*5310*/  BSYNC.RECONVERGENT B1 ;  /* 0x0000000000017941 */ /* 0x000fea0003800200 */
.L_x_327:
        /* <DEDUP_REMOVED lines=31> */
.L_x_330:
[----:B------:R-:W-:Y:S05]  /*5510*/  BSYNC.RECONVERGENT B1 ;  /* 0x0000000000017941 */ /* 0x000fea0003800200 */
.L_x_329:
[----:B------:R-:W-:Y:S01]  /*5520*/  ISETP.GT.AND P0, PT, R8, 0x17, PT ;  /* 0x000000170800780c */ /* 0x000fe20003f04270 */
[----:B-1----:R1:W1:Y:S01]  /*5530*/  SHFL.DOWN PT, R6, R2, 0x8, 0x1f ;  /* 0x09001f0002067f89 */ /* 0x00226200000e0000 */
[----:B------:R-:W-:Y:S01]  /*5540*/  BSSY.RECONVERGENT B1, `(.L_x_331) ;  /* 0x000001d000017945 */ /* 0x000fe20003800200 */
[----:B--2---:R-:W-:Y:S02]  /*5550*/  IMAD.MOV.U32 R9, RZ, RZ, R11 ;  /* 0x000000ffff097224 */ /* 0x004fe400078e000b */
[----:B---3--:R2:W3:Y:S01]  /*5560*/  SHFL.DOWN PT, R7, R3, 0x8, 0x1f ;  /* 0x09001f0003077f89 */ /* 0x0084e200000e0000 */
[----:B------:R-:W-:Y:S02]  /*5570*/  IMAD.MOV.U32 R10, RZ, RZ, R12 ;  /* 0x000000ffff0a7224 */ /* 0x000fe400078e000c */
[----:B------:R-:W-:Y:S01]  /*5580*/  IMAD.MOV.U32 R4, RZ, RZ, R2 ;  /* 0x000000ffff047224 */ /* 0x000fe200078e0002 */
[----:B0-----:R2:W0:Y:S01]  /*5590*/  SHFL.DOWN PT, R14, R11, 0x8, 0x1f ;  /* 0x09001f000b0e7f89 */ /* 0x00142200000e0000 */
[----:B------:R-:W-:-:S03]  /*55a0*/  IMAD.MOV.U32 R5, RZ, RZ, R3 ;  /* 0x000000ffff057224 */ /* 0x000fc600078e0003 */
[----:B----4-:R2:W4:Y:S01]  /*55b0*/  SHFL.DOWN PT, R13, R12, 0x8, 0x1f ;  /* 0x09001f000c0d7f89 */ /* 0x01052200000e0000 */
        /* <DEDUP_REMOVED lines=21> */
.L_x_332:
[----:B------:R-:W-:Y:S05]  /*5710*/  BSYNC.RECONVERGENT B1 ;  /* 0x0000000000017941 */ /* 0x000fea0003800200 */
.L_x_331:
        /* <DEDUP_REMOVED lines=8> */
[----:B----4-:R-:W-:-:S03]  /*57a0*/  IMAD.MOV.U32 R13, RZ, RZ, R5 ;  /* 0x000000ffff0d7224 */ /* 0x010fc600078e0005 */
[----:B---3--:R3:W4:Y:S01]  /*57b0*/  SHFL.DOWN PT, R7, R10, 0x10, 0x1f ;  /* 0x0a001f000a077f89 */ /* 0x00872200000e0000 */
[----:B------:R-:W-:Y:S05]  /*57c0*/  @P0 BRA `(.L_x_334) ;  /* 0x0000000000500947 */ /* 0x000fea0003800000 */
[----:B-12---:R-:W-:Y:S01]  /*57d0*/  DSETP.GEU.AND P0, PT, |R4|, |R2|, PT ;  /* 0x400000020400722a */ /* 0x006fe20003f0e200 */
        /* <DEDUP_REMOVED lines=19> */
.L_x_334:
[----:B------:R-:W-:Y:S05]  /*5910*/  BSYNC.RECONVERGENT B1 ;  /* 0x0000000000017941 */ /* 0x000fea0003800200 */
.L_x_333:
        /* <DEDUP_REMOVED lines=11> */
.L_x_336:
[----:B------:R-:W-:Y:S05]  /*59d0*/  BSYNC.RECONVERGENT B1 ;  /* 0x0000000000017941 */ /* 0x000fea0003800200 */
.L_x_335:
        /* <DEDUP_REMOVED lines=8> */
[----:B0---4-:R-:W0:Y:S04]  /*5a60*/  LDS.128 R4, [R0+0x20] ;  /* 0x0000200000047984 */ /* 0x011e280000000c00 */
[----:B------:R2:W4:Y:S04]  /*5a70*/  LDS.64 R2, [R0+0x80] ;  /* 0x0000800000027984 */ /* 0x0005280000000a00 */
[----:B---3--:R2:W3:Y:S01]  /*5a80*/  LDS.128 R8, [R0+0x30] ;  /* 0x0000300000087984 */ /* 0x0084e20000000c00 */
[----:B-1----:R-:W-:Y:S01]  /*5a90*/  DSETP.GEU.AND P0, PT, |R12|, |R16|, PT ;  /* 0x400000100c00722a */ /* 0x002fe20003f0e200 */
[----:B------:R-:W-:-:S02]  /*5aa0*/  IMAD.MOV.U32 R20, RZ, RZ, R16 ;  /* 0x000000ffff147224 */ /* 0x000fc400078e0010 */
[----:B------:R-:W-:Y:S02]  /*5ab0*/  IMAD.MOV.U32 R21, RZ, RZ, R17 ;  /* 0x000000ffff157224 */ /* 0x000fe400078e0011 */
[----:B0-----:R-:W-:Y:S02]  /*5ac0*/  IMAD.MOV.U32 R23, RZ, RZ, R4 ;  /* 0x000000ffff177224 */ /* 0x001fe400078e0004 */
        /* <DEDUP_REMOVED lines=16> */
.L_x_338:
[----:B------:R-:W-:Y:S05]  /*5bd0*/  BSYNC.RECONVERGENT B1 ;  /* 0x0000000000017941 */ /* 0x000fea0003800200 */
.L_x_337:
        /* <DEDUP_REMOVED lines=23> */
.L_x_340:
[----:B------:R-:W-:Y:S05]  /*5d50*/  BSYNC.RECONVERGENT B1 ;  /* 0x0000000000017941 */ /* 0x000fea0003800200 */
.L_x_339:
        /* <DEDUP_REMOVED lines=21> */
.L_x_342:
[----:B------:R-:W-:Y:S05]  /*5eb0*/  BSYNC.RECONVERGENT B1 ;  /* 0x0000000000017941 */ /* 0x000fea0003800200 */
.L_x_341:
        /* <DEDUP_REMOVED lines=23> */
.L_x_344:
[----:B------:R-:W-:Y:S05]  /*6030*/  BSYNC.RECONVERGENT B1 ;  /* 0x0000000000017941 */ /* 0x000fea0003800200 */
.L_x_343:
        /* <DEDUP_REMOVED lines=21> */
.L_x_346:
[----:B------:R-:W-:Y:S05]  /*6190*/  BSYNC.RECONVERGENT B1 ;  /* 0x0000000000017941 */ /* 0x000fea0003800200 */
.L_x_345:
        /* <DEDUP_REMOVED lines=21> */
.L_x_348:
[----:B------:R-:W-:Y:S05]  /*62f0*/  BSYNC.RECONVERGENT B1 ;  /* 0x0000000000017941 */ /* 0x000fea0003800200 */
.L_x_347:
        /* <DEDUP_REMOVED lines=20> */
.L_x_268:
[----:B------:R-:W-:Y:S05]  /*6440*/  BSYNC.RECONVERGENT B0 ;  /* 0x0000000000007941 */ /* 0x000fea0003800200 */
.L_x_235:
[----:B------:R-:W-:Y:S05]  /*6450*/  @P1 EXIT ;  /* 0x000000000000194d */ /* 0x000fea0003800000 */
[----:B0123--:R-:W0:Y:S02]  /*6460*/  LDC.64 R2, c[0x0][0x390] ;  /* 0x0000e400ff027b82 */ /* 0x00fe240000000a00 */
[----:B0-----:R-:W-:Y:S04]  /*6470*/  STG.E.64 desc[UR8][R2.64], R12 ;  /* 0x0000000c02007986 */ /* 0x001fe8000c101b08 */
[----:B------:R-:W-:Y:S01]  /*6480*/  STG.E.64 desc[UR8][R2.64+0x8], R14 ;  /* 0x0000080e02007986 */ /* 0x000fe2000c101b08 */
[----:B------:R-:W-:Y:S05]  /*6490*/  EXIT ;  /* 0x000000000000794d */ /* 0x000fea0003800000 */
.L_x_349:
        /* <DEDUP_REMOVED lines=14> */
.L_x_735:


//--------------------- .text._ZN6thrust24THRUST_300001_SM_1000_NS8cuda_cub4core6detail13_kernel_agentINS1_8__reduce11ReduceAgentIPN4cuda3std3__45tupleIJdlEEESC_SB_iNS1_9__extrema9arg_max_fIdl10comparatorEEEEJSC_SC_iSG_EEEvDpT0_ --------------------------
	.section	.text._ZN6thrust24THRUST_300001_SM_1000_NS8cuda_cub4core6detail13_kernel_agentINS1_8__reduce11ReduceAgentIPN4cuda3std3__45tupleIJdlEEESC_SB_iNS1_9__extrema9arg_max_fIdl10comparatorEEEEJSC_SC_iSG_EEEvDpT0_,"ax",@progbits
	.align	128
        .global         _ZN6thrust24THRUST_300001_SM_1000_NS8cuda_cub4core6detail13_kernel_agentINS1_8__reduce11ReduceAgentIPN4cuda3std3__45tupleIJdlEEESC_SB_iNS1_9__extrema9arg_max_fIdl10comparatorEEEEJSC_SC_iSG_EEEvDpT0_
        .type           _ZN6thrust24THRUST_300001_SM_1000_NS8cuda_cub4core6detail13_kernel_agentINS1_8__reduce11ReduceAgentIPN4cuda3std3__45tupleIJdlEEESC_SB_iNS1_9__extrema9arg_max_fIdl10comparatorEEEEJSC_SC_iSG_EEEvDpT0_,@function
        .size           _ZN6thrust24THRUST_300001_SM_1000_NS8cuda_cub4core6detail13_kernel_agentINS1_8__reduce11ReduceAgentIPN4cuda3std3__45tupleIJdlEEESC_SB_iNS1_9__extrema9arg_max_fIdl10comparatorEEEEJSC_SC_iSG_EEEvDpT0_,(.L_x_736 - _ZN6thrust24THRUST_300001_SM_1000_NS8cuda_cub4core6detail13_kernel_agentINS1_8__reduce11ReduceAgentIPN4cuda3std3__45tupleIJdlEEESC_SB_iNS1_9__extrema9arg_max_fIdl10comparatorEEEEJSC_SC_iSG_EEEvDpT0_)
        .other          _ZN6thrust24THRUST_300001_SM_1000_NS8cuda_cub4core6detail13_kernel_agentINS1_8__reduce11ReduceAgentIPN4cuda3std3__45tupleIJdlEEESC_SB_iNS1_9__extrema9arg_max_fIdl10comparatorEEEEJSC_SC_iSG_EEEvDpT0_,@"STO_CUDA_ENTRY STV_DEFAULT"
_ZN6thrust24THRUST_300001_SM_1000_NS8cuda_cub4core6detail13_kernel_agentINS1_8__reduce11ReduceAgentIPN4cuda3std3__45tupleIJdlEEESC_SB_iNS1_9__extrema9arg_max_fIdl10comparatorEEEEJSC_SC_iSG_EEEvDpT0_:
.text._ZN6thrust24THRUST_300001_SM_1000_NS8cuda_cub4core6detail13_kernel_agentINS1_8__reduce11ReduceAgentIPN4cuda3std3__45tupleIJdlEEESC_SB_iNS1_9__extrema9arg_max_fIdl10comparatorEEEEJSC_SC_iSG_EEEvDpT0_:
        /* <DEDUP_REMOVED lines=21> */
.L_x_353:
[----:B0-----:R-:W-:Y:S05]  /*0150*/  BSYNC.RECONVERGENT B1 ;  /* 0x0000000000017941 */ /* 0x001fea0003800200 */
.L_x_352:
        /* <DEDUP_REMOVED lines=15> */
.L_x_360:
        /* <DEDUP_REMOVED lines=31> */
.L_x_359:
[----:B------:R-:W-:Y:S05]  /*0440*/  BSYNC.RECONVERGENT B3 ;  /* 0x0000000000037941 */ /* 0x000fea0003800200 */
.L_x_358:
[----:B------:R-:W-:Y:S02]  /*0450*/  IMAD.X R3, RZ, RZ, R3, P3 ;  /* 0x000000ffff037224 */ /* 0x000fe400018e0603 */
[----:B------:R-:W-:Y:S01]  /*0460*/  VIADD R19, R19, 0x100 ;  /* 0x0000010013137836 */ /* 0x000fe20000000000 */
[----:B------:R-:W-:Y:S06]  /*0470*/  @P2 BRA `(.L_x_360) ;  /* 0xfffffffc00742947 */ /* 0x000fec000383ffff */
.L_x_357:
[----:B------:R-:W-:Y:S05]  /*0480*/  BSYNC.RECONVERGENT B2 ;  /* 0x0000000000027941 */ /* 0x000fea0003800200 */
.L_x_356:
[----:B------:R-:W0:Y:S01]  /*0490*/  LDC.64 R8, c[0x0][0x380] ;  /* 0x0000e000ff087b82 */ /* 0x000e220000000a00 */
[----:B------:R-:W-:-:S13]  /*04a0*/  ISETP.GE.U32.AND P0, PT, R4, 0x300, PT ;  /* 0x000003000400780c */ /* 0x000fda0003f06070 */
[----:B------:R-:W-:Y:S05]  /*04b0*/  @!P0 BRA `(.L_x_355) ;  /* 0x0000000400908947 */ /* 0x000fea0003800000 */
.L_x_369:
        /* <DEDUP_REMOVED lines=13> */
[----:B------:R-:W-:Y:S01]  /*0590*/  IMAD.MOV.U32 R23, RZ, RZ, R12 ;  /* 0x000000ffff177224 */ /* 0x000fe200078e000c */
[----:B------:R-:W-:Y:S01]  /*05a0*/  MOV R25, R13 ;  /* 0x0000000d00197202 */ /* 0x000fe20000000f00 */
[----:B------:R-:W-:Y:S02]  /*05b0*/  IMAD.MOV.U32 R2, RZ, RZ, R14 ;  /* 0x000000ffff027224 */ /* 0x000fe400078e000e */
[----:B------:R-:W-:-:S09]  /*05c0*/  IMAD.MOV.U32 R3, RZ, RZ, R15 ;  /* 0x000000ffff037224 */ /* 0x000fd200078e000f */
        /* <DEDUP_REMOVED lines=9> */
.L_x_362:
[----:B------:R-:W-:Y:S05]  /*0660*/  BSYNC.RECONVERGENT B2 ;  /* 0x0000000000027941 */ /* 0x000fea0003800200 */
.L_x_361:
        /* <DEDUP_REMOVED lines=25> */
.L_x_364:
[----:B------:R-:W-:Y:S05]  /*0800*/  BSYNC.RECONVERGENT B2 ;  /* 0x0000000000027941 */ /* 0x000fea0003800200 */
.L_x_363:
        /* <DEDUP_REMOVED lines=21> */
.L_x_366:
[----:B------:R-:W-:Y:S05]  /*0960*/  BSYNC.RECONVERGENT B2 ;  /* 0x0000000000027941 */ /* 0x000fea0003800200 */
.L_x_365:
        /* <DEDUP_REMOVED lines=21> */
.L_x_368:
[----:B------:R-:W-:Y:S05]  /*0ac0*/  BSYNC.RECONVERGENT B2 ;  /* 0x0000000000027941 */ /* 0x000fea0003800200 */
.L_x_367:
[----:B------:R-:W-:-:S05]  /*0ad0*/  VIADD R19, R19, 0x400 ;  /* 0x0000040013137836 */ /* 0x000fca0000000000 */
[----:B------:R-:W-:-:S13]  /*0ae0*/  ISETP.GE.AND P0, PT, R19, UR5, PT ;  /* 0x0000000513007c0c */ /* 0x000fda000bf06270 */
[----:B------:R-:W-:Y:S05]  /*0af0*/  @!P0 BRA `(.L_x_369) ;  /* 0xfffffff800708947 */ /* 0x000fea000383ffff */
.L_x_355:
[----:B------:R-:W-:Y:S05]  /*0b00*/  BSYNC.RECONVERGENT B1 ;  /* 0x0000000000017941 */ /* 0x000fea0003800200 */
.L_x_354:
        /* <DEDUP_REMOVED lines=35> */
.L_x_372:
[----:B------:R-:W-:Y:S05]  /*0d40*/  BSYNC.RECONVERGENT B1 ;  /* 0x0000000000017941 */ /* 0x000fea0003800200 */
.L_x_371:
        /* <DEDUP_REMOVED lines=31> */
.L_x_374:
[----:B------:R-:W-:Y:S05]  /*0f40*/  BSYNC.RECONVERGENT B1 ;  /* 0x0000000000017941 */ /* 0x000fea0003800200 */
.L_x_373:
        /* <DEDUP_REMOVED lines=31> */
.L_x_376:
[----:B------:R-:W-:Y:S05]  /*1140*/  BSYNC.RECONVERGENT B1 ;  /* 0x0000000000017941 */ /* 0x000fea0003800200 */
.L_x_375:
        /* <DEDUP_REMOVED lines=31> */
.L_x_378:
[----:B------:R-:W-:Y:S05]  /*1340*/  BSYNC.RECONVERGENT B1 ;  /* 0x0000000000017941 */ /* 0x000fea0003800200 */
.L_x_377:
[----:B------:R-:W-:Y:S01]  /*1350*/  ISETP.GT.AND P0, PT, R9, 0xf, PT ;  /* 0x0000000f0900780c */ /* 0x000fe20003f04270 */
[----:B-1----:R1:W1:Y:S01]  /*1360*/  SHFL.DOWN PT, R6, R4, 0x10, 0x1f ;  /* 0x0a001f0004067f89 */ /* 0x00226200000e0000 */
[----:B------:R-:W-:Y:S01]  /*1370*/  BSSY.RECONVERGENT B1, `(.L_x_379) ;  /* 0x000001d000017945 */ /* 0x000fe20003800200 */
[----:B0-----:R-:W-:Y:S01]  /*1380*/  MOV R14, R8 ;  /* 0x00000008000e7202 */ /* 0x001fe20000000f00 */
[----:B----4-:R-:W-:Y:S01]  /*1390*/  IMAD.MOV.U32 R15, RZ, RZ, R10 ;  /* 0x000000ffff0f7224 */ /* 0x010fe200078e000a */
[----:B--2---:R0:W2:Y:S01]  /*13a0*/  SHFL.DOWN PT, R7, R5, 0x10, 0x1f ;  /* 0x0a001f0005077f89 */ /* 0x0040a200000e0000 */
[----:B------:R-:W-:Y:S02]  /*13b0*/  IMAD.MOV.U32 R2, RZ, RZ, R4 ;  /* 0x000000ffff027224 */ /* 0x000fe400078e0004 */
[----:B------:R-:W-:Y:S01]  /*13c0*/  IMAD.MOV.U32 R3, RZ, RZ, R5 ;  /* 0x000000ffff037224 */ /* 0x000fe200078e0005 */
[----:B------:R0:W4:Y:S04]  /*13d0*/  SHFL.DOWN PT, R11, R8, 0x10, 0x1f ;  /* 0x0a001f00080b7f89 */ /* 0x00012800000e0000 */
        /* <DEDUP_REMOVED lines=22> */
.L_x_380:
[----:B------:R-:W-:Y:S05]  /*1540*/  BSYNC.RECONVERGENT B1 ;  /* 0x0000000000017941 */ /* 0x000fea0003800200 */
.L_x_379:
        /* <DEDUP_REMOVED lines=11> */
.L_x_382:
[----:B------:R-:W-:Y:S05]  /*1600*/  BSYNC.RECONVERGENT B1 ;  /* 0x0000000000017941 */ /* 0x000fea0003800200 */
.L_x_381:
        /* <DEDUP_REMOVED lines=31> */
.L_x_385:
[----:B------:R-:W-:Y:S05]  /*1800*/  BSYNC.RECONVERGENT B1 ;  /* 0x0000000000017941 */ /* 0x000fea0003800200 */
.L_x_384:
        /* <DEDUP_REMOVED lines=10> */
[----:B------:R-:W-:Y:S01]  /*18b0*/  MOV R15, R26 ;  /* 0x0000001a000f7202 */ /* 0x000fe20000000f00 */
[----:B------:R-:W-:Y:S02]  /*18c0*/  IMAD.MOV.U32 R29, RZ, RZ, R27 ;  /* 0x000000ffff1d7224 */ /* 0x000fe400078e001b */
[----:B------:R-:W-:Y:S02]  /*18d0*/  IMAD.MOV.U32 R4, RZ, RZ, R24 ;  /* 0x000000ffff047224 */ /* 0x000fe400078e0018 */
[----:B------:R-:W-:-:S08]  /*18e0*/  IMAD.MOV.U32 R5, RZ, RZ, R25 ;  /* 0x000000ffff057224 */ /* 0x000fd000078e0019 */
        /* <DEDUP_REMOVED lines=9> */
.L_x_387:
[----:B------:R-:W-:Y:S05]  /*1980*/  BSYNC.RECONVERGENT B1 ;  /* 0x0000000000017941 */ /* 0x000fea0003800200 */
.L_x_386:
        /* <DEDUP_REMOVED lines=21> */
.L_x_389:
[----:B------:R-:W-:Y:S05]  /*1ae0*/  BSYNC.RECONVERGENT B1 ;  /* 0x0000000000017941 */ /* 0x000fea0003800200 */
.L_x_388:
        /* <DEDUP_REMOVED lines=23> */
.L_x_391:
[----:B------:R-:W-:Y:S05]  /*1c60*/  BSYNC.RECONVERGENT B1 ;  /* 0x0000000000017941 */ /* 0x000fea0003800200 */
.L_x_390:
        /* <DEDUP_REMOVED lines=21> */
.L_x_393:
[----:B------:R-:W-:Y:S05]  /*1dc0*/  BSYNC.RECONVERGENT B1 ;  /* 0x0000000000017941 */ /* 0x000fea0003800200 */
.L_x_392:
        /* <DEDUP_REMOVED lines=21> */
.L_x_395:
[----:B------:R-:W-:Y:S05]  /*1f20*/  BSYNC.RECONVERGENT B1 ;  /* 0x0000000000017941 */ /* 0x000fea0003800200 */
.L_x_394:
        /* <DEDUP_REMOVED lines=21> */
.L_x_370:
        /* <DEDUP_REMOVED lines=19> */
[----:B0-----:R-:W-:Y:S01]  /*21b0*/  MOV R16, R9 ;  /* 0x0000000900107202 */ /* 0x001fe20000000f00 */
[----:B--2---:R-:W-:Y:S02]  /*21c0*/  IMAD.MOV.U32 R18, RZ, RZ, R11 ;  /* 0x000000ffff127224 */ /* 0x004fe400078e000b */
[----:B------:R-:W-:Y:S02]  /*21d0*/  IMAD.MOV.U32 R2, RZ, RZ, R6 ;  /* 0x000000ffff027224 */ /* 0x000fe400078e0006 */
[----:B------:R-:W-:-:S08]  /*21e0*/  IMAD.MOV.U32 R3, RZ, RZ, R7 ;  /* 0x000000ffff037224 */ /* 0x000fd000078e0007 */
        /* <DEDUP_REMOVED lines=15> */
.L_x_397:
[----:B------:R-:W-:Y:S05]  /*22e0*/  BSYNC.RECONVERGENT B1 ;  /* 0x0000000000017941 */ /* 0x000fea0003800200 */
.L_x_396:
        /* <DEDUP_REMOVED lines=32> */
.L_x_399:
[----:B------:R-:W-:Y:S05]  /*24f0*/  BSYNC.RECONVERGENT B1 ;  /* 0x0000000000017941 */ /* 0x000fea0003800200 */
.L_x_398:
[----:B-1----:R-:W-:Y:S01]  /*2500*/  VIADD R2, R4, 0x4 ;  /* 0x0000000404027836 */ /* 0x002fe20000000000 */
[----:B---3--:R1:W3:Y:S01]  /*2510*/  SHFL.DOWN PT, R8, R6, 0x4, R5 ;  /* 0x0880000006087989 */ /* 0x0082e200000e0005 */
[----:B------:R-:W-:Y:S01]  /*2520*/  BSSY.RECONVERGENT B1, `(.L_x_400) ;  /* 0x000001e000017945 */ /* 0x000fe20003800200 */
[----:B------:R-:W-:Y:S01]  /*2530*/  IMAD.MOV.U32 R14, RZ, RZ, R10 ;  /* 0x000000ffff0e7224 */ /* 0x000fe200078e000a */
[----:B------:R-:W-:Y:S01]  /*2540*/  MOV R3, R7 ;  /* 0x0000000700037202 */ /* 0x000fe20000000f00 */
[----:B0-----:R1:W0:Y:S01]  /*2550*/  SHFL.DOWN PT, R9, R7, 0x4, R5 ;  /* 0x0880000007097989 */ /* 0x00122200000e0005 */
[----:B------:R-:W-:Y:S01]  /*2560*/  ISETP.GT.AND P0, PT, R2, R5, PT ;  /* 0x000000050200720c */ /* 0x000fe20003f04270 */
[----:B------:R-:W-:Y:S02]  /*2570*/  IMAD.MOV.U32 R16, RZ, RZ, R12 ;  /* 0x000000ffff107224 */ /* 0x000fe400078e000c */
[----:B--2---:R1:W2:Y:S01]  /*2580*/  SHFL.DOWN PT, R11, R10, 0x4, R5 ;  /* 0x088000000a0b7989 */ /* 0x0042a200000e0005 */
[----:B------:R-:W-:-:S03]  /*2590*/  IMAD.MOV.U32 R2, RZ, RZ, R6 ;  /* 0x000000ffff027224 */ /* 0x000fc600078e0006 */
[----:B----4-:R1:W4:Y:S06]  /*25a0*/  SHFL.DOWN PT, R13, R12, 0x4, R5 ;  /* 0x088000000c0d7989 */ /* 0x01032c00000e0005 */
        /* <DEDUP_REMOVED lines=21> */
.L_x_401:
[----:B------:R-:W-:Y:S05]  /*2700*/  BSYNC.RECONVERGENT B1 ;  /* 0x0000000000017941 */ /* 0x000fea0003800200 */
.L_x_400:
        /* <DEDUP_REMOVED lines=32> */
.L_x_403:
[----:B------:R-:W-:Y:S05]  /*2910*/  BSYNC.RECONVERGENT B1 ;  /* 0x0000000000017941 */ /* 0x000fea0003800200 */
.L_x_402:
[----:B-1----:R-:W-:Y:S01]  /*2920*/  VIADD R2, R4, 0x10 ;  /* 0x0000001004027836 */ /* 0x002fe20000000000 */
[----:B---3--:R1:W3:Y:S01]  /*2930*/  SHFL.DOWN PT, R8, R6, 0x10, R5 ;  /* 0x0a00000006087989 */ /* 0x0082e200000e0005 */
[----:B------:R-:W-:Y:S01]  /*2940*/  BSSY.RECONVERGENT B1, `(.L_x_404) ;  /* 0x000001e000017945 */ /* 0x000fe20003800200 */
[----:B------:R-:W-:Y:S02]  /*2950*/  IMAD.MOV.U32 R14, RZ, RZ, R10 ;  /* 0x000000ffff0e7224 */ /* 0x000fe400078e000a */
[----:B------:R-:W-:Y:S01]  /*2960*/  ISETP.GT.AND P0, PT, R2, R5, PT ;  /* 0x000000050200720c */ /* 0x000fe20003f04270 */
[----:B0-----:R1:W0:Y:S01]  /*2970*/  SHFL.DOWN PT, R9, R7, 0x10, R5 ;  /* 0x0a00000007097989 */ /* 0x00122200000e0005 */
[----:B------:R-:W-:Y:S01]  /*2980*/  IMAD.MOV.U32 R15, RZ, RZ, R12 ;  /* 0x000000ffff0f7224 */ /* 0x000fe200078e000c */
[----:B------:R-:W-:Y:S01]  /*2990*/  MOV R2, R6 ;  /* 0x0000000600027202 */ /* 0x000fe20000000f00 */
[----:B------:R-:W-:Y:S01]  /*29a0*/  IMAD.MOV.U32 R3, RZ, RZ, R7 ;  /* 0x000000ffff037224 */ /* 0x000fe200078e0007 */
[----:B--2---:R1:W2:Y:S04]  /*29b0*/  SHFL.DOWN PT, R11, R10, 0x10, R5 ;  /* 0x0a0000000a0b7989 */ /* 0x0042a800000e0005 */
        /* <DEDUP_REMOVED lines=22> */
.L_x_405:
[----:B------:R-:W-:Y:S05]  /*2b20*/  BSYNC.RECONVERGENT B1 ;  /* 0x0000000000017941 */ /* 0x000fea0003800200 */
.L_x_404:
        /* <DEDUP_REMOVED lines=11> */
.L_x_407:
[----:B------:R-:W-:Y:S05]  /*2be0*/  BSYNC.RECONVERGENT B1 ;  /* 0x0000000000017941 */ /* 0x000fea0003800200 */
.L_x_406:
        /* <DEDUP_REMOVED lines=35> */
.L_x_409:
[----:B------:R-:W-:Y:S05]  /*2e20*/  BSYNC.RECONVERGENT B1 ;  /* 0x0000000000017941 */ /* 0x000fea0003800200 */
.L_x_408:
[----:B------:R-:W-:Y:S01]  /*2e30*/  UISETP.GE.AND UP0, UPT, UR8, 0x41, UPT ;  /* 0x000000410800788c */ /* 0x000fe2000bf06270 */
[----:B0-----:R-:W-:Y:S01]  /*2e40*/  IMAD.MOV.U32 R9, RZ, RZ, R11 ;  /* 0x000000ffff097224 */ /* 0x001fe200078e000b */
[----:B------:R-:W-:Y:S01]  /*2e50*/  MOV R2, R4 ;  /* 0x0000000400027202 */ /* 0x000fe20000000f00 */
[----:B------:R-:W-:Y:S02]  /*2e60*/  IMAD.MOV.U32 R0, RZ, RZ, R8 ;  /* 0x000000ffff007224 */ /* 0x000fe400078e0008 */
[----:B------:R-:W-:-:S04]  /*2e70*/  IMAD.MOV.U32 R3, RZ, RZ, R5 ;  /* 0x000000ffff037224 */ /* 0x000fc800078e0005 */
        /* <DEDUP_REMOVED lines=27> */
.L_x_411:
[----:B------:R-:W-:Y:S05]  /*3030*/  BSYNC.RECONVERGENT B1 ;  /* 0x0000000000017941 */ /* 0x000fea0003800200 */
.L_x_410:
        /* <DEDUP_REMOVED lines=32> */
.L_x_413:
[----:B------:R-:W-:Y:S05]  /*3240*/  BSYNC.RECONVERGENT B1 ;  /* 0x0000000000017941 */ /* 0x000fea0003800200 */
.L_x_412:
[----:B------:R-:W-:Y:S01]  /*3250*/  UISETP.GE.AND UP0, UPT, UR8, 0x81, UPT ;  /* 0x000000810800788c */ /* 0x000fe2000bf06270 */
[----:B------:R-:W-:Y:S01]  /*3260*/  IMAD.MOV.U32 R9, RZ, RZ, R11 ;  /* 0x000000ffff097224 */ /* 0x000fe200078e000b */
        /* <DEDUP_REMOVED lines=30> */
.L_x_415:
[----:B------:R-:W-:Y:S05]  /*3450*/  BSYNC.RECONVERGENT B1 ;  /* 0x0000000000017941 */ /* 0x000fea0003800200 */
.L_x_414:
        /* <DEDUP_REMOVED lines=32> */
.L_x_417:
[----:B------:R-:W-:Y:S05]  /*3660*/  BSYNC.RECONVERGENT B1 ;  /* 0x0000000000017941 */ /* 0x000fea0003800200 */
.L_x_416:
        /* <DEDUP_REMOVED lines=13> */
[----:B------:R-:W-:Y:S01]  /*3740*/  MOV R6, R2 ;  /* 0x0000000200067202 */ /* 0x000fe20000000f00 */
[----:B------:R-:W-:Y:S02]  /*3750*/  IMAD.MOV.U32 R7, RZ, RZ, R3 ;  /* 0x000000ffff077224 */ /* 0x000fe400078e0003 */
[----:B-1----:R-:W-:Y:S02]  /*3760*/  IMAD.MOV.U32 R9, RZ, RZ, R12 ;  /* 0x000000ffff097224 */ /* 0x002fe400078e000c */
        /* <DEDUP_REMOVED lines=16> */
.L_x_419:
[----:B------:R-:W-:Y:S05]  /*3870*/  BSYNC.RECONVERGENT B1 ;  /* 0x0000000000017941 */ /* 0x000fea0003800200 */
.L_x_418:
        /* <DEDUP_REMOVED lines=32> */
.L_x_351:
        /* <DEDUP_REMOVED lines=34> */
[----:B------:R-:W-:-:S04]  /*3ca0*/  IMAD.MOV.U32 R15, RZ, RZ, 0x500 ;  /* 0x00000500ff0f7424 */ /* 0x000fc800078e00ff */
        /* <DEDUP_REMOVED lines=8> */
[----:B------:R-:W-:Y:S02]  /*3d30*/  @P2 MOV R9, R13 ;  /* 0x0000000d00092202 */ /* 0x000fe40000000f00 */
[----:B------:R-:W-:-:S04]  /*3d40*/  @P2 SEL R7, R11, R7, P0 ;  /* 0x000000070b072207 */ /* 0x000fc80000000000 */
        /* <DEDUP_REMOVED lines=10> */
[----:B------:R-:W-:Y:S06]  /*3df0*/  BRA.U !UP0, `(.L_x_420) ;  /* 0x0000000508287547 */ /* 0x000fec000b800000 */
[----:B------:R-:W-:Y:S01]  /*3e00*/  IMAD.MOV.U32 R25, RZ, RZ, R2 ;  /* 0x000000ffff197224 */ /* 0x000fe200078e0002 */
[----:B------:R-:W0:Y:S01]  /*3e10*/  LDCU UR4, c[0x0][0x390] ;  /* 0x00007200ff0477ac */ /* 0x000e220008000800 */
[----:B------:R-:W-:Y:S02]  /*3e20*/  IMAD.MOV.U32 R24, RZ, RZ, R3 ;  /* 0x000000ffff187224 */ /* 0x000fe400078e0003 */
[----:B------:R-:W-:-:S07]  /*3e30*/  IMAD.MOV.U32 R27, RZ, RZ, 0x500 ;  /* 0x00000500ff1b7424 */ /* 0x000fce00078e00ff */
.L_x_421:
[----:B------:R-:W1:Y:S01]  /*3e40*/  LDC.64 R22, c[0x0][0x380] ;  /* 0x0000e000ff167b82 */ /* 0x000e620000000a00 */
[----:B------:R-:W-:-:S04]  /*3e50*/  IMAD.IADD R3, R0, 0x1, R27 ;  /* 0x0000000100037824 */ /* 0x000fc800078e021b */
[----:B-1----:R-:W-:-:S05]  /*3e60*/  IMAD.WIDE.U32 R22, R3, 0x10, R22 ;  /* 0x0000001003167825 */ /* 0x002fca00078e0016 */
        /* <DEDUP_REMOVED lines=14> */
[----:B------:R-:W-:Y:S02]  /*3f50*/  @P2 FSEL R29, R5, R21, P0 ;  /* 0x00000015051d2208 */ /* 0x000fe40000000000 */
[----:B------:R-:W2:Y:S01]  /*3f60*/  LDG.E.64.CONSTANT R4, desc[UR6][R22.64+0x4000] ;  /* 0x0040000616047981 */ /* 0x000ea2000c1e9b00 */
[----:B------:R-:W-:Y:S02]  /*3f70*/  @P2 IMAD.MOV.U32 R20, RZ, RZ, R26 ;  /* 0x000000ffff142224 */ /* 0x000fe400078e001a */
[----:B------:R-:W-:-:S06]  /*3f80*/  @P2 IMAD.MOV.U32 R21, RZ, RZ, R29 ;  /* 0x000000ffff152224 */ /* 0x000fcc00078e001d */
        /* <DEDUP_REMOVED lines=32> */
[----:B------:R-:W-:-:S05]  /*4190*/  VIADD R7, R27, 0xa00 ;  /* 0x00000a001b077836 */ /* 0x000fca0000000000 */
[----:B0-----:R-:W-:Y:S01]  /*41a0*/  ISETP.GT.AND P1, PT, R7, UR4, PT ;  /* 0x0000000407007c0c */ /* 0x001fe2000bf24270 */
[----:B------:R-:W-:-:S04]  /*41b0*/  VIADD R15, R27, 0x500 ;  /* 0x000005001b0f7836 */ /* 0x000fc80000000000 */
[----:B------:R-:W-:Y:S01]  /*41c0*/  IMAD.MOV.U32 R27, RZ, RZ, R15 ;  /* 0x000000ffff1b7224 */ /* 0x000fe200078e000f */
        /* <DEDUP_REMOVED lines=11> */
[----:B------:R-:W-:Y:S01]  /*4280*/  IMAD.MOV.U32 R24, RZ, RZ, R3 ;  /* 0x000000ffff187224 */ /* 0x000fe200078e0003 */
[----:B------:R-:W-:Y:S06]  /*4290*/  @!P1 BRA `(.L_x_421) ;  /* 0xfffffff800e89947 */ /* 0x000fec000383ffff */
.L_x_420:
[----:B------:R-:W-:-:S13]  /*42a0*/  ISETP.GE.AND P0, PT, R15, UR4, PT ;  /* 0x000000040f007c0c */ /* 0x000fda000bf06270 */
        /* <DEDUP_REMOVED lines=12> */
[----:B------:R-:W0:Y:S01]  /*4370*/  LDC.64 R6, c[0x0][0x380] ;  /* 0x0000e000ff067b82 */ /* 0x000e220000000a00 */
[----:B------:R-:W-:Y:S01]  /*4380*/  LEA.HI R8, R20, 0x1, RZ, 0x18 ;  /* 0x0000000114087811 */ /* 0x000fe200078fc0ff */
[----:B------:R-:W-:Y:S01]  /*4390*/  IMAD.IADD R21, R0, 0x1, R15 ;  /* 0x0000000100157824 */ /* 0x000fe200078e020f */
[----:B------:R-:W-:Y:S02]  /*43a0*/  MOV R12, R0 ;  /* 0x00000000000c7202 */ /* 0x000fe40000000f00 */
[----:B------:R-:W-:-:S05]  /*43b0*/  LOP3.LUT R8, R8, 0x3, RZ, 0xc0, !PT ;  /* 0x0000000308087812 */ /* 0x000fca00078ec0ff */
[----:B------:R-:W-:-:S07]  /*43c0*/  IMAD.MOV R14, RZ, RZ, -R8 ;  /* 0x000000ffff0e7224 */ /* 0x000fce00078e0a08 */
.L_x_428:
[----:B0-----:R-:W-:-:S05]  /*43d0*/  IMAD.WIDE.U32 R18, R21, 0x10, R6 ;  /* 0x0000001015127825 */ /* 0x001fca00078e0006 */
[----:B------:R-:W2:Y:S04]  /*43e0*/  LDG.E.64.CONSTANT R8, desc[UR6][R18.64] ;  /* 0x0000000612087981 */ /* 0x000ea8000c1e9b00 */
[----:B------:R-:W3:Y:S01]  /*43f0*/  LDG.E.64.CONSTANT R10, desc[UR6][R18.64+0x8] ;  /* 0x00000806120a7981 */ /* 0x000ee2000c1e9b00 */
[----:B------:R-:W-:Y:S01]  /*4400*/  VIADD R14, R14, 0x1 ;  /* 0x000000010e0e7836 */ /* 0x000fe20000000000 */
[----:B------:R-:W-:Y:S01]  /*4410*/  BSSY.RECONVERGENT B3, `(.L_x_426) ;  /* 0x000001a000037945 */ /* 0x000fe20003800200 */
[----:B------:R-:W-:Y:S02]  /*4420*/  IMAD.MOV.U32 R23, RZ, RZ, R2 ;  /* 0x000000ffff177224 */ /* 0x000fe400078e0002 */
        /* <DEDUP_REMOVED lines=24> */
.L_x_427:
[----:B------:R-:W-:Y:S05]  /*45b0*/  BSYNC.RECONVERGENT B3 ;  /* 0x0000000000037941 */ /* 0x000fea0003800200 */
.L_x_426:
[----:B------:R-:W-:Y:S02]  /*45c0*/  VIADD R12, R12, 0x100 ;  /* 0x000001000c0c7836 */ /* 0x000fe40000000000 */
[----:B------:R-:W-:Y:S01]  /*45d0*/  VIADD R21, R21, 0x100 ;  /* 0x0000010015157836 */ /* 0x000fe20000000000 */
[----:B------:R-:W-:Y:S06]  /*45e0*/  @P2 BRA `(.L_x_428) ;  /* 0xfffffffc00782947 */ /* 0x000fec000383ffff */
.L_x_425:
[----:B------:R-:W-:Y:S05]  /*45f0*/  BSYNC.RECONVERGENT B2 ;  /* 0x0000000000027941 */ /* 0x000fea0003800200 */
.L_x_424:
[----:B------:R-:W-:-:S13]  /*4600*/  ISETP.GE.U32.AND P0, PT, R20, 0x300, PT ;  /* 0x000003001400780c */ /* 0x000fda0003f06070 */
[----:B------:R-:W-:Y:S05]  /*4610*/  @!P0 BRA `(.L_x_423) ;  /* 0x0000000400c88947 */ /* 0x000fea0003800000 */
[----:B------:R-:W0:Y:S01]  /*4620*/  LDCU.64 UR8, c[0x0][0x380] ;  /* 0x00007000ff0877ac */ /* 0x000e220008000a00 */
[----:B------:R-:W1:Y:S01]  /*4630*/  LDC.64 R10, c[0x0][0x380] ;  /* 0x0000e000ff0a7b82 */ /* 0x000e620000000a00 */
[C---:B------:R-:W-:Y:S01]  /*4640*/  IADD3 R17, P0, PT, R12.reuse, R15, RZ ;  /* 0x0000000f0c117210 */ /* 0x040fe20007f1e0ff */
[----:B------:R-:W-:-:S04]  /*4650*/  IMAD.IADD R15, R12, 0x1, R15 ;  /* 0x000000010c0f7824 */ /* 0x000fc800078e020f */
[----:B------:R-:W-:Y:S01]  /*4660*/  IMAD.X R6, RZ, RZ, RZ, P0 ;  /* 0x000000ffff067224 */ /* 0x000fe200000e06ff */
[----:B0-----:R-:W-:-:S04]  /*4670*/  LEA R14, P1, R17, UR8, 0x4 ;  /* 0x00000008110e7c11 */ /* 0x001fc8000f8220ff */
[----:B------:R-:W-:Y:S02]  /*4680*/  IADD3 R14, P0, PT, R14, 0x3008, RZ ;  /* 0x000030080e0e7810 */ /* 0x000fe40007f1e0ff */
[----:B------:R-:W-:-:S05]  /*4690*/  LEA.HI.X R17, R17, UR9, R6, 0x4, P1 ;  /* 0x0000000911117c11 */ /* 0x000fca00088f2406 */
[----:B------:R-:W-:-:S07]  /*46a0*/  IMAD.X R17, RZ, RZ, R17, P0 ;  /* 0x000000ffff117224 */ /* 0x000fce00000e0611 */
.L_x_437:
[----:B-1----:R-:W-:-:S05]  /*46b0*/  IMAD.WIDE.U32 R8, R15, 0x10, R10 ;  /* 0x000000100f087825 */ /* 0x002fca00078e000a */
[----:B------:R-:W2:Y:S04]  /*46c0*/  LDG.E.64.CONSTANT R22, desc[UR6][R8.64] ;  /* 0x0000000608167981 */ /* 0x000ea8000c1e9b00 */
[----:B------:R0:W3:Y:S02]  /*46d0*/  LDG.E.64.CONSTANT R6, desc[UR6][R8.64+0x8] ;  /* 0x0000080608067981 */ /* 0x0000e4000c1e9b00 */
[----:B0-----:R-:W-:Y:S02]  /*46e0*/  IMAD.MOV.U32 R8, RZ, RZ, R14 ;  /* 0x000000ffff087224 */ /* 0x001fe400078e000e */
[----:B------:R-:W-:-:S05]  /*46f0*/  IMAD.MOV.U32 R9, RZ, RZ, R17 ;  /* 0x000000ffff097224 */ /* 0x000fca00078e0011 */
[----:B------:R0:W5:Y:S04]  /*4700*/  LDG.E.64.CONSTANT R20, desc[UR6][R8.64+-0x2008] ;  /* 0xffdff80608147981 */ /* 0x000168000c1e9b00 */
[----:B------:R0:W5:Y:S01]  /*4710*/  LDG.E.64.CONSTANT R18, desc[UR6][R8.64+-0x2000] ;  /* 0xffe0000608127981 */ /* 0x000162000c1e9b00 */
[----:B------:R-:W-:Y:S01]  /*4720*/  BSSY.RECONVERGENT B2, `(.L_x_429) ;  /* 0x0000015000027945 */ /* 0x000fe20003800200 */
[----:B--2---:R-:W-:Y:S01]  /*4730*/  DSETP.GEU.AND P0, PT, |R4|, |R22|, PT ;  /* 0x400000160400722a */ /* 0x004fe20003f0e200 */
[----:B------:R-:W-:Y:S02]  /*4740*/  IMAD.MOV.U32 R16, RZ, RZ, R22 ;  /* 0x000000ffff107224 */ /* 0x000fe400078e0016 */
[----:B------:R-:W-:Y:S01]  /*4750*/  IMAD.MOV.U32 R17, RZ, RZ, R23 ;  /* 0x000000ffff117224 */ /* 0x000fe200078e0017 */
[----:B---3--:R-:W-:Y:S01]  /*4760*/  MOV R29, R7 ;  /* 0x00000007001d7202 */ /* 0x008fe20000000f00 */
[----:B------:R-:W-:-:S09]  /*4770*/  IMAD.MOV.U32 R27, RZ, RZ, R6 ;  /* 0x000000ffff1b7224 */ /* 0x000fd200078e0006 */
        /* <DEDUP_REMOVED lines=15> */
.L_x_430:
[----:B------:R-:W-:Y:S05]  /*4870*/  BSYNC.RECONVERGENT B2 ;  /* 0x0000000000027941 */ /* 0x000fea0003800200 */
.L_x_429:
[----:B------:R0:W5:Y:S04]  /*4880*/  LDG.E.64.CONSTANT R6, desc[UR6][R8.64+-0x1008] ;  /* 0xffeff80608067981 */ /* 0x000168000c1e9b00 */
[----:B------:R0:W5:Y:S02]  /*4890*/  LDG.E.64.CONSTANT R4, desc[UR6][R8.64+-0x1000] ;  /* 0xfff0000608047981 */ /* 0x000164000c1e9b00 */
[----:B-----5:R-:W-:Y:S01]  /*48a0*/  DSETP.GEU.AND P0, PT, |R16|, |R20|, PT ;  /* 0x400000141000722a */ /* 0x020fe20003f0e200 */
[----:B------:R-:W-:Y:S01]  /*48b0*/  BSSY.RECONVERGENT B2, `(.L_x_431) ;  /* 0x0000014000027945 */ /* 0x000fe20003800200 */
[----:B------:R-:W-:Y:S02]  /*48c0*/  IMAD.MOV.U32 R2, RZ, RZ, R20 ;  /* 0x000000ffff027224 */ /* 0x000fe400078e0014 */
[----:B------:R-:W-:-:S02]  /*48d0*/  IMAD.MOV.U32 R3, RZ, RZ, R21 ;  /* 0x000000ffff037224 */ /* 0x000fc400078e0015 */
        /* <DEDUP_REMOVED lines=17> */
.L_x_432:
[----:B------:R-:W-:Y:S05]  /*49f0*/  BSYNC.RECONVERGENT B2 ;  /* 0x0000000000027941 */ /* 0x000fea0003800200 */
.L_x_431:
[----:B------:R0:W5:Y:S04]  /*4a00*/  LDG.E.64.CONSTANT R16, desc[UR6][R8.64+-0x8] ;  /* 0xfffff80608107981 */ /* 0x000168000c1e9b00 */
[----:B------:R0:W5:Y:S01]  /*4a10*/  LDG.E.64.CONSTANT R18, desc[UR6][R8.64] ;  /* 0x0000000608127981 */ /* 0x000162000c1e9b00 */
[----:B------:R-:W-:Y:S01]  /*4a20*/  DSETP.GEU.AND P0, PT, |R2|, |R6|, PT ;  /* 0x400000060200722a */ /* 0x000fe20003f0e200 */
[----:B------:R-:W-:Y:S01]  /*4a30*/  BSSY.RECONVERGENT B2, `(.L_x_433) ;  /* 0x0000014000027945 */ /* 0x000fe20003800200 */
[----:B------:R-:W-:Y:S02]  /*4a40*/  IMAD.MOV.U32 R20, RZ, RZ, R6 ;  /* 0x000000ffff147224 */ /* 0x000fe400078e0006 */
[----:B------:R-:W-:Y:S02]  /*4a50*/  IMAD.MOV.U32 R21, RZ, RZ, R7 ;  /* 0x000000ffff157224 */ /* 0x000fe400078e0007 */
[----:B------:R-:W-:-:S02]  /*4a60*/  IMAD.MOV.U32 R29, RZ, RZ, R4 ;  /* 0x000000ffff1d7224 */ /* 0x000fc400078e0004 */
        /* <DEDUP_REMOVED lines=16> */
.L_x_434:
[----:B------:R-:W-:Y:S05]  /*4b70*/  BSYNC.RECONVERGENT B2 ;  /* 0x0000000000027941 */ /* 0x000fea0003800200 */
.L_x_433:
[----:B-----5:R-:W-:Y:S01]  /*4b80*/  DSETP.GEU.AND P0, PT, |R20|, |R16|, PT ;  /* 0x400000101400722a */ /* 0x020fe20003f0e200 */
[----:B------:R-:W-:Y:S01]  /*4b90*/  BSSY.RECONVERGENT B2, `(.L_x_435) ;  /* 0x0000014000027945 */ /* 0x000fe20003800200 */
[----:B------:R-:W-:Y:S02]  /*4ba0*/  IMAD.MOV.U32 R4, RZ, RZ, R16 ;  /* 0x000000ffff047224 */ /* 0x000fe400078e0010 */
[----:B------:R-:W-:Y:S02]  /*4bb0*/  IMAD.MOV.U32 R5, RZ, RZ, R17 ;  /* 0x000000ffff057224 */ /* 0x000fe400078e0011 */
[----:B------:R-:W-:Y:S02]  /*4bc0*/  IMAD.MOV.U32 R2, RZ, RZ, R18 ;  /* 0x000000ffff027224 */ /* 0x000fe400078e0012 */
[----:B------:R-:W-:-:S06]  /*4bd0*/  IMAD.MOV.U32 R3, RZ, RZ, R19 ;  /* 0x000000ffff037224 */ /* 0x000fcc00078e0013 */
        /* <DEDUP_REMOVED lines=15> */
.L_x_436:
[----:B------:R-:W-:Y:S05]  /*4cd0*/  BSYNC.RECONVERGENT B2 ;  /* 0x0000000000027941 */ /* 0x000fea0003800200 */
.L_x_435:
[----:B------:R-:W-:Y:S01]  /*4ce0*/  VIADD R12, R12, 0x400 ;  /* 0x000004000c0c7836 */ /* 0x000fe20000000000 */
[----:B------:R-:W-:Y:S01]  /*4cf0*/  IADD3 R14, P1, PT, R8, 0x4000, RZ ;  /* 0x00004000080e7810 */ /* 0x000fe20007f3e0ff */
[----:B------:R-:W-:-:S03]  /*4d00*/  VIADD R15, R15, 0x400 ;  /* 0x000004000f0f7836 */ /* 0x000fc60000000000 */
[----:B------:R-:W-:Y:S01]  /*4d10*/  ISETP.GE.AND P0, PT, R12, R13, PT ;  /* 0x0000000d0c00720c */ /* 0x000fe20003f06270 */
[----:B------:R-:W-:-:S12]  /*4d20*/  IMAD.X R17, RZ, RZ, R9, P1 ;  /* 0x000000ffff117224 */ /* 0x000fd800008e0609 */
[----:B------:R-:W-:Y:S05]  /*4d30*/  @!P0 BRA `(.L_x_437) ;  /* 0xfffffff8005c8947 */ /* 0x000fea000383ffff */
.L_x_423:
[----:B------:R-:W-:Y:S05]  /*4d40*/  BSYNC.RECONVERGENT B1 ;  /* 0x0000000000017941 */ /* 0x000fea0003800200 */
.L_x_422:
        /* <DEDUP_REMOVED lines=32> */
.L_x_439:
[----:B------:R-:W-:Y:S05]  /*4f50*/  BSYNC.RECONVERGENT B1 ;  /* 0x0000000000017941 */ /* 0x000fea0003800200 */
.L_x_438:
        /* <DEDUP_REMOVED lines=12> */
[----:B---3--:R-:W-:Y:S01]  /*5020*/  IMAD.MOV.U32 R8, RZ, RZ, R14 ;  /* 0x000000ffff087224 */ /* 0x008fe200078e000e */
[----:B------:R-:W-:Y:S01]  /*5030*/  MOV R2, R4 ;  /* 0x0000000400027202 */ /* 0x000fe20000000f00 */
[----:B----4-:R-:W-:Y:S02]  /*5040*/  IMAD.MOV.U32 R9, RZ, RZ, R13 ;  /* 0x000000ffff097224 */ /* 0x010fe400078e000d */
        /* <DEDUP_REMOVED lines=16> */
.L_x_441:
[----:B------:R-:W-:Y:S05]  /*5150*/  BSYNC.RECONVERGENT B1 ;  /* 0x0000000000017941 */ /* 0x000fea0003800200 */
.L_x_440:
[----:B------:R-:W-:Y:S01]  /*5160*/  ISETP.GT.AND P0, PT, R10, 0x1b, PT ;  /* 0x0000001b0a00780c */ /* 0x000fe20003f04270 */
[----:B0-----:R0:W0:Y:S01]  /*5170*/  SHFL.DOWN PT, R6, R2, 0x4, 0x1f ;  /* 0x08801f0002067f89 */ /* 0x00102200000e0000 */
[----:B------:R-:W-:Y:S01]  /*5180*/  BSSY.RECONVERGENT B1, `(.L_x_442) ;  /* 0x000001d000017945 */ /* 0x000fe20003800200 */
[----:B------:R-:W-:Y:S02]  /*5190*/  IMAD.MOV.U32 R11, RZ, RZ, R8 ;  /* 0x000000ffff0b7224 */ /* 0x000fe400078e0008 */
[----:B------:R0:W0:Y:S01]  /*51a0*/  SHFL.DOWN PT, R7, R3, 0x4, 0x1f ;  /* 0x08801f0003077f89 */ /* 0x00002200000e0000 */
[----:B------:R-:W-:Y:S02]  /*51b0*/  IMAD.MOV.U32 R12, RZ, RZ, R9 ;  /* 0x000000ffff0c7224 */ /* 0x000fe400078e0009 */
[----:B-1----:R-:W-:Y:S01]  /*51c0*/  IMAD.MOV.U32 R4, RZ, RZ, R2 ;  /* 0x000000ffff047224 */ /* 0x002fe200078e0002 */
[----:B----4-:R1:W4:Y:S01]  /*51d0*/  SHFL.DOWN PT, R13, R8, 0x4, 0x1f ;  /* 0x08801f00080d7f89 */ /* 0x01032200000e0000 */
[----:B--2---:R-:W-:-:S03]  /*51e0*/  IMAD.MOV.U32 R5, RZ, RZ, R3 ;  /* 0x000000ffff057224 */ /* 0x004fc600078e0003 */
[----:B---3--:R1:W2:Y:S01]  /*51f0*/  SHFL.DOWN PT, R14, R9, 0x4, 0x1f ;  /* 0x08801f00090e7f89 */ /* 0x0082a200000e0000 */
[----:B------:R-:W-:Y:S05]  /*5200*/  @P0 BRA `(.L_x_443) ;  /* 0x0000000000500947 */ /* 0x000fea0003800000 */
[----:B0-----:R-:W-:Y:S01]  /*5210*/  DSETP.GEU.AND P0, PT, |R2|, |R6|, PT ;  /* 0x400000060200722a */ /* 0x001fe20003f0e200 */
[----:B----4-:R-:W-:Y:S02]  /*5220*/  IMAD.MOV.U32 R11, RZ, RZ, R13 ;  /* 0x000000ffff0b7224 */ /* 0x010fe400078e000d */
        /* <DEDUP_REMOVED lines=18> */
.L_x_443:
[----:B------:R-:W-:Y:S05]  /*5350*/  BSYNC.RECONVERGENT B1 ;  /* 0x0000000000017941 */ /* 0x000fea0003800200 */
.L_x_442:
[----:B------:R-:W-:Y:S01]  /*5360*/  ISETP.GT.AND P0, PT, R10, 0x17, PT ;  /* 0x000000170a00780c */ /* 0x000fe20003f04270 */
[----:B0-----:R0:W3:Y:S01]  /*5370*/  SHFL.DOWN PT, R2, R4, 0x8, 0x1f ;  /* 0x09001f0004027f89 */ /* 0x0010e200000e0000 */
[----:B------:R-:W-:Y:S01]  /*5380*/  BSSY.RECONVERGENT B1, `(.L_x_444) ;  /* 0x000001d000017945 */ /* 0x000fe20003800200 */
[----:B-1----:R-:W-:Y:S02]  /*5390*/  IMAD.MOV.U32 R8, RZ, RZ, R11 ;  /* 0x000000ffff087224 */ /* 0x002fe400078e000b */
[----:B------:R0:W1:Y:S01]  /*53a0*/  SHFL.DOWN PT, R3, R5, 0x8, 0x1f ;  /* 0x09001f0005037f89 */ /* 0x00006200000e0000 */
[----:B------:R-:W-:Y:S02]  /*53b0*/  IMAD.MOV.U32 R9, RZ, RZ, R12 ;  /* 0x000000ffff097224 */ /* 0x000fe400078e000c */
[----:B------:R-:W-:Y:S01]  /*53c0*/  IMAD.MOV.U32 R6, RZ, RZ, R4 ;  /* 0x000000ffff067224 */ /* 0x000fe200078e0004 */
[----:B--2---:R0:W2:Y:S01]  /*53d0*/  SHFL.DOWN PT, R14, R11, 0x8, 0x1f ;  /* 0x09001f000b0e7f89 */ /* 0x0040a200000e0000 */
[----:B------:R-:W-:-:S03]  /*53e0*/  IMAD.MOV.U32 R7, RZ, RZ, R5 ;  /* 0x000000ffff077224 */ /* 0x000fc600078e0005 */
[----:B----4-:R0:W4:Y:S01]  /*53f0*/  SHFL.DOWN PT, R13, R12, 0x8, 0x1f ;  /* 0x09001f000c0d7f89 */ /* 0x01012200000e0000 */
[----:B------:R-:W-:Y:S05]  /*5400*/  @P0 BRA `(.L_x_445) ;  /* 0x0000000000500947 */ /* 0x000fea0003800000 */
[----:B-1-3--:R-:W-:Y:S01]  /*5410*/  DSETP.GEU.AND P0, PT, |R4|, |R2|, PT ;  /* 0x400000020400722a */ /* 0x00afe20003f0e200 */
[----:B--2---:R-:W-:Y:S01]  /*5420*/  IMAD.MOV.U32 R8, RZ, RZ, R14 ;  /* 0x000000ffff087224 */ /* 0x004fe200078e000e */
        /* <DEDUP_REMOVED lines=18> */
.L_x_445:
[----:B------:R-:W-:Y:S05]  /*5550*/  BSYNC.RECONVERGENT B1 ;  /* 0x0000000000017941 */ /* 0x000fea0003800200 */
.L_x_444:
[----:B------:R-:W-:Y:S01]  /*5560*/  ISETP.GT.AND P0, PT, R10, 0xf, PT ;  /* 0x0000000f0a00780c */ /* 0x000fe20003f04270 */
[----:B0-----:R0:W0:Y:S01]  /*5570*/  SHFL.DOWN PT, R4, R6, 0x10, 0x1f ;  /* 0x0a001f0006047f89 */ /* 0x00102200000e0000 */
[----:B------:R-:W-:Y:S01]  /*5580*/  BSSY.RECONVERGENT B1, `(.L_x_446) ;  /* 0x000001d000017945 */ /* 0x000fe20003800200 */
[----:B--2---:R-:W-:Y:S02]  /*5590*/  IMAD.MOV.U32 R14, RZ, RZ, R8 ;  /* 0x000000ffff0e7224 */ /* 0x004fe400078e0008 */
[----:B------:R2:W0:Y:S01]  /*55a0*/  SHFL.DOWN PT, R5, R7, 0x10, 0x1f ;  /* 0x0a001f0007057f89 */ /* 0x00042200000e0000 */
[----:B------:R-:W-:Y:S02]  /*55b0*/  IMAD.MOV.U32 R15, RZ, RZ, R9 ;  /* 0x000000ffff0f7224 */ /* 0x000fe400078e0009 */
[----:B---3--:R-:W-:Y:S01]  /*55c0*/  IMAD.MOV.U32 R2, RZ, RZ, R6 ;  /* 0x000000ffff027224 */ /* 0x008fe200078e0006 */
[----:B------:R2:W3:Y:S01]  /*55d0*/  SHFL.DOWN PT, R11, R8, 0x10, 0x1f ;  /* 0x0a001f00080b7f89 */ /* 0x0004e200000e0000 */
[----:B-1----:R-:W-:-:S03]  /*55e0*/  IMAD.MOV.U32 R3, RZ, RZ, R7 ;  /* 0x000000ffff037224 */ /* 0x002fc600078e0007 */
[----:B------:R2:W1:Y:S01]  /*55f0*/  SHFL.DOWN PT, R12, R9, 0x10, 0x1f ;  /* 0x0a001f00090c7f89 */ /* 0x00046200000e0000 */
[----:B------:R-:W-:Y:S05]  /*5600*/  @P0 BRA `(.L_x_447) ;  /* 0x0000000000500947 */ /* 0x000fea0003800000 */
[----:B0-----:R-:W-:Y:S01]  /*5610*/  DSETP.GEU.AND P0, PT, |R6|, |R4|, PT ;  /* 0x400000040600722a */ /* 0x001fe20003f0e200 */
[----:B---3--:R-:W-:Y:S02]  /*5620*/  IMAD.MOV.U32 R14, RZ, RZ, R11 ;  /* 0x000000ffff0e7224 */ /* 0x008fe400078e000b */
[----:B-1----:R-:W-:Y:S02]  /*5630*/  IMAD.MOV.U32 R15, RZ, RZ, R12 ;  /* 0x000000ffff0f7224 */ /* 0x002fe400078e000c */
        /* <DEDUP_REMOVED lines=17> */
.L_x_447:
[----:B------:R-:W-:Y:S05]  /*5750*/  BSYNC.RECONVERGENT B1 ;  /* 0x0000000000017941 */ /* 0x000fea0003800200 */
.L_x_446:
        /* <DEDUP_REMOVED lines=11> */
.L_x_449:
[----:B------:R-:W-:Y:S05]  /*5810*/  BSYNC.RECONVERGENT B1 ;  /* 0x0000000000017941 */ /* 0x000fea0003800200 */
.L_x_448:
        /* <DEDUP_REMOVED lines=8> */
[----:B--2---:R-:W2:Y:S04]  /*58a0*/  LDS.128 R4, [R0+0x20] ;  /* 0x0000200000047984 */ /* 0x004ea80000000c00 */
[----:B-1--4-:R1:W4:Y:S04]  /*58b0*/  LDS.64 R12, [R0+0x80] ;  /* 0x00008000000c7984 */ /* 0x0123280000000a00 */
[----:B---3--:R1:W3:Y:S01]  /*58c0*/  LDS.128 R8, [R0+0x30] ;  /* 0x0000300000087984 */ /* 0x0082e20000000c00 */
[----:B0-----:R-:W-:Y:S01]  /*58d0*/  DSETP.GEU.AND P0, PT, |R2|, |R16|, PT ;  /* 0x400000100200722a */ /* 0x001fe20003f0e200 */
[----:B------:R-:W-:-:S02]  /*58e0*/  IMAD.MOV.U32 R24, RZ, RZ, R16 ;  /* 0x000000ffff187224 */ /* 0x000fc400078e0010 */
[----:B------:R-:W-:Y:S02]  /*58f0*/  IMAD.MOV.U32 R25, RZ, RZ, R17 ;  /* 0x000000ffff197224 */ /* 0x000fe400078e0011 */
[----:B--2---:R-:W-:Y:S02]  /*5900*/  IMAD.MOV.U32 R27, RZ, RZ, R4 ;  /* 0x000000ffff1b7224 */ /* 0x004fe400078e0004 */
[----:B------:R-:W-:-:S07]  /*5910*/  IMAD.MOV.U32 R29, RZ, RZ, R5 ;  /* 0x000000ffff1d7224 */ /* 0x000fce00078e0005 */
[----:B-1-34-:R-:W-:Y:S05]  /*5920*/  @!P0 BRA `(.L_x_451) ;  /* 0x0000000000388947 */ /* 0x01afea0003800000 */
        /* <DEDUP_REMOVED lines=14> */
.L_x_451:
[----:B------:R-:W-:Y:S05]  /*5a10*/  BSYNC.RECONVERGENT B1 ;  /* 0x0000000000017941 */ /* 0x000fea0003800200 */
.L_x_450:
        /* <DEDUP_REMOVED lines=23> */
.L_x_453:
[----:B------:R-:W-:Y:S05]  /*5b90*/  BSYNC.RECONVERGENT B1 ;  /* 0x0000000000017941 */ /* 0x000fea0003800200 */
.L_x_452:
        /* <DEDUP_REMOVED lines=21> */
.L_x_455:
[----:B------:R-:W-:Y:S05]  /*5cf0*/  BSYNC.RECONVERGENT B1 ;  /* 0x0000000000017941 */ /* 0x000fea0003800200 */
.L_x_454:
        /* <DEDUP_REMOVED lines=23> */
.L_x_457:
[----:B------:R-:W-:Y:S05]  /*5e70*/  BSYNC.RECONVERGENT B1 ;  /* 0x0000000000017941 */ /* 0x000fea0003800200 */
.L_x_456:
[----:B------:R-:W-:Y:S01]  /*5e80*/  DSETP.GEU.AND P0, PT, |R14|, |R22|, PT ;  /* 0x400000160e00722a */ /* 0x000fe20003f0e200 */
[----:B------:R-:W-:Y:S01]  /*5e90*/  BSSY.RECONVERGENT B1, `(.L_x_458) ;  /* 0x0000014000017945 */ /* 0x000fe20003800200 */
[----:B------:R-:W-:Y:S01]  /*5ea0*/  MOV R2, R22 ;  /* 0x0000001600027202 */ /* 0x000fe20000000f00 */
[----:B------:R-:W-:Y:S02]  /*5eb0*/  IMAD.MOV.U32 R3, RZ, RZ, R23 ;  /* 0x000000ffff037224 */ /* 0x000fe400078e0017 */
[----:B-1----:R-:W-:Y:S02]  /*5ec0*/  IMAD.MOV.U32 R19, RZ, RZ, R8 ;  /* 0x000000ffff137224 */ /* 0x002fe400078e0008 */
        /* <DEDUP_REMOVED lines=16> */
.L_x_459:
[----:B------:R-:W-:Y:S05]  /*5fd0*/  BSYNC.RECONVERGENT B1 ;  /* 0x0000000000017941 */ /* 0x000fea0003800200 */
.L_x_458:
        /* <DEDUP_REMOVED lines=21> */
.L_x_461:
[----:B------:R-:W-:Y:S05]  /*6130*/  BSYNC.RECONVERGENT B1 ;  /* 0x0000000000017941 */ /* 0x000fea0003800200 */
.L_x_460:
        /* <DEDUP_REMOVED lines=20> */
.L_x_383:
[----:B------:R-:W-:Y:S05]  /*6280*/  BSYNC.RECONVERGENT B0 ;  /* 0x0000000000007941 */ /* 0x000fea0003800200 */
.L_x_350:
[----:B------:R-:W-:Y:S05]  /*6290*/  @P1 EXIT ;  /* 0x000000000000194d */ /* 0x000fea0003800000 */
[----:B01----:R-:W0:Y:S02]  /*62a0*/  LDC.64 R4, c[0x0][0x388] ;  /* 0x0000e200ff047b82 */ /* 0x003e240000000a00 */
[----:B0-----:R-:W-:Y:S04]  /*62b0*/  STG.E.64 desc[UR6][R4.64], R2 ;  /* 0x0000000204007986 */ /* 0x001fe8000c101b06 */
[----:B------:R-:W-:Y:S01]  /*62c0*/  STG.E.64 desc[UR6][R4.64+0x8], R14 ;  /* 0x0000080e04007986 */ /* 0x000fe2000c101b06 */
[----:B------:R-:W-:Y:S05]  /*62d0*/  EXIT ;  /* 0x000000000000794d */ /* 0x000fea0003800000 */
.L_x_462:
        /* <DEDUP_REMOVED lines=10> */
.L_x_736:


//--------------------- .text._ZN6thrust24THRUST_300001_SM_1000_NS8cuda_cub4core6detail13_kernel_agentINS1_8__reduce10DrainAgentIiEEJN3cub18CUB_300001_SM_10009GridQueueIjEEiEEEvDpT0_ --------------------------
	.section	.text._ZN6thrust24THRUST_300001_SM_1000_NS8cuda_cub4core6detail13_kernel_agentINS1_8__reduce10DrainAgentIiEEJN3cub18CUB_300001_SM_10009GridQueueIjEEiEEEvDpT0_,"ax",@progbits
	.align	128
        .global         _ZN6thrust24THRUST_300001_SM_1000_NS8cuda_cub4core6detail13_kernel_agentINS1_8__reduce10DrainAgentIiEEJN3cub18CUB_300001_SM_10009GridQueueIjEEiEEEvDpT0_
        .type           _ZN6thrust24THRUST_300001_SM_1000_NS8cuda_cub4core6detail13_kernel_agentINS1_8__reduce10DrainAgentIiEEJN3cub18CUB_300001_SM_10009GridQueueIjEEiEEEvDpT0_,@function
        .size           _ZN6thrust24THRUST_300001_SM_1000_NS8cuda_cub4core6detail13_kernel_agentINS1_8__reduce10DrainAgentIiEEJN3cub18CUB_300001_SM_10009GridQueueIjEEiEEEvDpT0_,(.L_x_737 - _ZN6thrust24THRUST_300001_SM_1000_NS8cuda_cub4core6detail13_kernel_agentINS1_8__reduce10DrainAgentIiEEJN3cub18CUB_300001_SM_10009GridQueueIjEEiEEEvDpT0_)
        .other          _ZN6thrust24THRUST_300001_SM_1000_NS8cuda_cub4core6detail13_kernel_agentINS1_8__reduce10DrainAgentIiEEJN3cub18CUB_300001_SM_10009GridQueueIjEEiEEEvDpT0_,@"STO_CUDA_ENTRY STV_DEFAULT"
_ZN6thrust24THRUST_300001_SM_1000_NS8cuda_cub4core6detail13_kernel_agentINS1_8__reduce10DrainAgentIiEEJN3cub18CUB_300001_SM_10009GridQueueIjEEiEEEvDpT0_:
.text._ZN6thrust24THRUST_300001_SM_1000_NS8cuda_cub4core6detail13_kernel_agentINS1_8__reduce10DrainAgentIiEEJN3cub18CUB_300001_SM_10009GridQueueIjEEiEEEvDpT0_:
[----:B------:R-:W-:Y:S08]  /*0000*/  LDC R1, c[0x0][0x37c] ;  /* 0x0000df00ff017b82 */ /* 0x000ff00000000800 */
[----:B------:R-:W0:Y:S01]  /*0010*/  LDC.64 R2, c[0x0][0x380] ;  /* 0x0000e000ff027b82 */ /* 0x000e220000000a00 */
[----:B------:R-:W0:Y:S07]  /*0020*/  LDCU.64 UR4, c[0x0][0x358] ;  /* 0x00006b00ff0477ac */ /* 0x000e2e0008000a00 */
[----:B------:R-:W1:Y:S01]  /*0030*/  LDC R5, c[0x0][0x388] ;  /* 0x0000e200ff057b82 */ /* 0x000e620000000800 */
[----:B0-----:R-:W-:Y:S04]  /*0040*/  STG.E desc[UR4][R2.64+0x4], RZ ;  /* 0x000004ff02007986 */ /* 0x001fe8000c101904 */
[----:B-1----:R-:W-:Y:S01]  /*0050*/  STG.E desc[UR4][R2.64], R5 ;  /* 0x0000000502007986 */ /* 0x002fe2000c101904 */
[----:B------:R-:W-:Y:S05]  /*0060*/  EXIT ;  /* 0x000000000000794d */ /* 0x000fea0003800000 */
.L_x_463:
        /* <DEDUP_REMOVED lines=9> */
.L_x_737:


//--------------------- .text._ZN6thrust24THRUST_300001_SM_1000_NS8cuda_cub4core6detail13_kernel_agentINS1_8__reduce11ReduceAgentINS0_12zip_iteratorIN4cuda3std3__45tupleIJNS0_10device_ptrIdEENS0_17counting_iteratorIlNS0_11use_defaultESF_SF_EEEEEEEPNSB_IJdlEEESJ_iNS1_9__extrema9arg_max_fIdl10comparatorEEEEJSI_SK_iN3cub18CUB_300001_SM_100013GridEvenShareIiEENSR_9GridQueueIjEESO_EEEvDpT0_ --------------------------
	.section	.text._ZN6thrust24THRUST_300001_SM_1000_NS8cuda_cub4core6detail13_kernel_agentINS1_8__reduce11ReduceAgentINS0_12zip_iteratorIN4cuda3std3__45tupleIJNS0_10device_ptrIdEENS0_17counting_iteratorIlNS0_11use_defaultESF_SF_EEEEEEEPNSB_IJdlEEESJ_iNS1_9__extrema9arg_max_fIdl10comparatorEEEEJSI_SK_iN3cub18CUB_300001_SM_100013GridEvenShareIiEENSR_9GridQueueIjEESO_EEEvDpT0_,"ax",@progbits
	.align	128
        .global         _ZN6thrust24THRUST_300001_SM_1000_NS8cuda_cub4core6detail13_kernel_agentINS1_8__reduce11ReduceAgentINS0_12zip_iteratorIN4cuda3std3__45tupleIJNS0_10device_ptrIdEENS0_17counting_iteratorIlNS0_11use_defaultESF_SF_EEEEEEEPNSB_IJdlEEESJ_iNS1_9__extrema9arg_max_fIdl10comparatorEEEEJSI_SK_iN3cub18CUB_300001_SM_100013GridEvenShareIiEENSR_9GridQueueIjEESO_EEEvDpT0_
        .type           _ZN6thrust24THRUST_300001_SM_1000_NS8cuda_cub4core6detail13_kernel_agentINS1_8__reduce11ReduceAgentINS0_12zip_iteratorIN4cuda3std3__45tupleIJNS0_10device_ptrIdEENS0_17counting_iteratorIlNS0_11use_defaultESF_SF_EEEEEEEPNSB_IJdlEEESJ_iNS1_9__extrema9arg_max_fIdl10comparatorEEEEJSI_SK_iN3cub18CUB_300001_SM_100013GridEvenShareIiEENSR_9GridQueueIjEESO_EEEvDpT0_,@function
        .size           _ZN6thrust24THRUST_300001_SM_1000_NS8cuda_cub4core6detail13_kernel_agentINS1_8__reduce11ReduceAgentINS0_12zip_iteratorIN4cuda3std3__45tupleIJNS0_10device_ptrIdEENS0_17counting_iteratorIlNS0_11use_defaultESF_SF_EEEEEEEPNSB_IJdlEEESJ_iNS1_9__extrema9arg_max_fIdl10comparatorEEEEJSI_SK_iN3cub18CUB_300001_SM_100013GridEvenShareIiEENSR_9GridQueueIjEESO_EEEvDpT0_,(.L_x_738 - _ZN6thrust24THRUST_300001_SM_1000_NS8cuda_cub4core6detail13_kernel_agentINS1_8__reduce11ReduceAgentINS0_12zip_iteratorIN4cuda3std3__45tupleIJNS0_10device_ptrIdEENS0_17counting_iteratorIlNS0_11use_defaultESF_SF_EEEEEEEPNSB_IJdlEEESJ_iNS1_9__extrema9arg_max_fIdl10comparatorEEEEJSI_SK_iN3cub18CUB_300001_SM_100013GridEvenShareIiEENSR_9GridQueueIjEESO_EEEvDpT0_)
        .other          _ZN6thrust24THRUST_300001_SM_1000_NS8cuda_cub4core6detail13_kernel_agentINS1_8__reduce11ReduceAgentINS0_12zip_iteratorIN4cuda3std3__45tupleIJNS0_10device_ptrIdEENS0_17counting_iteratorIlNS0_11use_defaultESF_SF_EEEEEEEPNSB_IJdlEEESJ_iNS1_9__extrema9arg_max_fIdl10comparatorEEEEJSI_SK_iN3cub18CUB_300001_SM_100013GridEvenShareIiEENSR_9GridQueueIjEESO_EEEvDpT0_,@"STO_CUDA_ENTRY STV_DEFAULT"
_ZN6thrust24THRUST_300001_SM_1000_NS8cuda_cub4core6detail13_kernel_agentINS1_8__reduce11ReduceAgentINS0_12zip_iteratorIN4cuda3std3__45tupleIJNS0_10device_ptrIdEENS0_17counting_iteratorIlNS0_11use_defaultESF_SF_EEEEEEEPNSB_IJdlEEESJ_iNS1_9__extrema9arg_max_fIdl10comparatorEEEEJSI_SK_iN3cub18CUB_300001_SM_100013GridEvenShareIiEENSR_9GridQueueIjEESO_EEEvDpT0_:
.text._ZN6thrust24THRUST_300001_SM_1000_NS8cuda_cub4core6detail13_kernel_agentINS1_8__reduce11ReduceAgentINS0_12zip_iteratorIN4cuda3std3__45tupleIJNS0_10device_ptrIdEENS0_17counting_iteratorIlNS0_11use_defaultESF_SF_EEEEEEEPNSB_IJdlEEESJ_iNS1_9__extrema9arg_max_fIdl10comparatorEEEEJSI_SK_iN3cub18CUB_300001_SM_100013GridEvenShareIiEENSR_9GridQueueIjEESO_EEEvDpT0_:
[----:B------:R-:W-:Y:S01]  /*0000*/  LDC R1, c[0x0][0x37c] ;  /* 0x0000df00ff017b82 */ /* 0x000fe20000000800 */
[----:B------:R-:W0:Y:S01]  /*0010*/  S2R R0, SR_CTAID.X ;  /* 0x0000000000007919 */ /* 0x000e220000002500 */
[----:B------:R-:W1:Y:S01]  /*0020*/  LDCU UR4, c[0x0][0x398] ;  /* 0x00007300ff0477ac */ /* 0x000e620008000800 */
[----:B------:R-:W-:Y:S01]  /*0030*/  BSSY.RECONVERGENT B0, `(.L_x_464) ;  /* 0x000066d000007945 */ /* 0x000fe20003800200 */
[----:B------:R-:W2:Y:S01]  /*0040*/  LDCU UR6, c[0x0][0x370] ;  /* 0x00006e00ff0677ac */ /* 0x000ea20008000800 */
[----:B------:R-:W3:Y:S01]  /*0050*/  LDCU.64 UR10, c[0x0][0x358] ;  /* 0x00006b00ff0a77ac */ /* 0x000ee20008000a00 */
[----:B-1----:R-:W-:Y:S01]  /*0060*/  IMAD.U32 R7, RZ, RZ, UR4 ;  /* 0x00000004ff077e24 */ /* 0x002fe2000f8e00ff */
[----:B--2---:R-:W-:Y:S01]  /*0070*/  UIMAD UR6, UR6, 0x500, URZ ;  /* 0x00000500060678a4 */ /* 0x004fe2000f8e02ff */
[----:B0-----:R-:W-:-:S04]  /*0080*/  IMAD R10, R0, 0x500, RZ ;  /* 0x00000500000a7824 */ /* 0x001fc800078e02ff */
[----:B------:R-:W-:-:S05]  /*0090*/  VIADD R2, R10, 0x500 ;  /* 0x000005000a027836 */ /* 0x000fca0000000000 */
[----:B------:R-:W-:-:S13]  /*00a0*/  ISETP.GT.AND P0, PT, R2, R7, PT ;  /* 0x000000070200720c */ /* 0x000fda0003f04270 */
[----:B---3--:R-:W-:Y:S05]  /*00b0*/  @!P0 BRA `(.L_x_465) ;  /* 0x0000003800d08947 */ /* 0x008fea0003800000 */
[----:B------:R-:W0:Y:S01]  /*00c0*/  S2R R5, SR_TID.X ;  /* 0x0000000000057919 */ /* 0x000e220000002100 */
[----:B------:R-:W-:Y:S01]  /*00d0*/  IMAD.IADD R4, R7, 0x1, -R10 ;  /* 0x0000000107047824 */ /* 0x000fe200078e0a0a */
[----:B------:R-:W1:Y:S01]  /*00e0*/  LDCU.64 UR6, c[0x0][0x388] ;  /* 0x00007100ff0677ac */ /* 0x000e620008000a00 */
[----:B------:R-:W-:Y:S01]  /*00f0*/  BSSY.RECONVERGENT B1, `(.L_x_466) ;  /* 0x0000010000017945 */ /* 0x000fe20003800200 */
[----:B------:R-:W-:Y:S01]  /*0100*/  IMAD.MOV.U32 R8, RZ, RZ, RZ ;  /* 0x000000ffff087224 */ /* 0x000fe200078e00ff */
[----:B------:R-:W-:Y:S01]  /*0110*/  CS2R R2, SRZ ;  /* 0x0000000000027805 */ /* 0x000fe2000001ff00 */
[----:B------:R-:W2:Y:S01]  /*0120*/  LDCU.64 UR8, c[0x0][0x388] ;  /* 0x00007100ff0877ac */ /* 0x000ea20008000a00 */
[----:B------:R-:W-:Y:S01]  /*0130*/  IMAD.MOV.U32 R6, RZ, RZ, RZ ;  /* 0x000000ffff067224 */ /* 0x000fe200078e00ff */
[----:B0-----:R-:W-:Y:S01]  /*0140*/  ISETP.GE.AND P0, PT, R5, R4, PT ;  /* 0x000000040500720c */ /* 0x001fe20003f06270 */
[----:B------:R-:W-:-:S12]  /*0150*/  IMAD.MOV.U32 R9, RZ, RZ, R5 ;  /* 0x000000ffff097224 */ /* 0x000fd800078e0005 */
[----:B-12---:R-:W-:Y:S05]  /*0160*/  @P0 BRA `(.L_x_467) ;  /* 0x0000000000200947 */ /* 0x006fea0003800000 */
[----:B------:R-:W0:Y:S01]  /*0170*/  LDC.64 R2, c[0x0][0x380] ;  /* 0x0000e000ff027b82 */ /* 0x000e220000000a00 */
[----:B------:R-:W-:Y:S01]  /*0180*/  IMAD.IADD R11, R10, 0x1, R5 ;  /* 0x000000010a0b7824 */ /* 0x000fe200078e0205 */
[----:B------:R-:W1:Y:S03]  /*0190*/  LDCU.64 UR4, c[0x0][0x388] ;  /* 0x00007100ff0477ac */ /* 0x000e660008000a00 */
[----:B0-----:R-:W-:-:S06]  /*01a0*/  IMAD.WIDE R2, R11, 0x8, R2 ;  /* 0x000000080b027825 */ /* 0x001fcc00078e0202 */
[----:B------:R-:W5:Y:S01]  /*01b0*/  LDG.E.64 R2, desc[UR10][R2.64] ;  /* 0x0000000a02027981 */ /* 0x000f62000c1e1b00 */
[----:B-1----:R-:W-:Y:S01]  /*01c0*/  IADD3 R8, P0, PT, R11, UR4, RZ ;  /* 0x000000040b087c10 */ /* 0x002fe2000ff1e0ff */
[----:B------:R-:W-:-:S03]  /*01d0*/  VIADD R9, R5, 0x100 ;  /* 0x0000010005097836 */ /* 0x000fc60000000000 */
[----:B------:R-:W-:-:S09]  /*01e0*/  LEA.HI.X.SX32 R6, R11, UR5, 0x1, P0 ;  /* 0x000000050b067c11 */ /* 0x000fd200080f0eff */
.L_x_467:
[----:B------:R-:W-:Y:S05]  /*01f0*/  BSYNC.RECONVERGENT B1 ;  /* 0x0000000000017941 */ /* 0x000fea0003800200 */
.L_x_466:
        /* <DEDUP_REMOVED lines=9> */
[----:B------:R-:W0:Y:S01]  /*0290*/  LDC.64 R12, c[0x0][0x380] ;  /* 0x0000e000ff0c7b82 */ /* 0x000e220000000a00 */
[----:B------:R-:W-:Y:S01]  /*02a0*/  LEA.HI R7, R18, 0x1, RZ, 0x18 ;  /* 0x0000000112077811 */ /* 0x000fe200078fc0ff */
[----:B------:R-:W-:-:S03]  /*02b0*/  IMAD.IADD R11, R10, 0x1, R9 ;  /* 0x000000010a0b7824 */ /* 0x000fc600078e0209 */
[----:B------:R-:W-:-:S05]  /*02c0*/  LOP3.LUT R7, R7, 0x3, RZ, 0xc0, !PT ;  /* 0x0000000307077812 */ /* 0x000fca00078ec0ff */
[----:B------:R-:W-:-:S07]  /*02d0*/  IMAD.MOV R7, RZ, RZ, -R7 ;  /* 0x000000ffff077224 */ /* 0x000fce00078e0a07 */
.L_x_474:
[----:B0-----:R-:W-:-:S06]  /*02e0*/  IMAD.WIDE R14, R11, 0x8, R12 ;  /* 0x000000080b0e7825 */ /* 0x001fcc00078e020c */
[----:B------:R-:W2:Y:S01]  /*02f0*/  LDG.E.64 R14, desc[UR10][R14.64] ;  /* 0x0000000a0e0e7981 */ /* 0x000ea2000c1e1b00 */
[----:B------:R-:W-:Y:S01]  /*0300*/  IADD3 R22, P1, PT, R11, UR6, RZ ;  /* 0x000000060b167c10 */ /* 0x000fe2000ff3e0ff */
[----:B------:R-:W-:Y:S01]  /*0310*/  VIADD R7, R7, 0x1 ;  /* 0x0000000107077836 */ /* 0x000fe20000000000 */
[----:B------:R-:W-:Y:S01]  /*0320*/  BSSY.RECONVERGENT B3, `(.L_x_472) ;  /* 0x000001b000037945 */ /* 0x000fe20003800200 */
[----:B------:R-:W-:Y:S01]  /*0330*/  IMAD.MOV.U32 R19, RZ, RZ, R8 ;  /* 0x000000ffff137224 */ /* 0x000fe200078e0008 */
[----:B------:R-:W-:Y:S01]  /*0340*/  LEA.HI.X.SX32 R21, R11, UR7, 0x1, P1 ;  /* 0x000000070b157c11 */ /* 0x000fe200088f0eff */
[----:B------:R-:W-:Y:S01]  /*0350*/  IMAD.MOV.U32 R20, RZ, RZ, R6 ;  /* 0x000000ffff147224 */ /* 0x000fe200078e0006 */
[----:B------:R-:W-:Y:S01]  /*0360*/  ISETP.NE.AND P2, PT, R7, RZ, PT ;  /* 0x000000ff0700720c */ /* 0x000fe20003f45270 */
[----:B-----5:R-:W-:Y:S02]  /*0370*/  IMAD.MOV.U32 R16, RZ, RZ, R2 ;  /* 0x000000ffff107224 */ /* 0x020fe400078e0002 */
[----:B------:R-:W-:-:S02]  /*0380*/  IMAD.MOV.U32 R17, RZ, RZ, R3 ;  /* 0x000000ffff117224 */ /* 0x000fc400078e0003 */
[----:B------:R-:W-:Y:S02]  /*0390*/  IMAD.MOV.U32 R8, RZ, RZ, R22 ;  /* 0x000000ffff087224 */ /* 0x000fe400078e0016 */
        /* <DEDUP_REMOVED lines=19> */
.L_x_473:
[----:B------:R-:W-:Y:S05]  /*04d0*/  BSYNC.RECONVERGENT B3 ;  /* 0x0000000000037941 */ /* 0x000fea0003800200 */
.L_x_472:
[----:B------:R-:W-:Y:S02]  /*04e0*/  VIADD R9, R9, 0x100 ;  /* 0x0000010009097836 */ /* 0x000fe40000000000 */
[----:B------:R-:W-:Y:S01]  /*04f0*/  VIADD R11, R11, 0x100 ;  /* 0x000001000b0b7836 */ /* 0x000fe20000000000 */
[----:B------:R-:W-:Y:S06]  /*0500*/  @P2 BRA `(.L_x_474) ;  /* 0xfffffffc00742947 */ /* 0x000fec000383ffff */
.L_x_471:
[----:B------:R-:W-:Y:S05]  /*0510*/  BSYNC.RECONVERGENT B2 ;  /* 0x0000000000027941 */ /* 0x000fea0003800200 */
.L_x_470:
[----:B------:R-:W-:-:S13]  /*0520*/  ISETP.GE.U32.AND P0, PT, R18, 0x300, PT ;  /* 0x000003001200780c */ /* 0x000fda0003f06070 */
[----:B------:R-:W-:Y:S05]  /*0530*/  @!P0 BRA `(.L_x_469) ;  /* 0x0000000400cc8947 */ /* 0x000fea0003800000 */
[----:B------:R-:W0:Y:S01]  /*0540*/  LDC.64 R12, c[0x0][0x380] ;  /* 0x0000e000ff0c7b82 */ /* 0x000e220000000a00 */
[----:B------:R-:W-:-:S04]  /*0550*/  IMAD.IADD R7, R10, 0x1, R9 ;  /* 0x000000010a077824 */ /* 0x000fc800078e0209 */
[C---:B------:R-:W-:Y:S02]  /*0560*/  VIADD R27, R7.reuse, 0x100 ;  /* 0x00000100071b7836 */ /* 0x040fe40000000000 */
[C---:B------:R-:W-:Y:S02]  /*0570*/  VIADD R26, R7.reuse, 0x200 ;  /* 0x00000200071a7836 */ /* 0x040fe40000000000 */
[----:B------:R-:W-:Y:S01]  /*0580*/  VIADD R25, R7, 0x300 ;  /* 0x0000030007197836 */ /* 0x000fe20000000000 */
[----:B0-----:R-:W-:-:S05]  /*0590*/  IADD3 R10, P0, PT, R12, 0x1000, RZ ;  /* 0x000010000c0a7810 */ /* 0x001fca0007f1e0ff */
[----:B------:R-:W-:-:S08]  /*05a0*/  IMAD.X R11, RZ, RZ, R13, P0 ;  /* 0x000000ffff0b7224 */ /* 0x000fd000000e060d */
.L_x_483:
[----:B------:R-:W-:-:S05]  /*05b0*/  IMAD.WIDE R22, R7, 0x8, R10 ;  /* 0x0000000807167825 */ /* 0x000fca00078e020a */
[----:B------:R-:W2:Y:S04]  /*05c0*/  LDG.E.64 R20, desc[UR10][R22.64+-0x1000] ;  /* 0xfff0000a16147981 */ /* 0x000ea8000c1e1b00 */
[----:B-----5:R0:W5:Y:S04]  /*05d0*/  LDG.E.64 R16, desc[UR10][R22.64+-0x800] ;  /* 0xfff8000a16107981 */ /* 0x020168000c1e1b00 */
[----:B------:R0:W5:Y:S04]  /*05e0*/  LDG.E.64 R14, desc[UR10][R22.64] ;  /* 0x0000000a160e7981 */ /* 0x000168000c1e1b00 */
[----:B------:R0:W5:Y:S01]  /*05f0*/  LDG.E.64 R12, desc[UR10][R22.64+0x800] ;  /* 0x0008000a160c7981 */ /* 0x000162000c1e1b00 */
[C---:B------:R-:W-:Y:S01]  /*0600*/  IADD3 R29, P1, PT, R7.reuse, UR8, RZ ;  /* 0x00000008071d7c10 */ /* 0x040fe2000ff3e0ff */
[----:B------:R-:W-:Y:S03]  /*0610*/  BSSY.RECONVERGENT B2, `(.L_x_475) ;  /* 0x0000016000027945 */ /* 0x000fe60003800200 */
[----:B------:R-:W-:Y:S01]  /*0620*/  LEA.HI.X.SX32 R31, R7, UR9, 0x1, P1 ;  /* 0x00000009071f7c11 */ /* 0x000fe200088f0eff */
[----:B------:R-:W-:-:S03]  /*0630*/  IMAD.MOV.U32 R24, RZ, RZ, R29 ;  /* 0x000000ffff187224 */ /* 0x000fc600078e001d */
[----:B------:R-:W-:Y:S01]  /*0640*/  MOV R28, R31 ;  /* 0x0000001f001c7202 */ /* 0x000fe20000000f00 */
        /* <DEDUP_REMOVED lines=18> */
.L_x_476:
[----:B------:R-:W-:Y:S05]  /*0770*/  BSYNC.RECONVERGENT B2 ;  /* 0x0000000000027941 */ /* 0x000fea0003800200 */
.L_x_475:
[----:B-----5:R-:W-:Y:S01]  /*0780*/  DSETP.GEU.AND P0, PT, |R18|, |R16|, PT ;  /* 0x400000101200722a */ /* 0x020fe20003f0e200 */
[C---:B------:R-:W-:Y:S01]  /*0790*/  IADD3 R21, P1, PT, R27.reuse, UR8, RZ ;  /* 0x000000081b157c10 */ /* 0x040fe2000ff3e0ff */
[----:B------:R-:W-:Y:S01]  /*07a0*/  BSSY.RECONVERGENT B2, `(.L_x_477) ;  /* 0x0000015000027945 */ /* 0x000fe20003800200 */
[----:B------:R-:W-:Y:S02]  /*07b0*/  IMAD.MOV.U32 R2, RZ, RZ, R16 ;  /* 0x000000ffff027224 */ /* 0x000fe400078e0010 */
[----:B------:R-:W-:Y:S01]  /*07c0*/  LEA.HI.X.SX32 R23, R27, UR9, 0x1, P1 ;  /* 0x000000091b177c11 */ /* 0x000fe200088f0eff */
[----:B------:R-:W-:Y:S02]  /*07d0*/  IMAD.MOV.U32 R6, RZ, RZ, R21 ;  /* 0x000000ffff067224 */ /* 0x000fe400078e0015 */
[----:B------:R-:W-:Y:S02]  /*07e0*/  IMAD.MOV.U32 R3, RZ, RZ, R17 ;  /* 0x000000ffff037224 */ /* 0x000fe400078e0011 */
[----:B------:R-:W-:-:S04]  /*07f0*/  IMAD.MOV.U32 R8, RZ, RZ, R23 ;  /* 0x000000ffff087224 */ /* 0x000fc800078e0017 */
        /* <DEDUP_REMOVED lines=15> */
.L_x_478:
[----:B------:R-:W-:Y:S05]  /*08f0*/  BSYNC.RECONVERGENT B2 ;  /* 0x0000000000027941 */ /* 0x000fea0003800200 */
.L_x_477:
[----:B------:R-:W-:Y:S01]  /*0900*/  DSETP.GEU.AND P0, PT, |R2|, |R14|, PT ;  /* 0x4000000e0200722a */ /* 0x000fe20003f0e200 */
[C---:B------:R-:W-:Y:S01]  /*0910*/  IADD3 R21, P1, PT, R26.reuse, UR8, RZ ;  /* 0x000000081a157c10 */ /* 0x040fe2000ff3e0ff */
[----:B------:R-:W-:Y:S01]  /*0920*/  BSSY.RECONVERGENT B2, `(.L_x_479) ;  /* 0x0000016000027945 */ /* 0x000fe20003800200 */
[----:B------:R-:W-:Y:S01]  /*0930*/  IADD3 R29, P2, PT, R25, UR8, RZ ;  /* 0x00000008191d7c10 */ /* 0x000fe2000ff5e0ff */
[----:B------:R-:W-:Y:S01]  /*0940*/  IMAD.MOV.U32 R16, RZ, RZ, R14 ;  /* 0x000000ffff107224 */ /* 0x000fe200078e000e */
        /* <DEDUP_REMOVED lines=19> */
.L_x_480:
[----:B------:R-:W-:Y:S05]  /*0a80*/  BSYNC.RECONVERGENT B2 ;  /* 0x0000000000027941 */ /* 0x000fea0003800200 */
.L_x_479:
[----:B------:R-:W-:Y:S01]  /*0a90*/  DSETP.GEU.AND P0, PT, |R16|, |R12|, PT ;  /* 0x4000000c1000722a */ /* 0x000fe20003f0e200 */
[----:B------:R-:W-:Y:S01]  /*0aa0*/  LEA.HI.X.SX32 R14, R25, UR9, 0x1, P2 ;  /* 0x00000009190e7c11 */ /* 0x000fe200090f0eff */
[----:B------:R-:W-:Y:S01]  /*0ab0*/  BSSY.RECONVERGENT B2, `(.L_x_481) ;  /* 0x0000014000027945 */ /* 0x000fe20003800200 */
[----:B------:R-:W-:Y:S02]  /*0ac0*/  IMAD.MOV.U32 R8, RZ, RZ, R29 ;  /* 0x000000ffff087224 */ /* 0x000fe400078e001d */
[----:B------:R-:W-:Y:S02]  /*0ad0*/  IMAD.MOV.U32 R2, RZ, RZ, R12 ;  /* 0x000000ffff027224 */ /* 0x000fe400078e000c */
[----:B------:R-:W-:Y:S02]  /*0ae0*/  IMAD.MOV.U32 R6, RZ, RZ, R14 ;  /* 0x000000ffff067224 */ /* 0x000fe400078e000e */
[----:B------:R-:W-:-:S05]  /*0af0*/  IMAD.MOV.U32 R3, RZ, RZ, R13 ;  /* 0x000000ffff037224 */ /* 0x000fca00078e000d */
        /* <DEDUP_REMOVED lines=15> */
.L_x_482:
[----:B------:R-:W-:Y:S05]  /*0bf0*/  BSYNC.RECONVERGENT B2 ;  /* 0x0000000000027941 */ /* 0x000fea0003800200 */
.L_x_481:
[----:B------:R-:W-:Y:S02]  /*0c00*/  VIADD R9, R9, 0x400 ;  /* 0x0000040009097836 */ /* 0x000fe40000000000 */
[----:B------:R-:W-:Y:S02]  /*0c10*/  VIADD R27, R27, 0x400 ;  /* 0x000004001b1b7836 */ /* 0x000fe40000000000 */
[----:B------:R-:W-:Y:S01]  /*0c20*/  VIADD R26, R26, 0x400 ;  /* 0x000004001a1a7836 */ /* 0x000fe20000000000 */
[----:B------:R-:W-:Y:S01]  /*0c30*/  ISETP.GE.AND P0, PT, R9, R4, PT ;  /* 0x000000040900720c */ /* 0x000fe20003f06270 */
[----:B------:R-:W-:Y:S02]  /*0c40*/  VIADD R25, R25, 0x400 ;  /* 0x0000040019197836 */ /* 0x000fe40000000000 */
[----:B------:R-:W-:-:S10]  /*0c50*/  VIADD R7, R7, 0x400 ;  /* 0x0000040007077836 */ /* 0x000fd40000000000 */
[----:B------:R-:W-:Y:S05]  /*0c60*/  @!P0 BRA `(.L_x_483) ;  /* 0xfffffff800508947 */ /* 0x000fea000383ffff */
.L_x_469:
[----:B------:R-:W-:Y:S05]  /*0c70*/  BSYNC.RECONVERGENT B1 ;  /* 0x0000000000017941 */ /* 0x000fea0003800200 */
.L_x_468:
        /* <DEDUP_REMOVED lines=34> */
.L_x_486:
[----:B------:R-:W-:Y:S05]  /*0ea0*/  BSYNC.RECONVERGENT B1 ;  /* 0x0000000000017941 */ /* 0x000fea0003800200 */
.L_x_485:
        /* <DEDUP_REMOVED lines=31> */
.L_x_488:
[----:B------:R-:W-:Y:S05]  /*10a0*/  BSYNC.RECONVERGENT B1 ;  /* 0x0000000000017941 */ /* 0x000fea0003800200 */
.L_x_487:
[----:B------:R-:W-:Y:S01]  /*10b0*/  ISETP.GT.AND P0, PT, R15, 0x1b, PT ;  /* 0x0000001b0f00780c */ /* 0x000fe20003f04270 */
[----:B---3--:R3:W3:Y:S01]  /*10c0*/  SHFL.DOWN PT, R8, R2, 0x4, 0x1f ;  /* 0x08801f0002087f89 */ /* 0x0086e200000e0000 */
[----:B------:R-:W-:Y:S01]  /*10d0*/  BSSY.RECONVERGENT B1, `(.L_x_489) ;  /* 0x000001d000017945 */ /* 0x000fe20003800200 */
[----:B0-----:R-:W-:Y:S01]  /*10e0*/  MOV R11, R4 ;  /* 0x00000004000b7202 */ /* 0x001fe20000000f00 */
[----:B------:R-:W-:Y:S01]  /*10f0*/  IMAD.MOV.U32 R12, RZ, RZ, R13 ;  /* 0x000000ffff0c7224 */ /* 0x000fe200078e000d */
[----:B------:R0:W0:Y:S01]  /*1100*/  SHFL.DOWN PT, R9, R3, 0x4, 0x1f ;  /* 0x08801f0003097f89 */ /* 0x00002200000e0000 */
[----:B-1----:R-:W-:Y:S02]  /*1110*/  IMAD.MOV.U32 R6, RZ, RZ, R2 ;  /* 0x000000ffff067224 */ /* 0x002fe400078e0002 */
[----:B--2---:R-:W-:Y:S01]  /*1120*/  IMAD.MOV.U32 R7, RZ, RZ, R3 ;  /* 0x000000ffff077224 */ /* 0x004fe200078e0003 */
[----:B----4-:R1:W2:Y:S04]  /*1130*/  SHFL.DOWN PT, R17, R4, 0x4, 0x1f ;  /* 0x08801f0004117f89 */ /* 0x0102a800000e0000 */
[----:B------:R1:W4:Y:S01]  /*1140*/  SHFL.DOWN PT, R10, R13, 0x4, 0x1f ;  /* 0x08801f000d0a7f89 */ /* 0x00032200000e0000 */
        /* <DEDUP_REMOVED lines=21> */
.L_x_490:
[----:B------:R-:W-:Y:S05]  /*12a0*/  BSYNC.RECONVERGENT B1 ;  /* 0x0000000000017941 */ /* 0x000fea0003800200 */
.L_x_489:
[----:B------:R-:W-:Y:S01]  /*12b0*/  ISETP.GT.AND P0, PT, R15, 0x17, PT ;  /* 0x000000170f00780c */ /* 0x000fe20003f04270 */
[----:B---3--:R3:W2:Y:S01]  /*12c0*/  SHFL.DOWN PT, R8, R6, 0x8, 0x1f ;  /* 0x09001f0006087f89 */ /* 0x0086a200000e0000 */
[----:B------:R-:W-:Y:S01]  /*12d0*/  BSSY.RECONVERGENT B1, `(.L_x_491) ;  /* 0x000001d000017945 */ /* 0x000fe20003800200 */
[----:B-1----:R-:W-:Y:S02]  /*12e0*/  IMAD.MOV.U32 R4, RZ, RZ, R11 ;  /* 0x000000ffff047224 */ /* 0x002fe400078e000b */
[----:B0-----:R3:W0:Y:S01]  /*12f0*/  SHFL.DOWN PT, R9, R7, 0x8, 0x1f ;  /* 0x09001f0007097f89 */ /* 0x00162200000e0000 */
[----:B----4-:R-:W-:Y:S02]  /*1300*/  IMAD.MOV.U32 R10, RZ, RZ, R12 ;  /* 0x000000ffff0a7224 */ /* 0x010fe400078e000c */
[----:B------:R-:W-:Y:S01]  /*1310*/  IMAD.MOV.U32 R2, RZ, RZ, R6 ;  /* 0x000000ffff027224 */ /* 0x000fe200078e0006 */
[----:B------:R3:W1:Y:S01]  /*1320*/  SHFL.DOWN PT, R14, R11, 0x8, 0x1f ;  /* 0x09001f000b0e7f89 */ /* 0x00066200000e0000 */
[----:B------:R-:W-:-:S03]  /*1330*/  IMAD.MOV.U32 R3, RZ, RZ, R7 ;  /* 0x000000ffff037224 */ /* 0x000fc600078e0007 */
[----:B------:R3:W4:Y:S01]  /*1340*/  SHFL.DOWN PT, R13, R12, 0x8, 0x1f ;  /* 0x09001f000c0d7f89 */ /* 0x00072200000e0000 */
[----:B------:R-:W-:Y:S05]  /*1350*/  @P0 BRA `(.L_x_492) ;  /* 0x0000000000500947 */ /* 0x000fea0003800000 */
[----:B0-2---:R-:W-:Y:S01]  /*1360*/  DSETP.GEU.AND P0, PT, |R6|, |R8|, PT ;  /* 0x400000080600722a */ /* 0x005fe20003f0e200 */
[----:B-1----:R-:W-:Y:S02]  /*1370*/  IMAD.MOV.U32 R4, RZ, RZ, R14 ;  /* 0x000000ffff047224 */ /* 0x002fe400078e000e */
        /* <DEDUP_REMOVED lines=18> */
.L_x_492:
[----:B------:R-:W-:Y:S05]  /*14a0*/  BSYNC.RECONVERGENT B1 ;  /* 0x0000000000017941 */ /* 0x000fea0003800200 */
.L_x_491:
[----:B------:R-:W-:Y:S01]  /*14b0*/  ISETP.GT.AND P0, PT, R15, 0xf, PT ;  /* 0x0000000f0f00780c */ /* 0x000fe20003f04270 */
[----:B---3--:R3:W1:Y:S01]  /*14c0*/  SHFL.DOWN PT, R6, R2, 0x10, 0x1f ;  /* 0x0a001f0002067f89 */ /* 0x00866200000e0000 */
[----:B------:R-:W-:Y:S01]  /*14d0*/  BSSY.RECONVERGENT B1, `(.L_x_493) ;  /* 0x000001d000017945 */ /* 0x000fe20003800200 */
[----:B--2---:R-:W-:Y:S02]  /*14e0*/  IMAD.MOV.U32 R17, RZ, RZ, R4 ;  /* 0x000000ffff117224 */ /* 0x004fe400078e0004 */
[----:B------:R3:W2:Y:S01]  /*14f0*/  SHFL.DOWN PT, R7, R3, 0x10, 0x1f ;  /* 0x0a001f0003077f89 */ /* 0x0006a200000e0000 */
[----:B------:R-:W-:Y:S02]  /*1500*/  IMAD.MOV.U32 R19, RZ, RZ, R10 ;  /* 0x000000ffff137224 */ /* 0x000fe400078e000a */
[----:B------:R-:W-:Y:S01]  /*1510*/  IMAD.MOV.U32 R12, RZ, RZ, R2 ;  /* 0x000000ffff0c7224 */ /* 0x000fe200078e0002 */
[----:B0-----:R3:W0:Y:S01]  /*1520*/  SHFL.DOWN PT, R9, R4, 0x10, 0x1f ;  /* 0x0a001f0004097f89 */ /* 0x00162200000e0000 */
[----:B----4-:R-:W-:-:S03]  /*1530*/  IMAD.MOV.U32 R13, RZ, RZ, R3 ;  /* 0x000000ffff0d7224 */ /* 0x010fc600078e0003 */
[----:B------:R3:W4:Y:S01]  /*1540*/  SHFL.DOWN PT, R11, R10, 0x10, 0x1f ;  /* 0x0a001f000a0b7f89 */ /* 0x00072200000e0000 */
[----:B------:R-:W-:Y:S05]  /*1550*/  @P0 BRA `(.L_x_494) ;  /* 0x0000000000500947 */ /* 0x000fea0003800000 */
[----:B-12---:R-:W-:Y:S01]  /*1560*/  DSETP.GEU.AND P0, PT, |R2|, |R6|, PT ;  /* 0x400000060200722a */ /* 0x006fe20003f0e200 */
[----:B0-----:R-:W-:Y:S01]  /*1570*/  IMAD.MOV.U32 R17, RZ, RZ, R9 ;  /* 0x000000ffff117224 */ /* 0x001fe200078e0009 */
        /* <DEDUP_REMOVED lines=18> */
.L_x_494:
[----:B------:R-:W-:Y:S05]  /*16a0*/  BSYNC.RECONVERGENT B1 ;  /* 0x0000000000017941 */ /* 0x000fea0003800200 */
.L_x_493:
[----:B------:R-:W-:Y:S01]  /*16b0*/  ISETP.NE.AND P0, PT, R15, RZ, PT ;  /* 0x000000ff0f00720c */ /* 0x000fe20003f05270 */
[----:B------:R-:W-:-:S12]  /*16c0*/  BSSY.RECONVERGENT B1, `(.L_x_495) ;  /* 0x000000b000017945 */ /* 0x000fd80003800200 */
[----:B------:R-:W-:Y:S05]  /*16d0*/  @P0 BRA `(.L_x_496) ;  /* 0x0000000000240947 */ /* 0x000fea0003800000 */
[----:B---3--:R-:W3:Y:S01]  /*16e0*/  S2R R4, SR_CgaCtaId ;  /* 0x0000000000047919 */ /* 0x008ee20000008800 */
[----:B------:R-:W-:Y:S01]  /*16f0*/  MOV R3, 0x400 ;  /* 0x0000040000037802 */ /* 0x000fe20000000f00 */
[----:B------:R-:W-:Y:S01]  /*1700*/  IMAD.MOV.U32 R18, RZ, RZ, R17 ;  /* 0x000000ffff127224 */ /* 0x000fe200078e0011 */
[----:B------:R-:W-:-:S04]  /*1710*/  SHF.R.U32.HI R2, RZ, 0x1, R5 ;  /* 0x00000001ff027819 */ /* 0x000fc80000011605 */
[----:B------:R-:W-:Y:S02]  /*1720*/  LOP3.LUT R2, R2, 0x1f0, RZ, 0xc0, !PT ;  /* 0x000001f002027812 */ /* 0x000fe400078ec0ff */
[----:B---3--:R-:W-:-:S05]  /*1730*/  LEA R3, R4, R3, 0x18 ;  /* 0x0000000304037211 */ /* 0x008fca00078ec0ff */
[----:B------:R-:W-:-:S05]  /*1740*/  IMAD.IADD R3, R2, 0x1, R3 ;  /* 0x0000000102037824 */ /* 0x000fca00078e0203 */
[----:B------:R3:W-:Y:S04]  /*1750*/  STS.64 [R3+0x10], R18 ;  /* 0x0000101203007388 */ /* 0x0007e80000000a00 */
[----:B------:R3:W-:Y:S02]  /*1760*/  STS.64 [R3+0x8], R12 ;  /* 0x0000080c03007388 */ /* 0x0007e40000000a00 */
.L_x_496:
[----:B------:R-:W-:Y:S05]  /*1770*/  BSYNC.RECONVERGENT B1 ;  /* 0x0000000000017941 */ /* 0x000fea0003800200 */
.L_x_495:
[----:B------:R-:W-:Y:S01]  /*1780*/  BAR.SYNC.DEFER_BLOCKING 0x0 ;  /* 0x0000000000007b1d */ /* 0x000fe20000010000 */
[----:B------:R-:W-:-:S13]  /*1790*/  ISETP.NE.AND P1, PT, R5, RZ, PT ;  /* 0x000000ff0500720c */ /* 0x000fda0003f25270 */
[----:B------:R-:W-:Y:S05]  /*17a0*/  @P1 BRA `(.L_x_497) ;  /* 0x0000004c00d41947 */ /* 0x000fea0003800000 */
[----:B---3--:R-:W3:Y:S01]  /*17b0*/  S2R R3, SR_CgaCtaId ;  /* 0x0000000000037919 */ /* 0x008ee20000008800 */
[----:B------:R-:W-:Y:S01]  /*17c0*/  MOV R2, 0x400 ;  /* 0x0000040000027802 */ /* 0x000fe20000000f00 */
[----:B------:R-:W-:Y:S03]  /*17d0*/  BSSY.RECONVERGENT B1, `(.L_x_498) ;  /* 0x000001a000017945 */ /* 0x000fe60003800200 */
[----:B---3--:R-:W-:-:S05]  /*17e0*/  LEA R32, R3, R2, 0x18 ;  /* 0x0000000203207211 */ /* 0x008fca00078ec0ff */
[----:B-1----:R-:W1:Y:S04]  /*17f0*/  LDS.64 R14, [R32+0x18] ;  /* 0x00001800200e7984 */ /* 0x002e680000000a00 */
[----:B0---4-:R-:W0:Y:S04]  /*1800*/  LDS.128 R8, [R32+0x20] ;  /* 0x0000200020087984 */ /* 0x011e280000000c00 */
[----:B------:R3:W4:Y:S04]  /*1810*/  LDS.64 R2, [R32+0x80] ;  /* 0x0000800020027984 */ /* 0x0007280000000a00 */
[----:B--2---:R3:W2:Y:S01]  /*1820*/  LDS.128 R4, [R32+0x30] ;  /* 0x0000300020047984 */ /* 0x0046a20000000c00 */
        /* <DEDUP_REMOVED lines=20> */
.L_x_499:
[----:B------:R-:W-:Y:S05]  /*1970*/  BSYNC.RECONVERGENT B1 ;  /* 0x0000000000017941 */ /* 0x000fea0003800200 */
.L_x_498:
[----:B------:R0:W1:Y:S01]  /*1980*/  LDS.128 R12, [R32+0x40] ;  /* 0x00004000200c7984 */ /* 0x0000620000000c00 */
[----:B------:R-:W-:Y:S01]  /*1990*/  DSETP.GEU.AND P0, PT, |R28|, |R10|, PT ;  /* 0x4000000a1c00722a */ /* 0x000fe20003f0e200 */
[----:B------:R-:W-:Y:S01]  /*19a0*/  BSSY.RECONVERGENT B1, `(.L_x_500) ;  /* 0x0000017000017945 */ /* 0x000fe20003800200 */
[----:B------:R-:W-:Y:S01]  /*19b0*/  IMAD.MOV.U32 R33, RZ, RZ, R4 ;  /* 0x000000ffff217224 */ /* 0x000fe200078e0004 */
[----:B------:R0:W2:Y:S01]  /*19c0*/  LDS.128 R16, [R32+0x50] ;  /* 0x0000500020107984 */ /* 0x0000a20000000c00 */
[----:B------:R-:W-:Y:S02]  /*19d0*/  IMAD.MOV.U32 R35, RZ, RZ, R5 ;  /* 0x000000ffff237224 */ /* 0x000fe400078e0005 */
[----:B------:R-:W-:Y:S01]  /*19e0*/  IMAD.MOV.U32 R8, RZ, RZ, R10 ;  /* 0x000000ffff087224 */ /* 0x000fe200078e000a */
[----:B------:R0:W3:Y:S01]  /*19f0*/  LDS.128 R20, [R32+0x60] ;  /* 0x0000600020147984 */ /* 0x0000e20000000c00 */
[----:B------:R-:W-:-:S03]  /*1a00*/  IMAD.MOV.U32 R9, RZ, RZ, R11 ;  /* 0x000000ffff097224 */ /* 0x000fc600078e000b */
[----:B------:R0:W4:Y:S03]  /*1a10*/  LDS.128 R24, [R32+0x70] ;  /* 0x0000700020187984 */ /* 0x0001260000000c00 */
        /* <DEDUP_REMOVED lines=15> */
.L_x_501:
[----:B------:R-:W-:Y:S05]  /*1b10*/  BSYNC.RECONVERGENT B1 ;  /* 0x0000000000017941 */ /* 0x000fea0003800200 */
.L_x_500:
        /* <DEDUP_REMOVED lines=21> */
.L_x_503:
[----:B------:R-:W-:Y:S05]  /*1c70*/  BSYNC.RECONVERGENT B1 ;  /* 0x0000000000017941 */ /* 0x000fea0003800200 */
.L_x_502:
[----:B------:R-:W-:Y:S01]  /*1c80*/  DSETP.GEU.AND P0, PT, |R4|, |R14|, PT ;  /* 0x4000000e0400722a */ /* 0x000fe20003f0e200 */
[----:B------:R-:W-:Y:S01]  /*1c90*/  BSSY.RECONVERGENT B1, `(.L_x_504) ;  /* 0x0000014000017945 */ /* 0x000fe20003800200 */
[----:B------:R-:W-:Y:S02]  /*1ca0*/  IMAD.MOV.U32 R6, RZ, RZ, R14 ;  /* 0x000000ffff067224 */ /* 0x000fe400078e000e */
[----:B------:R-:W-:Y:S02]  /*1cb0*/  IMAD.MOV.U32 R7, RZ, RZ, R15 ;  /* 0x000000ffff077224 */ /* 0x000fe400078e000f */
[----:B--2---:R-:W-:Y:S02]  /*1cc0*/  IMAD.MOV.U32 R9, RZ, RZ, R16 ;  /* 0x000000ffff097224 */ /* 0x004fe400078e0010 */
        /* <DEDUP_REMOVED lines=16> */
.L_x_505:
[----:B------:R-:W-:Y:S05]  /*1dd0*/  BSYNC.RECONVERGENT B1 ;  /* 0x0000000000017941 */ /* 0x000fea0003800200 */
.L_x_504:
        /* <DEDUP_REMOVED lines=21> */
.L_x_507:
[----:B------:R-:W-:Y:S05]  /*1f30*/  BSYNC.RECONVERGENT B1 ;  /* 0x0000000000017941 */ /* 0x000fea0003800200 */
.L_x_506:
[----:B------:R-:W-:Y:S01]  /*1f40*/  DSETP.GEU.AND P0, PT, |R4|, |R22|, PT ;  /* 0x400000160400722a */ /* 0x000fe20003f0e200 */
[----:B------:R-:W-:Y:S01]  /*1f50*/  BSSY.RECONVERGENT B1, `(.L_x_508) ;  /* 0x0000014000017945 */ /* 0x000fe20003800200 */
[----:B------:R-:W-:Y:S02]  /*1f60*/  IMAD.MOV.U32 R6, RZ, RZ, R22 ;  /* 0x000000ffff067224 */ /* 0x000fe400078e0016 */
[----:B------:R-:W-:Y:S02]  /*1f70*/  IMAD.MOV.U32 R7, RZ, RZ, R23 ;  /* 0x000000ffff077224 */ /* 0x000fe400078e0017 */
[----:B----4-:R-:W-:Y:S02]  /*1f80*/  IMAD.MOV.U32 R9, RZ, RZ, R24 ;  /* 0x000000ffff097224 */ /* 0x010fe400078e0018 */
        /* <DEDUP_REMOVED lines=16> */
.L_x_509:
[----:B------:R-:W-:Y:S05]  /*2090*/  BSYNC.RECONVERGENT B1 ;  /* 0x0000000000017941 */ /* 0x000fea0003800200 */
.L_x_508:
[----:B------:R-:W-:Y:S01]  /*20a0*/  DSETP.GEU.AND P0, PT, |R6|, |R26|, PT ;  /* 0x4000001a0600722a */ /* 0x000fe20003f0e200 */
[----:B------:R-:W-:Y:S02]  /*20b0*/  IMAD.MOV.U32 R12, RZ, RZ, R26 ;  /* 0x000000ffff0c7224 */ /* 0x000fe400078e001a */
[----:B------:R-:W-:Y:S02]  /*20c0*/  IMAD.MOV.U32 R13, RZ, RZ, R27 ;  /* 0x000000ffff0d7224 */ /* 0x000fe400078e001b */
        /* <DEDUP_REMOVED lines=18> */
.L_x_484:
        /* <DEDUP_REMOVED lines=8> */
[----:B------:R-:W-:Y:S01]  /*2270*/  ISETP.GT.AND P0, PT, R11, R4, PT ;  /* 0x000000040b00720c */ /* 0x000fe20003f04270 */
[----:B------:R-:W-:Y:S02]  /*2280*/  IMAD.IADD R9, R4, 0x1, R9 ;  /* 0x0000000104097824 */ /* 0x000fe400078e0209 */
[----:B------:R-:W-:-:S03]  /*2290*/  IMAD.MOV.U32 R11, RZ, RZ, R3 ;  /* 0x000000ffff0b7224 */ /* 0x000fc600078e0003 */
        /* <DEDUP_REMOVED lines=27> */
.L_x_511:
[----:B------:R-:W-:Y:S05]  /*2450*/  BSYNC.RECONVERGENT B1 ;  /* 0x0000000000017941 */ /* 0x000fea0003800200 */
.L_x_510:
[----:B------:R-:W-:Y:S01]  /*2460*/  VIADD R2, R7, 0x2 ;  /* 0x0000000207027836 */ /* 0x000fe20000000000 */
[----:B--2---:R1:W2:Y:S01]  /*2470*/  SHFL.DOWN PT, R12, R10, 0x2, R9 ;  /* 0x084000000a0c7989 */ /* 0x0042a200000e0009 */
[----:B------:R-:W-:Y:S01]  /*2480*/  BSSY.RECONVERGENT B1, `(.L_x_512) ;  /* 0x000001e000017945 */ /* 0x000fe20003800200 */
[----:B------:R-:W-:Y:S02]  /*2490*/  IMAD.MOV.U32 R8, RZ, RZ, R16 ;  /* 0x000000ffff087224 */ /* 0x000fe400078e0010 */
[----:B------:R-:W-:Y:S01]  /*24a0*/  ISETP.GT.AND P0, PT, R2, R9, PT ;  /* 0x000000090200720c */ /* 0x000fe20003f04270 */
[----:B---3--:R1:W3:Y:S01]  /*24b0*/  SHFL.DOWN PT, R13, R11, 0x2, R9 ;  /* 0x084000000b0d7989 */ /* 0x0082e200000e0009 */
[----:B------:R-:W-:Y:S02]  /*24c0*/  IMAD.MOV.U32 R14, RZ, RZ, R18 ;  /* 0x000000ffff0e7224 */ /* 0x000fe400078e0012 */
[----:B------:R-:W-:Y:S01]  /*24d0*/  IMAD.MOV.U32 R2, RZ, RZ, R10 ;  /* 0x000000ffff027224 */ /* 0x000fe200078e000a */
[----:B----4-:R1:W4:Y:S01]  /*24e0*/  SHFL.DOWN PT, R15, R16, 0x2, R9 ;  /* 0x08400000100f7989 */ /* 0x01032200000e0009 */
[----:B------:R-:W-:-:S03]  /*24f0*/  IMAD.MOV.U32 R3, RZ, RZ, R11 ;  /* 0x000000ffff037224 */ /* 0x000fc600078e000b */
[----:B0-----:R1:W0:Y:S04]  /*2500*/  SHFL.DOWN PT, R17, R18, 0x2, R9 ;  /* 0x0840000012117989 */ /* 0x00122800000e0009 */
[----:B------:R-:W-:Y:S05]  /*2510*/  @P0 BRA `(.L_x_513) ;  /* 0x0000000000500947 */ /* 0x000fea0003800000 */
[----:B--23--:R-:W-:Y:S01]  /*2520*/  DSETP.GEU.AND P0, PT, |R10|, |R12|, PT ;  /* 0x4000000c0a00722a */ /* 0x00cfe20003f0e200 */
[----:B----4-:R-:W-:Y:S02]  /*2530*/  IMAD.MOV.U32 R8, RZ, RZ, R15 ;  /* 0x000000ffff087224 */ /* 0x010fe400078e000f */
[----:B0-----:R-:W-:Y:S02]  /*2540*/  IMAD.MOV.U32 R14, RZ, RZ, R17 ;  /* 0x000000ffff0e7224 */ /* 0x001fe400078e0011 */
        /* <DEDUP_REMOVED lines=17> */
.L_x_513:
[----:B------:R-:W-:Y:S05]  /*2660*/  BSYNC.RECONVERGENT B1 ;  /* 0x0000000000017941 */ /* 0x000fea0003800200 */
.L_x_512:
[----:B------:R-:W-:Y:S01]  /*2670*/  VIADD R6, R7, 0x4 ;  /* 0x0000000407067836 */ /* 0x000fe20000000000 */
[----:B--2---:R2:W2:Y:S01]  /*2680*/  SHFL.DOWN PT, R12, R2, 0x4, R9 ;  /* 0x08800000020c7989 */ /* 0x0044a200000e0009 */
[----:B------:R-:W-:Y:S01]  /*2690*/  BSSY.RECONVERGENT B1, `(.L_x_514) ;  /* 0x000001e000017945 */ /* 0x000fe20003800200 */
[----:B-1----:R-:W-:Y:S02]  /*26a0*/  IMAD.MOV.U32 R16, RZ, RZ, R14 ;  /* 0x000000ffff107224 */ /* 0x002fe400078e000e */
        /* <DEDUP_REMOVED lines=28> */
.L_x_515:
[----:B------:R-:W-:Y:S05]  /*2870*/  BSYNC.RECONVERGENT B1 ;  /* 0x0000000000017941 */ /* 0x000fea0003800200 */
.L_x_514:
[----:B--2---:R-:W-:Y:S01]  /*2880*/  VIADD R2, R7, 0x8 ;  /* 0x0000000807027836 */ /* 0x004fe20000000000 */
[----:B------:R2:W2:Y:S01]  /*2890*/  SHFL.DOWN PT, R12, R10, 0x8, R9 ;  /* 0x090000000a0c7989 */ /* 0x0004a200000e0009 */
        /* <DEDUP_REMOVED lines=30> */
.L_x_517:
[----:B------:R-:W-:Y:S05]  /*2a80*/  BSYNC.RECONVERGENT B1 ;  /* 0x0000000000017941 */ /* 0x000fea0003800200 */
.L_x_516:
[----:B-1----:R-:W-:Y:S01]  /*2a90*/  VIADD R6, R7, 0x10 ;  /* 0x0000001007067836 */ /* 0x002fe20000000000 */
[----:B--2---:R1:W2:Y:S01]  /*2aa0*/  SHFL.DOWN PT, R10, R2, 0x10, R9 ;  /* 0x0a000000020a7989 */ /* 0x0042a200000e0009 */
[----:B------:R-:W-:Y:S01]  /*2ab0*/  BSSY.RECONVERGENT B1, `(.L_x_518) ;  /* 0x000001e000017945 */ /* 0x000fe20003800200 */
[----:B0-----:R-:W-:Y:S01]  /*2ac0*/  IMAD.MOV.U32 R17, RZ, RZ, R8 ;  /* 0x000000ffff117224 */ /* 0x001fe200078e0008 */
[----:B------:R-:W-:Y:S01]  /*2ad0*/  MOV R19, R14 ;  /* 0x0000000e00137202 */ /* 0x000fe20000000f00 */
[----:B------:R1:W0:Y:S01]  /*2ae0*/  SHFL.DOWN PT, R11, R3, 0x10, R9 ;  /* 0x0a000000030b7989 */ /* 0x00022200000e0009 */
[----:B------:R-:W-:Y:S01]  /*2af0*/  ISETP.GT.AND P0, PT, R6, R9, PT ;  /* 0x000000090600720c */ /* 0x000fe20003f04270 */
[----:B------:R-:W-:Y:S02]  /*2b00*/  IMAD.MOV.U32 R12, RZ, RZ, R2 ;  /* 0x000000ffff0c7224 */ /* 0x000fe400078e0002 */
[----:B----4-:R1:W4:Y:S01]  /*2b10*/  SHFL.DOWN PT, R15, R8, 0x10, R9 ;  /* 0x0a000000080f7989 */ /* 0x01032200000e0009 */
[----:B---3--:R-:W-:-:S03]  /*2b20*/  IMAD.MOV.U32 R13, RZ, RZ, R3 ;  /* 0x000000ffff0d7224 */ /* 0x008fc600078e0003 */
[----:B------:R1:W3:Y:S06]  /*2b30*/  SHFL.DOWN PT, R21, R14, 0x10, R9 ;  /* 0x0a0000000e157989 */ /* 0x0002ec00000e0009 */
[----:B------:R-:W-:Y:S05]  /*2b40*/  @P0 BRA `(.L_x_519) ;  /* 0x0000000000500947 */ /* 0x000fea0003800000 */
[----:B0-2---:R-:W-:Y:S01]  /*2b50*/  DSETP.GEU.AND P0, PT, |R2|, |R10|, PT ;  /* 0x4000000a0200722a */ /* 0x005fe20003f0e200 */
        /* <DEDUP_REMOVED lines=19> */
.L_x_519:
[----:B------:R-:W-:Y:S05]  /*2c90*/  BSYNC.RECONVERGENT B1 ;  /* 0x0000000000017941 */ /* 0x000fea0003800200 */
.L_x_518:
[----:B------:R-:W-:Y:S01]  /*2ca0*/  ISETP.NE.AND P0, PT, R7, RZ, PT ;  /* 0x000000ff0700720c */ /* 0x000fe20003f05270 */
[----:B------:R-:W-:-:S12]  /*2cb0*/  BSSY.RECONVERGENT B1, `(.L_x_520) ;  /* 0x000000b000017945 */ /* 0x000fd80003800200 */
[----:B------:R-:W-:Y:S05]  /*2cc0*/  @P0 BRA `(.L_x_521) ;  /* 0x0000000000240947 */ /* 0x000fea0003800000 */
[----:B------:R-:W5:Y:S01]  /*2cd0*/  S2R R6, SR_CgaCtaId ;  /* 0x0000000000067919 */ /* 0x000f620000008800 */
[----:B-1----:R-:W-:Y:S01]  /*2ce0*/  MOV R3, 0x400 ;  /* 0x0000040000037802 */ /* 0x002fe20000000f00 */
[----:B------:R-:W-:Y:S01]  /*2cf0*/  IMAD.MOV.U32 R18, RZ, RZ, R17 ;  /* 0x000000ffff127224 */ /* 0x000fe200078e0011 */
[----:B------:R-:W-:-:S04]  /*2d00*/  SHF.R.U32.HI R2, RZ, 0x1, R5 ;  /* 0x00000001ff027819 */ /* 0x000fc80000011605 */
[----:B------:R-:W-:Y:S02]  /*2d10*/  LOP3.LUT R2, R2, 0x1f0, RZ, 0xc0, !PT ;  /* 0x000001f002027812 */ /* 0x000fe400078ec0ff */
[----:B-----5:R-:W-:-:S05]  /*2d20*/  LEA R3, R6, R3, 0x18 ;  /* 0x0000000306037211 */ /* 0x020fca00078ec0ff */
[----:B------:R-:W-:-:S05]  /*2d30*/  IMAD.IADD R3, R2, 0x1, R3 ;  /* 0x0000000102037824 */ /* 0x000fca00078e0203 */
[----:B------:R1:W-:Y:S04]  /*2d40*/  STS.64 [R3+0x10], R18 ;  /* 0x0000101203007388 */ /* 0x0003e80000000a00 */
[----:B------:R1:W-:Y:S02]  /*2d50*/  STS.64 [R3+0x8], R12 ;  /* 0x0000080c03007388 */ /* 0x0003e40000000a00 */
.L_x_521:
[----:B------:R-:W-:Y:S05]  /*2d60*/  BSYNC.RECONVERGENT B1 ;  /* 0x0000000000017941 */ /* 0x000fea0003800200 */
.L_x_520:
[----:B------:R-:W-:Y:S01]  /*2d70*/  BAR.SYNC.DEFER_BLOCKING 0x0 ;  /* 0x0000000000007b1d */ /* 0x000fe20000010000 */
[----:B------:R-:W-:-:S13]  /*2d80*/  ISETP.NE.AND P1, PT, R5, RZ, PT ;  /* 0x000000ff0500720c */ /* 0x000fda0003f25270 */
[----:B------:R-:W-:Y:S05]  /*2d90*/  @P1 BRA `(.L_x_497) ;  /* 0x0000003800581947 */ /* 0x000fea0003800000 */
[----:B------:R-:W-:Y:S01]  /*2da0*/  ISETP.GE.AND P0, PT, R4, 0x21, PT ;  /* 0x000000210400780c */ /* 0x000fe20003f06270 */
[----:B0-----:R-:W-:Y:S02]  /*2db0*/  IMAD.MOV.U32 R11, RZ, RZ, R17 ;  /* 0x000000ffff0b7224 */ /* 0x001fe400078e0011 */
[----:B-1----:R-:W-:Y:S02]  /*2dc0*/  IMAD.MOV.U32 R14, RZ, RZ, R19 ;  /* 0x000000ffff0e7224 */ /* 0x002fe400078e0013 */
        /* <DEDUP_REMOVED lines=29> */
.L_x_523:
[----:B------:R-:W-:Y:S05]  /*2fa0*/  BSYNC.RECONVERGENT B1 ;  /* 0x0000000000017941 */ /* 0x000fea0003800200 */
.L_x_522:
[----:B------:R-:W-:Y:S01]  /*2fb0*/  ISETP.GE.AND P0, PT, R4, 0x41, PT ;  /* 0x000000410400780c */ /* 0x000fe20003f06270 */
[----:B------:R-:W-:Y:S02]  /*2fc0*/  IMAD.MOV.U32 R5, RZ, RZ, R11 ;  /* 0x000000ffff057224 */ /* 0x000fe400078e000b */
[----:B--2---:R-:W-:Y:S02]  /*2fd0*/  IMAD.MOV.U32 R10, RZ, RZ, R14 ;  /* 0x000000ffff0a7224 */ /* 0x004fe400078e000e */
        /* <DEDUP_REMOVED lines=29> */
.L_x_525:
[----:B------:R-:W-:Y:S05]  /*31b0*/  BSYNC.RECONVERGENT B1 ;  /* 0x0000000000017941 */ /* 0x000fea0003800200 */
.L_x_524:
        /* <DEDUP_REMOVED lines=32> */
.L_x_527:
[----:B------:R-:W-:Y:S05]  /*33c0*/  BSYNC.RECONVERGENT B1 ;  /* 0x0000000000017941 */ /* 0x000fea0003800200 */
.L_x_526:
        /* <DEDUP_REMOVED lines=32> */
.L_x_529:
[----:B------:R-:W-:Y:S05]  /*35d0*/  BSYNC.RECONVERGENT B1 ;  /* 0x0000000000017941 */ /* 0x000fea0003800200 */
.L_x_528:
        /* <DEDUP_REMOVED lines=32> */
.L_x_531:
[----:B------:R-:W-:Y:S05]  /*37e0*/  BSYNC.RECONVERGENT B1 ;  /* 0x0000000000017941 */ /* 0x000fea0003800200 */
.L_x_530:
        /* <DEDUP_REMOVED lines=32> */
.L_x_533:
[----:B------:R-:W-:Y:S05]  /*39f0*/  BSYNC.RECONVERGENT B1 ;  /* 0x0000000000017941 */ /* 0x000fea0003800200 */
.L_x_532:
        /* <DEDUP_REMOVED lines=32> */
.L_x_465:
[----:B------:R-:W0:Y:S01]  /*3c00*/  S2R R4, SR_TID.X ;  /* 0x0000000000047919 */ /* 0x000e220000002100 */
[----:B------:R-:W1:Y:S01]  /*3c10*/  LDCU.128 UR12, c[0x0][0x380] ;  /* 0x00007000ff0c77ac */ /* 0x000e620008000c00 */
[----:B------:R-:W-:Y:S02]  /*3c20*/  SHF.R.S32.HI R5, RZ, 0x1f, R10 ;  /* 0x0000001fff057819 */ /* 0x000fe4000001140a */
[----:B0-----:R-:W-:-:S04]  /*3c30*/  IADD3 R2, P0, PT, R10, R4, RZ ;  /* 0x000000040a027210 */ /* 0x001fc80007f1e0ff */
[----:B-1----:R-:W-:Y:S01]  /*3c40*/  LEA R8, P1, R2, UR12, 0x3 ;  /* 0x0000000c02087c11 */ /* 0x002fe2000f8218ff */
[----:B------:R-:W-:-:S05]  /*3c50*/  IMAD.X R3, RZ, RZ, R5, P0 ;  /* 0x000000ffff037224 */ /* 0x000fca00000e0605 */
[----:B------:R-:W-:-:S05]  /*3c60*/  LEA.HI.X R9, R2, UR13, R3, 0x3, P1 ;  /* 0x0000000d02097c11 */ /* 0x000fca00088f1c03 */
[----:B------:R-:W2:Y:S04]  /*3c70*/  LDG.E.64 R12, desc[UR10][R8.64] ;  /* 0x0000000a080c7981 */ /* 0x000ea8000c1e1b00 */
[----:B------:R-:W2:Y:S04]  /*3c80*/  LDG.E.64 R14, desc[UR10][R8.64+0x800] ;  /* 0x0008000a080e7981 */ /* 0x000ea8000c1e1b00 */
[----:B------:R-:W3:Y:S04]  /*3c90*/  LDG.E.64 R16, desc[UR10][R8.64+0x1000] ;  /* 0x0010000a08107981 */ /* 0x000ee8000c1e1b00 */
[----:B------:R-:W4:Y:S04]  /*3ca0*/  LDG.E.64 R18, desc[UR10][R8.64+0x1800] ;  /* 0x0018000a08127981 */ /* 0x000f28000c1e1b00 */
[----:B------:R0:W5:Y:S01]  /*3cb0*/  LDG.E.64 R2, desc[UR10][R8.64+0x2000] ;  /* 0x0020000a08027981 */ /* 0x000162000c1e1b00 */
[----:B------:R-:W-:Y:S01]  /*3cc0*/  BSSY.RECONVERGENT B1, `(.L_x_534) ;  /* 0x000001f000017945 */ /* 0x000fe20003800200 */
[C---:B0-----:R-:W-:Y:S01]  /*3cd0*/  LOP3.LUT R8, R4.reuse, 0x400, RZ, 0xfc, !PT ;  /* 0x0000040004087812 */ /* 0x041fe200078efcff */
[----:B------:R-:W-:Y:S01]  /*3ce0*/  VIADD R9, R4, 0x200 ;  /* 0x0000020004097836 */ /* 0x000fe20000000000 */
[----:B--2---:R-:W-:-:S06]  /*3cf0*/  DSETP.GEU.AND P0, PT, |R12|, |R14|, PT ;  /* 0x4000000e0c00722a */ /* 0x004fcc0003f0e200 */
[----:B------:R-:W-:Y:S02]  /*3d00*/  FSEL R12, R12, R14, P0 ;  /* 0x0000000e0c0c7208 */ /* 0x000fe40000000000 */
[----:B------:R-:W-:Y:S02]  /*3d10*/  FSEL R13, R13, R15, P0 ;  /* 0x0000000f0d0d7208 */ /* 0x000fe40000000000 */
[----:B------:R-:W-:-:S04]  /*3d20*/  IADD3 R14, P1, PT, R10, UR14, RZ ;  /* 0x0000000e0a0e7c10 */ /* 0x000fc8000ff3e0ff */
[----:B---3--:R-:W-:Y:S01]  /*3d30*/  DSETP.GEU.AND P2, PT, |R12|, |R16|, PT ;  /* 0x400000100c00722a */ /* 0x008fe20003f4e200 */
[----:B------:R-:W-:-:S05]  /*3d40*/  IADD3 R6, P5, PT, R8, R14, RZ ;  /* 0x0000000e08067210 */ /* 0x000fca0007fbe0ff */
[----:B------:R-:W-:Y:S02]  /*3d50*/  FSEL R12, R12, R16, P2 ;  /* 0x000000100c0c7208 */ /* 0x000fe40001000000 */
[----:B------:R-:W-:-:S06]  /*3d60*/  FSEL R13, R13, R17, P2 ;  /* 0x000000110d0d7208 */ /* 0x000fcc0001000000 */
[----:B----4-:R-:W-:-:S06]  /*3d70*/  DSETP.GEU.AND P3, PT, |R12|, |R18|, PT ;  /* 0x400000120c00722a */ /* 0x010fcc0003f6e200 */
[----:B------:R-:W-:Y:S02]  /*3d80*/  FSEL R10, R12, R18, P3 ;  /* 0x000000120c0a7208 */ /* 0x000fe40001800000 */
[----:B------:R-:W-:Y:S02]  /*3d90*/  FSEL R11, R13, R19, P3 ;  /* 0x000000130d0b7208 */ /* 0x000fe40001800000 */
[----:B------:R-:W-:Y:S01]  /*3da0*/  IADD3.X R12, PT, PT, R5, UR15, RZ, P1, !PT ;  /* 0x0000000f050c7c10 */ /* 0x000fe20008ffe4ff */
[C---:B------:R-:W-:Y:S01]  /*3db0*/  VIADD R5, R4.reuse, 0x100 ;  /* 0x0000010004057836 */ /* 0x040fe20000000000 */
[----:B------:R-:W-:Y:S02]  /*3dc0*/  ISETP.LE.AND P1, PT, R7, UR6, PT ;  /* 0x0000000607007c0c */ /* 0x000fe4000bf23270 */
[----:B-----5:R-:W-:Y:S02]  /*3dd0*/  DSETP.GEU.AND P4, PT, |R10|, |R2|, PT ;  /* 0x400000020a00722a */ /* 0x020fe40003f8e200 */
[----:B------:R-:W-:Y:S01]  /*3de0*/  @P2 SEL R9, R4, R5, P0 ;  /* 0x0000000504092207 */ /* 0x000fe20000000000 */
[----:B------:R-:W-:-:S02]  /*3df0*/  IMAD.X R5, RZ, RZ, R12, P5 ;  /* 0x000000ffff057224 */ /* 0x000fc400028e060c */
[----:B------:R-:W-:-:S09]  /*3e00*/  @!P3 VIADD R9, R4, 0x300 ;  /* 0x000003000409b836 */ /* 0x000fd20000000000 */
        /* <DEDUP_REMOVED lines=10> */
.L_x_535:
[----:B------:R-:W-:Y:S05]  /*3eb0*/  BSYNC.RECONVERGENT B1 ;  /* 0x0000000000017941 */ /* 0x000fea0003800200 */
.L_x_534:
        /* <DEDUP_REMOVED lines=12> */
[----:B------:R-:W-:-:S05]  /*3f80*/  IMAD.MOV.U32 R11, RZ, RZ, 0x500 ;  /* 0x00000500ff0b7424 */ /* 0x000fca00078e00ff */
[----:B------:R-:W2:Y:S01]  /*3f90*/  ATOMG.E.ADD.STRONG.GPU PT, R10, desc[UR10][R8.64], R11 ;  /* 0x8000000b080a79a8 */ /* 0x000ea200081ef10a */
[----:B------:R-:W0:Y:S01]  /*3fa0*/  S2UR UR5, SR_CgaCtaId ;  /* 0x00000000000579c3 */ /* 0x000e220000008800 */
[----:B------:R-:W-:Y:S02]  /*3fb0*/  UMOV UR4, 0x400 ;  /* 0x0000040000047882 */ /* 0x000fe40000000000 */
[----:B0-----:R-:W-:Y:S01]  /*3fc0*/  ULEA UR4, UR5, UR4, 0x18 ;  /* 0x0000000405047291 */ /* 0x001fe2000f8ec0ff */
[----:B--2---:R-:W-:-:S08]  /*3fd0*/  VIADD R10, R10, UR6 ;  /* 0x000000060a0a7c36 */ /* 0x004fd00008000000 */
[----:B------:R0:W-:Y:S03]  /*3fe0*/  STS [UR4+0x98], R10 ;  /* 0x0000980aff007988 */ /* 0x0001e60008000804 */
.L_x_538:
[----:B------:R-:W-:Y:S05]  /*3ff0*/  BSYNC.RECONVERGENT B1 ;  /* 0x0000000000017941 */ /* 0x000fea0003800200 */
.L_x_537:
[----:B------:R-:W1:Y:S08]  /*4000*/  S2UR UR5, SR_CgaCtaId ;  /* 0x00000000000579c3 */ /* 0x000e700000008800 */
[----:B------:R-:W-:Y:S06]  /*4010*/  BAR.SYNC.DEFER_BLOCKING 0x0 ;  /* 0x0000000000007b1d */ /* 0x000fec0000010000 */
[----:B------:R-:W-:-:S02]  /*4020*/  UMOV UR4, 0x400 ;  /* 0x0000040000047882 */ /* 0x000fc40000000000 */
[----:B-1----:R-:W-:-:S06]  /*4030*/  ULEA UR4, UR5, UR4, 0x18 ;  /* 0x0000000405047291 */ /* 0x002fcc000f8ec0ff */
[----:B------:R-:W-:-:S05]  /*4040*/  IMAD.U32 R14, RZ, RZ, UR4 ;  /* 0x00000004ff0e7e24 */ /* 0x000fca000f8e00ff */
[----:B------:R-:W0:Y:S02]  /*4050*/  LDS R12, [R14+0x98] ;  /* 0x000098000e0c7984 */ /* 0x000e240000000800 */
[----:B0-----:R-:W-:-:S05]  /*4060*/  VIADD R10, R12, 0x500 ;  /* 0x000005000c0a7836 */ /* 0x001fca0000000000 */
[----:B------:R-:W-:-:S13]  /*4070*/  ISETP.GT.AND P0, PT, R10, R7, PT ;  /* 0x000000070a00720c */ /* 0x000fda0003f04270 */
[----:B------:R-:W-:Y:S05]  /*4080*/  @P0 BRA `(.L_x_539) ;  /* 0x0000000400900947 */ /* 0x000fea0003800000 */
[----:B------:R-:W-:Y:S01]  /*4090*/  BSSY.RECONVERGENT B1, `(.L_x_539) ;  /* 0x0000063000017945 */ /* 0x000fe20003800200 */
[----:B------:R-:W-:Y:S01]  /*40a0*/  IMAD.MOV.U32 R20, RZ, RZ, R2 ;  /* 0x000000ffff147224 */ /* 0x000fe200078e0002 */
[----:B------:R-:W0:Y:S01]  /*40b0*/  LDCU UR7, c[0x0][0x398] ;  /* 0x00007300ff0777ac */ /* 0x000e220008000800 */
[----:B------:R-:W-:Y:S02]  /*40c0*/  IMAD.MOV.U32 R21, RZ, RZ, R3 ;  /* 0x000000ffff157224 */ /* 0x000fe400078e0003 */
[----:B------:R-:W-:Y:S01]  /*40d0*/  IMAD.MOV.U32 R27, RZ, RZ, R6 ;  /* 0x000000ffff1b7224 */ /* 0x000fe200078e0006 */
[----:B------:R-:W1:Y:S01]  /*40e0*/  LDCU.128 UR12, c[0x0][0x380] ;  /* 0x00007000ff0c77ac */ /* 0x000e620008000c00 */
[----:B------:R-:W-:-:S07]  /*40f0*/  IMAD.MOV.U32 R22, RZ, RZ, R5 ;  /* 0x000000ffff167224 */ /* 0x000fce00078e0005 */
.L_x_542:
[----:B------:R-:W-:-:S04]  /*4100*/  IADD3 R28, P0, PT, R4, R12, RZ ;  /* 0x0000000c041c7210 */ /* 0x000fc80007f1e0ff */
[----:B------:R-:W-:Y:S02]  /*4110*/  LEA.HI.X.SX32 R25, R12, RZ, 0x1, P0 ;  /* 0x000000ff0c197211 */ /* 0x000fe400000f0eff */
[----:B-1----:R-:W-:-:S04]  /*4120*/  LEA R6, P0, R28, UR12, 0x3 ;  /* 0x0000000c1c067c11 */ /* 0x002fc8000f8018ff */
[----:B------:R-:W-:-:S05]  /*4130*/  LEA.HI.X R7, R28, UR13, R25, 0x3, P0 ;  /* 0x0000000d1c077c11 */ /* 0x000fca00080f1c19 */
[----:B------:R-:W2:Y:S04]  /*4140*/  LDG.E.64 R18, desc[UR10][R6.64] ;  /* 0x0000000a06127981 */ /* 0x000ea8000c1e1b00 */
[----:B------:R-:W3:Y:S04]  /*4150*/  LDG.E.64 R16, desc[UR10][R6.64+0x800] ;  /* 0x0008000a06107981 */ /* 0x000ee8000c1e1b00 */
[----:B------:R-:W4:Y:S04]  /*4160*/  LDG.E.64 R12, desc[UR10][R6.64+0x1000] ;  /* 0x0010000a060c7981 */ /* 0x000f28000c1e1b00 */
[----:B------:R-:W4:Y:S01]  /*4170*/  LDG.E.64 R10, desc[UR10][R6.64+0x1800] ;  /* 0x0018000a060a7981 */ /* 0x000f22000c1e1b00 */
[----:B------:R-:W-:-:S03]  /*4180*/  IADD3 R28, P0, PT, R28, UR14, RZ ;  /* 0x0000000e1c1c7c10 */ /* 0x000fc6000ff1e0ff */
[----:B------:R1:W5:Y:S01]  /*4190*/  LDG.E.64 R2, desc[UR10][R6.64+0x2000] ;  /* 0x0020000a06027981 */ /* 0x000362000c1e1b00 */
[----:B------:R-:W-:Y:S01]  /*41a0*/  IADD3.X R25, PT, PT, R25, UR15, RZ, P0, !PT ;  /* 0x0000000f19197c10 */ /* 0x000fe200087fe4ff */
[----:B------:R-:W-:Y:S01]  /*41b0*/  BSSY.RECONVERGENT B2, `(.L_x_540) ;  /* 0x0000038000027945 */ /* 0x000fe20003800200 */
[----:B------:R-:W-:Y:S01]  /*41c0*/  BAR.SYNC.DEFER_BLOCKING 0x0 ;  /* 0x0000000000007b1d */ /* 0x000fe20000010000 */
[C---:B------:R-:W-:Y:S02]  /*41d0*/  IADD3 R24, P4, PT, R28.reuse, 0x200, RZ ;  /* 0x000002001c187810 */ /* 0x040fe40007f9e0ff */
[C---:B------:R-:W-:Y:S02]  /*41e0*/  IADD3 R15, P5, PT, R28.reuse, 0x300, RZ ;  /* 0x000003001c0f7810 */ /* 0x040fe40007fbe0ff */
[C---:B------:R-:W-:Y:S02]  /*41f0*/  IADD3 R23, P3, PT, R28.reuse, 0x100, RZ ;  /* 0x000001001c177810 */ /* 0x040fe40007f7e0ff */
[----:B-1----:R-:W-:-:S02]  /*4200*/  IADD3 R6, P6, PT, R28, 0x400, RZ ;  /* 0x000004001c067810 */ /* 0x002fc40007fde0ff */
[----:B------:R-:W-:Y:S01]  /*4210*/  IADD3.X R26, PT, PT, RZ, R25, RZ, P3, !PT ;  /* 0x00000019ff1a7210 */ /* 0x000fe20001ffe4ff */
[----:B--2---:R-:W-:-:S14]  /*4220*/  DSETP.GEU.AND P2, PT, |R20|, |R18|, PT ;  /* 0x400000121400722a */ /* 0x004fdc0003f4e200 */
[----:B------:R-:W-:-:S04]  /*4230*/  @P2 ISETP.GE.U32.AND P0, PT, R27, R28, PT ;  /* 0x0000001c1b00220c */ /* 0x000fc80003f06070 */
[----:B------:R-:W-:-:S13]  /*4240*/  @P2 ISETP.GE.AND.EX P0, PT, R22, R25, PT, P0 ;  /* 0x000000191600220c */ /* 0x000fda0003f06300 */
[----:B------:R-:W-:-:S06]  /*4250*/  @P2 DSETP.LT.OR P0, PT, |R18|, |R20|, !P0 ;  /* 0x400000141200222a */ /* 0x000fcc0004701600 */
[----:B------:R-:W-:Y:S02]  /*4260*/  @P2 FSEL R5, R20, R18, P0 ;  /* 0x0000001214052208 */ /* 0x000fe40000000000 */
[----:B------:R-:W-:Y:S01]  /*4270*/  @P2 FSEL R20, R21, R19, P0 ;  /* 0x0000001315142208 */ /* 0x000fe20000000000 */
[----:B------:R-:W-:Y:S01]  /*4280*/  IMAD.X R21, RZ, RZ, R25, P4 ;  /* 0x000000ffff157224 */ /* 0x000fe200020e0619 */
[----:B------:R-:W-:Y:S01]  /*4290*/  @P2 SEL R28, R27, R28, P0 ;  /* 0x0000001c1b1c2207 */ /* 0x000fe20000000000 */
[----:B------:R-:W-:Y:S02]  /*42a0*/  @P2 IMAD.MOV.U32 R18, RZ, RZ, R5 ;  /* 0x000000ffff122224 */ /* 0x000fe400078e0005 */
[----:B------:R-:W-:Y:S02]  /*42b0*/  @P2 IMAD.MOV.U32 R19, RZ, RZ, R20 ;  /* 0x000000ffff132224 */ /* 0x000fe400078e0014 */
[--C-:B------:R-:W-:Y:S02]  /*42c0*/  IMAD.X R20, RZ, RZ, R25.reuse, P5 ;  /* 0x000000ffff147224 */ /* 0x100fe400028e0619 */
[----:B------:R-:W-:Y:S01]  /*42d0*/  IMAD.X R5, RZ, RZ, R25, P6 ;  /* 0x000000ffff057224 */ /* 0x000fe200030e0619 */
[----:B------:R-:W-:Y:S01]  /*42e0*/  @P2 SEL R25, R22, R25, P0 ;  /* 0x0000001916192207 */ /* 0x000fe20000000000 */
        /* <DEDUP_REMOVED lines=20> */
[----:B------:R-:W-:-:S05]  /*4430*/  ISETP.NE.AND P2, PT, R4, RZ, PT ;  /* 0x000000ff0400720c */ /* 0x000fca0003f45270 */
[----:B------:R-:W-:-:S14]  /*4440*/  DSETP.GEU.AND P1, PT, |R12|, |R10|, PT ;  /* 0x4000000a0c00722a */ /* 0x000fdc0003f2e200 */
[----:B------:R-:W-:-:S04]  /*4450*/  @P1 ISETP.GE.U32.AND P0, PT, R24, R15, PT ;  /* 0x0000000f1800120c */ /* 0x000fc80003f06070 */
[----:B------:R-:W-:-:S13]  /*4460*/  @P1 ISETP.GE.AND.EX P0, PT, R21, R20, PT, P0 ;  /* 0x000000141500120c */ /* 0x000fda0003f06300 */
[----:B------:R-:W-:-:S06]  /*4470*/  @P1 DSETP.LT.OR P0, PT, |R10|, |R12|, !P0 ;  /* 0x4000000c0a00122a */ /* 0x000fcc0004701600 */
[----:B------:R-:W-:Y:S02]  /*4480*/  @P1 FSEL R16, R12, R10, P0 ;  /* 0x0000000a0c101208 */ /* 0x000fe40000000000 */
[----:B------:R-:W-:Y:S01]  /*4490*/  @P1 FSEL R13, R13, R11, P0 ;  /* 0x0000000b0d0d1208 */ /* 0x000fe20000000000 */
[----:B------:R-:W-:Y:S06]  /*44a0*/  @P2 BRA `(.L_x_541) ;  /* 0x0000000000202947 */ /* 0x000fec0003800000 */
[----:B------:R-:W-:-:S05]  /*44b0*/  IMAD.MOV.U32 R17, RZ, RZ, 0x500 ;  /* 0x00000500ff117424 */ /* 0x000fca00078e00ff */
[----:B------:R-:W2:Y:S01]  /*44c0*/  ATOMG.E.ADD.STRONG.GPU PT, R7, desc[UR10][R8.64], R17 ;  /* 0x80000011080779a8 */ /* 0x000ea200081ef10a */
[----:B------:R-:W1:Y:S01]  /*44d0*/  S2UR UR5, SR_CgaCtaId ;  /* 0x00000000000579c3 */ /* 0x000e620000008800 */
[----:B------:R-:W-:Y:S02]  /*44e0*/  UMOV UR4, 0x400 ;  /* 0x0000040000047882 */ /* 0x000fe40000000000 */
[----:B-1----:R-:W-:-:S06]  /*44f0*/  ULEA UR4, UR5, UR4, 0x18 ;  /* 0x0000000405047291 */ /* 0x002fcc000f8ec0ff */
[----:B------:R-:W-:Y:S02]  /*4500*/  IMAD.U32 R14, RZ, RZ, UR4 ;  /* 0x00000004ff0e7e24 */ /* 0x000fe4000f8e00ff */
[----:B--2---:R-:W-:-:S05]  /*4510*/  VIADD R7, R7, UR6 ;  /* 0x0000000607077c36 */ /* 0x004fca0008000000 */
[----:B------:R1:W-:Y:S02]  /*4520*/  STS [R14+0x98], R7 ;  /* 0x000098070e007388 */ /* 0x0003e40000000800 */
.L_x_541:
[----:B0-----:R-:W-:Y:S05]  /*4530*/  BSYNC.RECONVERGENT B2 ;  /* 0x0000000000027941 */ /* 0x001fea0003800200 */
.L_x_540:
[----:B------:R-:W-:Y:S01]  /*4540*/  BAR.SYNC.DEFER_BLOCKING 0x0 ;  /* 0x0000000000007b1d */ /* 0x000fe20000010000 */
[----:B------:R-:W-:Y:S01]  /*4550*/  @P1 IMAD.MOV.U32 R10, RZ, RZ, R16 ;  /* 0x000000ffff0a1224 */ /* 0x000fe200078e0010 */
[----:B------:R-:W-:Y:S01]  /*4560*/  @P1 SEL R15, R24, R15, P0 ;  /* 0x0000000f180f1207 */ /* 0x000fe20000000000 */
[----:B------:R-:W-:Y:S01]  /*4570*/  @P1 IMAD.MOV.U32 R11, RZ, RZ, R13 ;  /* 0x000000ffff0b1224 */ /* 0x000fe200078e000d */
[----:B------:R-:W-:Y:S01]  /*4580*/  @P1 SEL R20, R21, R20, P0 ;  /* 0x0000001415141207 */ /* 0x000fe20000000000 */
[----:B-1----:R-:W-:-:S04]  /*4590*/  IMAD.U32 R7, RZ, RZ, UR7 ;  /* 0x00000007ff077e24 */ /* 0x002fc8000f8e00ff */
[----:B-----5:R-:W-:-:S14]  /*45a0*/  DSETP.GEU.AND P2, PT, |R10|, |R2|, PT ;  /* 0x400000020a00722a */ /* 0x020fdc0003f4e200 */
[----:B------:R-:W-:Y:S01]  /*45b0*/  @P2 ISETP.GE.U32.AND P0, PT, R15, R6, PT ;  /* 0x000000060f00220c */ /* 0x000fe20003f06070 */
[----:B------:R-:W0:Y:S03]  /*45c0*/  LDS R12, [R14+0x98] ;  /* 0x000098000e0c7984 */ /* 0x000e260000000800 */
        /* <DEDUP_REMOVED lines=9> */
[----:B------:R-:W-:-:S02]  /*4660*/  IMAD.MOV.U32 R22, RZ, RZ, R5 ;  /* 0x000000ffff167224 */ /* 0x000fc400078e0005 */
[----:B------:R-:W-:Y:S02]  /*4670*/  IMAD.MOV.U32 R20, RZ, RZ, R2 ;  /* 0x000000ffff147224 */ /* 0x000fe400078e0002 */
[----:B------:R-:W-:Y:S02]  /*4680*/  IMAD.MOV.U32 R21, RZ, RZ, R3 ;  /* 0x000000ffff157224 */ /* 0x000fe400078e0003 */
[----:B0-----:R-:W-:-:S05]  /*4690*/  VIADD R10, R12, 0x500 ;  /* 0x000005000c0a7836 */ /* 0x001fca0000000000 */
[----:B------:R-:W-:-:S13]  /*46a0*/  ISETP.GT.AND P0, PT, R10, R7, PT ;  /* 0x000000070a00720c */ /* 0x000fda0003f04270 */
[----:B------:R-:W-:Y:S05]  /*46b0*/  @!P0 BRA `(.L_x_542) ;  /* 0xfffffff800908947 */ /* 0x000fea000383ffff */
[----:B------:R-:W-:Y:S05]  /*46c0*/  BSYNC.RECONVERGENT B1 ;  /* 0x0000000000017941 */ /* 0x000fea0003800200 */
.L_x_539:
[----:B------:R-:W-:Y:S01]  /*46d0*/  ISETP.GE.AND P0, PT, R12, R7, PT ;  /* 0x000000070c00720c */ /* 0x000fe20003f06270 */
[----:B------:R-:W0:Y:S01]  /*46e0*/  LDCU.64 UR6, c[0x0][0x388] ;  /* 0x00007100ff0677ac */ /* 0x000e220008000a00 */
[----:B------:R-:W-:Y:S01]  /*46f0*/  BSSY.RECONVERGENT B1, `(.L_x_536) ;  /* 0x00000ac000017945 */ /* 0x000fe20003800200 */
[----:B------:R-:W1:Y:S10]  /*4700*/  LDCU.64 UR4, c[0x0][0x388] ;  /* 0x00007100ff0477ac */ /* 0x000e740008000a00 */
[----:B------:R-:W-:Y:S05]  /*4710*/  @P0 BRA `(.L_x_543) ;  /* 0x0000000800a40947 */ /* 0x000fea0003800000 */
[----:B------:R-:W-:-:S05]  /*4720*/  IMAD.IADD R9, R7, 0x1, -R12 ;  /* 0x0000000107097824 */ /* 0x000fca00078e0a0c */
[----:B------:R-:W-:-:S13]  /*4730*/  ISETP.GE.AND P0, PT, R4, R9, PT ;  /* 0x000000090400720c */ /* 0x000fda0003f06270 */
[----:B------:R-:W-:Y:S05]  /*4740*/  @P0 BRA `(.L_x_543) ;  /* 0x0000000800980947 */ /* 0x000fea0003800000 */
[----:B------:R-:W-:Y:S01]  /*4750*/  LOP3.LUT R8, RZ, R4, RZ, 0x33, !PT ;  /* 0x00000004ff087212 */ /* 0x000fe200078e33ff */
[----:B------:R-:W-:Y:S03]  /*4760*/  BSSY.RECONVERGENT B2, `(.L_x_544) ;  /* 0x000002f000027945 */ /* 0x000fe60003800200 */
[----:B------:R-:W-:Y:S01]  /*4770*/  IADD3 R18, PT, PT, -R12, R7, R8 ;  /* 0x000000070c127210 */ /* 0x000fe20007ffe108 */
[----:B------:R-:W-:-:S03]  /*4780*/  IMAD.MOV.U32 R8, RZ, RZ, R4 ;  /* 0x000000ffff087224 */ /* 0x000fc600078e0004 */
[----:B------:R-:W-:-:S04]  /*4790*/  LOP3.LUT R7, R18, 0x300, RZ, 0xc0, !PT ;  /* 0x0000030012077812 */ /* 0x000fc800078ec0ff */
[----:B------:R-:W-:-:S13]  /*47a0*/  ISETP.NE.AND P0, PT, R7, 0x300, PT ;  /* 0x000003000700780c */ /* 0x000fda0003f05270 */
[----:B------:R-:W-:Y:S05]  /*47b0*/  @!P0 BRA `(.L_x_545) ;  /* 0x0000000000a48947 */ /* 0x000fea0003800000 */
[----:B------:R-:W2:Y:S01]  /*47c0*/  LDC.64 R10, c[0x0][0x380] ;  /* 0x0000e000ff0a7b82 */ /* 0x000ea20000000a00 */
[----:B------:R-:W-:Y:S01]  /*47d0*/  LEA.HI R7, R18, 0x1, RZ, 0x18 ;  /* 0x0000000112077811 */ /* 0x000fe200078fc0ff */
[----:B------:R-:W-:Y:S02]  /*47e0*/  IMAD.IADD R13, R4, 0x1, R12 ;  /* 0x00000001040d7824 */ /* 0x000fe400078e020c */
[----:B------:R-:W-:Y:S01]  /*47f0*/  IMAD.MOV.U32 R8, RZ, RZ, R4 ;  /* 0x000000ffff087224 */ /* 0x000fe200078e0004 */
[----:B------:R-:W-:-:S05]  /*4800*/  LOP3.LUT R7, R7, 0x3, RZ, 0xc0, !PT ;  /* 0x0000000307077812 */ /* 0x000fca00078ec0ff */
[----:B------:R-:W-:-:S07]  /*4810*/  IMAD.MOV R7, RZ, RZ, -R7 ;  /* 0x000000ffff077224 */ /* 0x000fce00078e0a07 */
.L_x_548:
[----:B--2---:R-:W-:-:S06]  /*4820*/  IMAD.WIDE R14, R13, 0x8, R10 ;  /* 0x000000080d0e7825 */ /* 0x004fcc00078e020a */
[----:B------:R-:W2:Y:S01]  /*4830*/  LDG.E.64 R14, desc[UR10][R14.64] ;  /* 0x0000000a0e0e7981 */ /* 0x000ea2000c1e1b00 */
[----:B-1----:R-:W-:Y:S01]  /*4840*/  IADD3 R22, P1, PT, R13, UR4, RZ ;  /* 0x000000040d167c10 */ /* 0x002fe2000ff3e0ff */
[----:B------:R-:W-:Y:S01]  /*4850*/  VIADD R7, R7, 0x1 ;  /* 0x0000000107077836 */ /* 0x000fe20000000000 */
[----:B------:R-:W-:Y:S01]  /*4860*/  BSSY.RECONVERGENT B3, `(.L_x_546) ;  /* 0x000001b000037945 */ /* 0x000fe20003800200 */
[----:B------:R-:W-:Y:S01]  /*4870*/  IMAD.MOV.U32 R19, RZ, RZ, R6 ;  /* 0x000000ffff137224 */ /* 0x000fe200078e0006 */
[----:B------:R-:W-:Y:S01]  /*4880*/  LEA.HI.X.SX32 R21, R13, UR5, 0x1, P1 ;  /* 0x000000050d157c11 */ /* 0x000fe200088f0eff */
[----:B------:R-:W-:Y:S01]  /*4890*/  IMAD.MOV.U32 R20, RZ, RZ, R5 ;  /* 0x000000ffff147224 */ /* 0x000fe200078e0005 */
[----:B------:R-:W-:Y:S01]  /*48a0*/  MOV R16, R2 ;  /* 0x0000000200107202 */ /* 0x000fe20000000f00 */
[----:B------:R-:W-:Y:S01]  /*48b0*/  IMAD.MOV.U32 R17, RZ, RZ, R3 ;  /* 0x000000ffff117224 */ /* 0x000fe200078e0003 */
[----:B------:R-:W-:Y:S01]  /*48c0*/  ISETP.NE.AND P2, PT, R7, RZ, PT ;  /* 0x000000ff0700720c */ /* 0x000fe20003f45270 */
        /* <DEDUP_REMOVED lines=20> */
.L_x_547:
[----:B0-----:R-:W-:Y:S05]  /*4a10*/  BSYNC.RECONVERGENT B3 ;  /* 0x0000000000037941 */ /* 0x001fea0003800200 */
.L_x_546:
[----:B------:R-:W-:Y:S02]  /*4a20*/  VIADD R8, R8, 0x100 ;  /* 0x0000010008087836 */ /* 0x000fe40000000000 */
[----:B------:R-:W-:Y:S01]  /*4a30*/  VIADD R13, R13, 0x100 ;  /* 0x000001000d0d7836 */ /* 0x000fe20000000000 */
[----:B------:R-:W-:Y:S06]  /*4a40*/  @P2 BRA `(.L_x_548) ;  /* 0xfffffffc00742947 */ /* 0x000fec000383ffff */
.L_x_545:
[----:B01----:R-:W-:Y:S05]  /*4a50*/  BSYNC.RECONVERGENT B2 ;  /* 0x0000000000027941 */ /* 0x003fea0003800200 */
.L_x_544:
        /* <DEDUP_REMOVED lines=9> */
.L_x_557:
[----:B------:R-:W-:-:S05]  /*4af0*/  IMAD.WIDE R22, R7, 0x8, R10 ;  /* 0x0000000807167825 */ /* 0x000fca00078e020a */
[----:B------:R-:W2:Y:S04]  /*4b00*/  LDG.E.64 R20, desc[UR10][R22.64+-0x1000] ;  /* 0xfff0000a16147981 */ /* 0x000ea8000c1e1b00 */
[----:B------:R0:W5:Y:S04]  /*4b10*/  LDG.E.64 R16, desc[UR10][R22.64+-0x800] ;  /* 0xfff8000a16107981 */ /* 0x000168000c1e1b00 */
[----:B------:R0:W5:Y:S04]  /*4b20*/  LDG.E.64 R14, desc[UR10][R22.64] ;  /* 0x0000000a160e7981 */ /* 0x000168000c1e1b00 */
[----:B------:R0:W5:Y:S01]  /*4b30*/  LDG.E.64 R12, desc[UR10][R22.64+0x800] ;  /* 0x0008000a160c7981 */ /* 0x000162000c1e1b00 */
[C---:B------:R-:W-:Y:S01]  /*4b40*/  IADD3 R29, P1, PT, R7.reuse, UR6, RZ ;  /* 0x00000006071d7c10 */ /* 0x040fe2000ff3e0ff */
[----:B------:R-:W-:Y:S03]  /*4b50*/  BSSY.RECONVERGENT B2, `(.L_x_549) ;  /* 0x0000016000027945 */ /* 0x000fe60003800200 */
[----:B------:R-:W-:Y:S01]  /*4b60*/  LEA.HI.X.SX32 R30, R7, UR7, 0x1, P1 ;  /* 0x00000007071e7c11 */ /* 0x000fe200088f0eff */
        /* <DEDUP_REMOVED lines=20> */
.L_x_550:
[----:B------:R-:W-:Y:S05]  /*4cb0*/  BSYNC.RECONVERGENT B2 ;  /* 0x0000000000027941 */ /* 0x000fea0003800200 */
.L_x_549:
        /* <DEDUP_REMOVED lines=23> */
.L_x_552:
[----:B------:R-:W-:Y:S05]  /*4e30*/  BSYNC.RECONVERGENT B2 ;  /* 0x0000000000027941 */ /* 0x000fea0003800200 */
.L_x_551:
        /* <DEDUP_REMOVED lines=24> */
.L_x_554:
[----:B------:R-:W-:Y:S05]  /*4fc0*/  BSYNC.RECONVERGENT B2 ;  /* 0x0000000000027941 */ /* 0x000fea0003800200 */
.L_x_553:
        /* <DEDUP_REMOVED lines=22> */
.L_x_556:
[----:B------:R-:W-:Y:S05]  /*5130*/  BSYNC.RECONVERGENT B2 ;  /* 0x0000000000027941 */ /* 0x000fea0003800200 */
.L_x_555:
[----:B------:R-:W-:Y:S02]  /*5140*/  VIADD R8, R8, 0x400 ;  /* 0x0000040008087836 */ /* 0x000fe40000000000 */
[----:B------:R-:W-:Y:S02]  /*5150*/  VIADD R27, R27, 0x400 ;  /* 0x000004001b1b7836 */ /* 0x000fe40000000000 */
[----:B------:R-:W-:Y:S01]  /*5160*/  VIADD R26, R26, 0x400 ;  /* 0x000004001a1a7836 */ /* 0x000fe20000000000 */
[----:B------:R-:W-:Y:S01]  /*5170*/  ISETP.GE.AND P0, PT, R8, R9, PT ;  /* 0x000000090800720c */ /* 0x000fe20003f06270 */
[----:B------:R-:W-:Y:S02]  /*5180*/  VIADD R25, R25, 0x400 ;  /* 0x0000040019197836 */ /* 0x000fe40000000000 */
[----:B------:R-:W-:-:S10]  /*5190*/  VIADD R7, R7, 0x400 ;  /* 0x0000040007077836 */ /* 0x000fd40000000000 */
[----:B------:R-:W-:Y:S05]  /*51a0*/  @!P0 BRA `(.L_x_557) ;  /* 0xfffffff800508947 */ /* 0x000fea000383ffff */
.L_x_543:
[----:B01----:R-:W-:Y:S05]  /*51b0*/  BSYNC.RECONVERGENT B1 ;  /* 0x0000000000017941 */ /* 0x003fea0003800200 */
.L_x_536:
        /* <DEDUP_REMOVED lines=13> */
[----:B------:R-:W-:Y:S01]  /*5290*/  MOV R12, R7 ;  /* 0x00000007000c7202 */ /* 0x000fe20000000f00 */
[----:B------:R-:W-:Y:S02]  /*52a0*/  IMAD.MOV.U32 R13, RZ, RZ, R16 ;  /* 0x000000ffff0d7224 */ /* 0x000fe400078e0010 */
        /* <DEDUP_REMOVED lines=17> */
.L_x_559:
[----:B------:R-:W-:Y:S05]  /*53c0*/  BSYNC.RECONVERGENT B1 ;  /* 0x0000000000017941 */ /* 0x000fea0003800200 */
.L_x_558:
        /* <DEDUP_REMOVED lines=31> */
.L_x_561:
[----:B------:R-:W-:Y:S05]  /*55c0*/  BSYNC.RECONVERGENT B1 ;  /* 0x0000000000017941 */ /* 0x000fea0003800200 */
.L_x_560:
[----:B------:R-:W-:Y:S01]  /*55d0*/  ISETP.GT.AND P0, PT, R14, 0x1b, PT ;  /* 0x0000001b0e00780c */ /* 0x000fe20003f04270 */
[----:B0-----:R0:W0:Y:S01]  /*55e0*/  SHFL.DOWN PT, R8, R2, 0x4, 0x1f ;  /* 0x08801f0002087f89 */ /* 0x00102200000e0000 */
[----:B------:R-:W-:Y:S01]  /*55f0*/  BSSY.RECONVERGENT B1, `(.L_x_562) ;  /* 0x000001d000017945 */ /* 0x000fe20003800200 */
[----:B---3--:R-:W-:Y:S02]  /*5600*/  IMAD.MOV.U32 R11, RZ, RZ, R5 ;  /* 0x000000ffff0b7224 */ /* 0x008fe400078e0005 */
[----:B------:R3:W0:Y:S01]  /*5610*/  SHFL.DOWN PT, R9, R3, 0x4, 0x1f ;  /* 0x08801f0003097f89 */ /* 0x00062200000e0000 */
[----:B------:R-:W-:Y:S02]  /*5620*/  IMAD.MOV.U32 R12, RZ, RZ, R10 ;  /* 0x000000ffff0c7224 */ /* 0x000fe400078e000a */
[----:B-1----:R-:W-:Y:S01]  /*5630*/  IMAD.MOV.U32 R6, RZ, RZ, R2 ;  /* 0x000000ffff067224 */ /* 0x002fe200078e0002 */
[----:B----4-:R3:W1:Y:S01]  /*5640*/  SHFL.DOWN PT, R16, R5, 0x4, 0x1f ;  /* 0x08801f0005107f89 */ /* 0x01066200000e0000 */
[----:B--2---:R-:W-:-:S03]  /*5650*/  IMAD.MOV.U32 R7, RZ, RZ, R3 ;  /* 0x000000ffff077224 */ /* 0x004fc600078e0003 */
[----:B------:R3:W2:Y:S01]  /*5660*/  SHFL.DOWN PT, R13, R10, 0x4, 0x1f ;  /* 0x08801f000a0d7f89 */ /* 0x0006a200000e0000 */
[----:B------:R-:W-:Y:S05]  /*5670*/  @P0 BRA `(.L_x_563) ;  /* 0x0000000000500947 */ /* 0x000fea0003800000 */
[----:B0-----:R-:W-:Y:S01]  /*5680*/  DSETP.GEU.AND P0, PT, |R2|, |R8|, PT ;  /* 0x400000080200722a */ /* 0x001fe20003f0e200 */
[----:B-1----:R-:W-:Y:S02]  /*5690*/  IMAD.MOV.U32 R11, RZ, RZ, R16 ;  /* 0x000000ffff0b7224 */ /* 0x002fe400078e0010 */
[----:B--2---:R-:W-:Y:S02]  /*56a0*/  IMAD.MOV.U32 R12, RZ, RZ, R13 ;  /* 0x000000ffff0c7224 */ /* 0x004fe400078e000d */
        /* <DEDUP_REMOVED lines=17> */
.L_x_563:
[----:B------:R-:W-:Y:S05]  /*57c0*/  BSYNC.RECONVERGENT B1 ;  /* 0x0000000000017941 */ /* 0x000fea0003800200 */
.L_x_562:
[----:B------:R-:W-:Y:S01]  /*57d0*/  ISETP.GT.AND P0, PT, R14, 0x17, PT ;  /* 0x000000170e00780c */ /* 0x000fe20003f04270 */
[----:B0-----:R0:W4:Y:S01]  /*57e0*/  SHFL.DOWN PT, R8, R6, 0x8, 0x1f ;  /* 0x09001f0006087f89 */ /* 0x00112200000e0000 */
[----:B------:R-:W-:Y:S01]  /*57f0*/  BSSY.RECONVERGENT B1, `(.L_x_564) ;  /* 0x000001d000017945 */ /* 0x000fe20003800200 */
[----:B---3--:R-:W-:Y:S02]  /*5800*/  IMAD.MOV.U32 R5, RZ, RZ, R11 ;  /* 0x000000ffff057224 */ /* 0x008fe400078e000b */
[----:B------:R0:W3:Y:S01]  /*5810*/  SHFL.DOWN PT, R9, R7, 0x8, 0x1f ;  /* 0x09001f0007097f89 */ /* 0x0000e200000e0000 */
[----:B------:R-:W-:Y:S02]  /*5820*/  IMAD.MOV.U32 R10, RZ, RZ, R12 ;  /* 0x000000ffff0a7224 */ /* 0x000fe400078e000c */
[----:B------:R-:W-:Y:S01]  /*5830*/  IMAD.MOV.U32 R2, RZ, RZ, R6 ;  /* 0x000000ffff027224 */ /* 0x000fe200078e0006 */
[----:B-1----:R0:W1:Y:S01]  /*5840*/  SHFL.DOWN PT, R16, R11, 0x8, 0x1f ;  /* 0x09001f000b107f89 */ /* 0x00206200000e0000 */
[----:B------:R-:W-:-:S03]  /*5850*/  IMAD.MOV.U32 R3, RZ, RZ, R7 ;  /* 0x000000ffff037224 */ /* 0x000fc600078e0007 */
[----:B--2---:R0:W2:Y:S01]  /*5860*/  SHFL.DOWN PT, R13, R12, 0x8, 0x1f ;  /* 0x09001f000c0d7f89 */ /* 0x0040a200000e0000 */
[----:B------:R-:W-:Y:S05]  /*5870*/  @P0 BRA `(.L_x_565) ;  /* 0x0000000000500947 */ /* 0x000fea0003800000 */
[----:B---34-:R-:W-:Y:S01]  /*5880*/  DSETP.GEU.AND P0, PT, |R6|, |R8|, PT ;  /* 0x400000080600722a */ /* 0x018fe20003f0e200 */
[----:B-1----:R-:W-:Y:S02]  /*5890*/  IMAD.MOV.U32 R5, RZ, RZ, R16 ;  /* 0x000000ffff057224 */ /* 0x002fe400078e0010 */
        /* <DEDUP_REMOVED lines=18> */
.L_x_565:
[----:B------:R-:W-:Y:S05]  /*59c0*/  BSYNC.RECONVERGENT B1 ;  /* 0x0000000000017941 */ /* 0x000fea0003800200 */
.L_x_564:
[----:B------:R-:W-:Y:S01]  /*59d0*/  ISETP.GT.AND P0, PT, R14, 0xf, PT ;  /* 0x0000000f0e00780c */ /* 0x000fe20003f04270 */
[----:B0-----:R0:W0:Y:S01]  /*59e0*/  SHFL.DOWN PT, R6, R2, 0x10, 0x1f ;  /* 0x0a001f0002067f89 */ /* 0x00102200000e0000 */
[----:B------:R-:W-:Y:S01]  /*59f0*/  BSSY.RECONVERGENT B1, `(.L_x_566) ;  /* 0x000001d000017945 */ /* 0x000fe20003800200 */
[----:B------:R-:W-:Y:S02]  /*5a00*/  IMAD.MOV.U32 R17, RZ, RZ, R5 ;  /* 0x000000ffff117224 */ /* 0x000fe400078e0005 */
[----:B------:R0:W0:Y:S01]  /*5a10*/  SHFL.DOWN PT, R7, R3, 0x10, 0x1f ;  /* 0x0a001f0003077f89 */ /* 0x00002200000e0000 */
[----:B------:R-:W-:Y:S02]  /*5a20*/  IMAD.MOV.U32 R19, RZ, RZ, R10 ;  /* 0x000000ffff137224 */ /* 0x000fe400078e000a */
[----:B------:R-:W-:Y:S01]  /*5a30*/  IMAD.MOV.U32 R12, RZ, RZ, R2 ;  /* 0x000000ffff0c7224 */ /* 0x000fe200078e0002 */
[----:B----4-:R4:W0:Y:S01]  /*5a40*/  SHFL.DOWN PT, R8, R5, 0x10, 0x1f ;  /* 0x0a001f0005087f89 */ /* 0x01082200000e0000 */
[----:B--2---:R-:W-:-:S03]  /*5a50*/  IMAD.MOV.U32 R13, RZ, RZ, R3 ;  /* 0x000000ffff0d7224 */ /* 0x004fc600078e0003 */
[----:B---3--:R4:W2:Y:S01]  /*5a60*/  SHFL.DOWN PT, R9, R10, 0x10, 0x1f ;  /* 0x0a001f000a097f89 */ /* 0x0088a200000e0000 */
[----:B------:R-:W-:Y:S05]  /*5a70*/  @P0 BRA `(.L_x_567) ;  /* 0x0000000000500947 */ /* 0x000fea0003800000 */
[----:B0-----:R-:W-:Y:S01]  /*5a80*/  DSETP.GEU.AND P0, PT, |R2|, |R6|, PT ;  /* 0x400000060200722a */ /* 0x001fe20003f0e200 */
[----:B------:R-:W-:Y:S02]  /*5a90*/  IMAD.MOV.U32 R17, RZ, RZ, R8 ;  /* 0x000000ffff117224 */ /* 0x000fe400078e0008 */
        /* <DEDUP_REMOVED lines=18> */
.L_x_567:
[----:B------:R-:W-:Y:S05]  /*5bc0*/  BSYNC.RECONVERGENT B1 ;  /* 0x0000000000017941 */ /* 0x000fea0003800200 */
.L_x_566:
[----:B------:R-:W-:Y:S01]  /*5bd0*/  ISETP.NE.AND P0, PT, R14, RZ, PT ;  /* 0x000000ff0e00720c */ /* 0x000fe20003f05270 */
[----:B------:R-:W-:-:S12]  /*5be0*/  BSSY.RECONVERGENT B1, `(.L_x_568) ;  /* 0x000000b000017945 */ /* 0x000fd80003800200 */
[----:B------:R-:W-:Y:S05]  /*5bf0*/  @P0 BRA `(.L_x_569) ;  /* 0x0000000000240947 */ /* 0x000fea0003800000 */
[----:B0-----:R-:W0:Y:S01]  /*5c00*/  S2R R6, SR_CgaCtaId ;  /* 0x0000000000067919 */ /* 0x001e220000008800 */
[----:B------:R-:W-:Y:S01]  /*5c10*/  MOV R3, 0x400 ;  /* 0x0000040000037802 */ /* 0x000fe20000000f00 */
[----:B------:R-:W-:Y:S01]  /*5c20*/  IMAD.MOV.U32 R18, RZ, RZ, R17 ;  /* 0x000000ffff127224 */ /* 0x000fe200078e0011 */
[----:B------:R-:W-:-:S04]  /*5c30*/  SHF.R.U32.HI R2, RZ, 0x1, R4 ;  /* 0x00000001ff027819 */ /* 0x000fc80000011604 */
[----:B------:R-:W-:Y:S02]  /*5c40*/  LOP3.LUT R2, R2, 0x1f0, RZ, 0xc0, !PT ;  /* 0x000001f002027812 */ /* 0x000fe400078ec0ff */
[----:B0-----:R-:W-:-:S05]  /*5c50*/  LEA R3, R6, R3, 0x18 ;  /* 0x0000000306037211 */ /* 0x001fca00078ec0ff */
[----:B------:R-:W-:-:S05]  /*5c60*/  IMAD.IADD R3, R2, 0x1, R3 ;  /* 0x0000000102037824 */ /* 0x000fca00078e0203 */
[----:B------:R3:W-:Y:S04]  /*5c70*/  STS.64 [R3+0x10], R18 ;  /* 0x0000101203007388 */ /* 0x0007e80000000a00 */
[----:B------:R3:W-:Y:S02]  /*5c80*/  STS.64 [R3+0x8], R12 ;  /* 0x0000080c03007388 */ /* 0x0007e40000000a00 */
.L_x_569:
[----:B------:R-:W-:Y:S05]  /*5c90*/  BSYNC.RECONVERGENT B1 ;  /* 0x0000000000017941 */ /* 0x000fea0003800200 */
.L_x_568:
[----:B------:R-:W-:Y:S01]  /*5ca0*/  BAR.SYNC.DEFER_BLOCKING 0x0 ;  /* 0x0000000000007b1d */ /* 0x000fe20000010000 */
[----:B------:R-:W-:-:S13]  /*5cb0*/  ISETP.NE.AND P1, PT, R4, RZ, PT ;  /* 0x000000ff0400720c */ /* 0x000fda0003f25270 */
[----:B------:R-:W-:Y:S05]  /*5cc0*/  @P1 BRA `(.L_x_497) ;  /* 0x00000008008c1947 */ /* 0x000fea0003800000 */
[----:B0--3--:R-:W0:Y:S01]  /*5cd0*/  S2R R3, SR_CgaCtaId ;  /* 0x0000000000037919 */ /* 0x009e220000008800 */
[----:B------:R-:W-:Y:S01]  /*5ce0*/  MOV R2, 0x400 ;  /* 0x0000040000027802 */ /* 0x000fe20000000f00 */
[----:B------:R-:W-:Y:S03]  /*5cf0*/  BSSY.RECONVERGENT B1, `(.L_x_570) ;  /* 0x000001a000017945 */ /* 0x000fe60003800200 */
[----:B0-----:R-:W-:-:S05]  /*5d00*/  LEA R30, R3, R2, 0x18 ;  /* 0x00000002031e7211 */ /* 0x001fca00078ec0ff */
[----:B------:R-:W0:Y:S04]  /*5d10*/  LDS.64 R14, [R30+0x18] ;  /* 0x000018001e0e7984 */ /* 0x000e280000000a00 */
[----:B----4-:R-:W3:Y:S04]  /*5d20*/  LDS.128 R4, [R30+0x20] ;  /* 0x000020001e047984 */ /* 0x010ee80000000c00 */
[----:B------:R4:W1:Y:S04]  /*5d30*/  LDS.64 R28, [R30+0x80] ;  /* 0x000080001e1c7984 */ /* 0x0008680000000a00 */
[----:B--2---:R4:W2:Y:S01]  /*5d40*/  LDS.128 R8, [R30+0x30] ;  /* 0x000030001e087984 */ /* 0x0048a20000000c00 */
[----:B0-----:R-:W-:Y:S01]  /*5d50*/  DSETP.GEU.AND P0, PT, |R12|, |R14|, PT ;  /* 0x4000000e0c00722a */ /* 0x001fe20003f0e200 */
[----:B------:R-:W-:Y:S01]  /*5d60*/  MOV R2, R14 ;  /* 0x0000000e00027202 */ /* 0x000fe20000000f00 */
[----:B------:R-:W-:-:S02]  /*5d70*/  IMAD.MOV.U32 R3, RZ, RZ, R15 ;  /* 0x000000ffff037224 */ /* 0x000fc400078e000f */
[----:B---3--:R-:W-:Y:S02]  /*5d80*/  IMAD.MOV.U32 R31, RZ, RZ, R4 ;  /* 0x000000ffff1f7224 */ /* 0x008fe400078e0004 */
[----:B------:R-:W-:-:S08]  /*5d90*/  IMAD.MOV.U32 R33, RZ, RZ, R5 ;  /* 0x000000ffff217224 */ /* 0x000fd000078e0005 */
[----:B-12-4-:R-:W-:Y:S05]  /*5da0*/  @!P0 BRA `(.L_x_571) ;  /* 0x0000000000388947 */ /* 0x016fea0003800000 */
        /* <DEDUP_REMOVED lines=14> */
.L_x_571:
[----:B------:R-:W-:Y:S05]  /*5e90*/  BSYNC.RECONVERGENT B1 ;  /* 0x0000000000017941 */ /* 0x000fea0003800200 */
.L_x_570:
        /* <DEDUP_REMOVED lines=25> */
.L_x_573:
[----:B------:R-:W-:Y:S05]  /*6030*/  BSYNC.RECONVERGENT B1 ;  /* 0x0000000000017941 */ /* 0x000fea0003800200 */
.L_x_572:
        /* <DEDUP_REMOVED lines=21> */
.L_x_575:
[----:B------:R-:W-:Y:S05]  /*6190*/  BSYNC.RECONVERGENT B1 ;  /* 0x0000000000017941 */ /* 0x000fea0003800200 */
.L_x_574:
        /* <DEDUP_REMOVED lines=21> */
.L_x_577:
[----:B------:R-:W-:Y:S05]  /*62f0*/  BSYNC.RECONVERGENT B1 ;  /* 0x0000000000017941 */ /* 0x000fea0003800200 */
.L_x_576:
        /* <DEDUP_REMOVED lines=21> */
.L_x_579:
[----:B------:R-:W-:Y:S05]  /*6450*/  BSYNC.RECONVERGENT B1 ;  /* 0x0000000000017941 */ /* 0x000fea0003800200 */
.L_x_578:
        /* <DEDUP_REMOVED lines=21> */
.L_x_581:
[----:B------:R-:W-:Y:S05]  /*65b0*/  BSYNC.RECONVERGENT B1 ;  /* 0x0000000000017941 */ /* 0x000fea0003800200 */
.L_x_580:
        /* <DEDUP_REMOVED lines=20> */
.L_x_497:
[----:B------:R-:W-:Y:S05]  /*6700*/  BSYNC.RECONVERGENT B0 ;  /* 0x0000000000007941 */ /* 0x000fea0003800200 */
.L_x_464:
[----:B------:R-:W-:Y:S05]  /*6710*/  @P1 EXIT ;  /* 0x000000000000194d */ /* 0x000fea0003800000 */
[----:B01-3--:R-:W0:Y:S01]  /*6720*/  LDC.64 R2, c[0x0][0x390] ;  /* 0x0000e400ff027b82 */ /* 0x00be220000000a00 */
[----:B------:R-:W-:Y:S02]  /*6730*/  IMAD.MOV.U32 R18, RZ, RZ, R17 ;  /* 0x000000ffff127224 */ /* 0x000fe400078e0011 */
[----:B0-----:R-:W-:-:S05]  /*6740*/  IMAD.WIDE.U32 R2, R0, 0x10, R2 ;  /* 0x0000001000027825 */ /* 0x001fca00078e0002 */
[----:B------:R-:W-:Y:S04]  /*6750*/  STG.E.64 desc[UR10][R2.64], R12 ;  /* 0x0000000c02007986 */ /* 0x000fe8000c101b0a */
[----:B------:R-:W-:Y:S01]  /*6760*/  STG.E.64 desc[UR10][R2.64+0x8], R18 ;  /* 0x0000081202007986 */ /* 0x000fe2000c101b0a */
[----:B------:R-:W-:Y:S05]  /*6770*/  EXIT ;  /* 0x000000000000794d */ /* 0x000fea0003800000 */
.L_x_582:
        /* <DEDUP_REMOVED lines=16> */
.L_x_738:


//--------------------- .text._ZN6thrust24THRUST_300001_SM_1000_NS8cuda_cub4core6detail13_kernel_agentINS1_8__reduce11ReduceAgentINS0_12zip_iteratorIN4cuda3std3__45tupleIJNS0_10device_ptrIdEENS0_17counting_iteratorIlNS0_11use_defaultESF_SF_EEEEEEEPNSB_IJdlEEESJ_iNS1_9__extrema9arg_max_fIdl10comparatorEEEEJSI_SK_iSO_EEEvDpT0_ --------------------------
	.section	.text._ZN6thrust24THRUST_300001_SM_1000_NS8cuda_cub4core6detail13_kernel_agentINS1_8__reduce11ReduceAgentINS0_12zip_iteratorIN4cuda3std3__45tupleIJNS0_10device_ptrIdEENS0_17counting_iteratorIlNS0_11use_defaultESF_SF_EEEEEEEPNSB_IJdlEEESJ_iNS1_9__extrema9arg_max_fIdl10comparatorEEEEJSI_SK_iSO_EEEvDpT0_,"ax",@progbits
	.align	128
        .global         _ZN6thrust24THRUST_300001_SM_1000_NS8cuda_cub4core6detail13_kernel_agentINS1_8__reduce11ReduceAgentINS0_12zip_iteratorIN4cuda3std3__45tupleIJNS0_10device_ptrIdEENS0_17counting_iteratorIlNS0_11use_defaultESF_SF_EEEEEEEPNSB_IJdlEEESJ_iNS1_9__extrema9arg_max_fIdl10comparatorEEEEJSI_SK_iSO_EEEvDpT0_
        .type           _ZN6thrust24THRUST_300001_SM_1000_NS8cuda_cub4core6detail13_kernel_agentINS1_8__reduce11ReduceAgentINS0_12zip_iteratorIN4cuda3std3__45tupleIJNS0_10device_ptrIdEENS0_17counting_iteratorIlNS0_11use_defaultESF_SF_EEEEEEEPNSB_IJdlEEESJ_iNS1_9__extrema9arg_max_fIdl10comparatorEEEEJSI_SK_iSO_EEEvDpT0_,@function
        .size           _ZN6thrust24THRUST_300001_SM_1000_NS8cuda_cub4core6detail13_kernel_agentINS1_8__reduce11ReduceAgentINS0_12zip_iteratorIN4cuda3std3__45tupleIJNS0_10device_ptrIdEENS0_17counting_iteratorIlNS0_11use_defaultESF_SF_EEEEEEEPNSB_IJdlEEESJ_iNS1_9__extrema9arg_max_fIdl10comparatorEEEEJSI_SK_iSO_EEEvDpT0_,(.L_x_739 - _ZN6thrust24THRUST_300001_SM_1000_NS8cuda_cub4core6detail13_kernel_agentINS1_8__reduce11ReduceAgentINS0_12zip_iteratorIN4cuda3std3__45tupleIJNS0_10device_ptrIdEENS0_17counting_iteratorIlNS0_11use_defaultESF_SF_EEEEEEEPNSB_IJdlEEESJ_iNS1_9__extrema9arg_max_fIdl10comparatorEEEEJSI_SK_iSO_EEEvDpT0_)
        .other          _ZN6thrust24THRUST_300001_SM_1000_NS8cuda_cub4core6detail13_kernel_agentINS1_8__reduce11ReduceAgentINS0_12zip_iteratorIN4cuda3std3__45tupleIJNS0_10device_ptrIdEENS0_17counting_iteratorIlNS0_11use_defaultESF_SF_EEEEEEEPNSB_IJdlEEESJ_iNS1_9__extrema9arg_max_fIdl10comparatorEEEEJSI_SK_iSO_EEEvDpT0_,@"STO_CUDA_ENTRY STV_DEFAULT"
_ZN6thrust24THRUST_300001_SM_1000_NS8cuda_cub4core6detail13_kernel_agentINS1_8__reduce11ReduceAgentINS0_12zip_iteratorIN4cuda3std3__45tupleIJNS0_10device_ptrIdEENS0_17counting_iteratorIlNS0_11use_defaultESF_SF_EEEEEEEPNSB_IJdlEEESJ_iNS1_9__extrema9arg_max_fIdl10comparatorEEEEJSI_SK_iSO_EEEvDpT0_:
.text._ZN6thrust24THRUST_300001_SM_1000_NS8cuda_cub4core6detail13_kernel_agentINS1_8__reduce11ReduceAgentINS0_12zip_iteratorIN4cuda3std3__45tupleIJNS0_10device_ptrIdEENS0_17counting_iteratorIlNS0_11use_defaultESF_SF_EEEEEEEPNSB_IJdlEEESJ_iNS1_9__extrema9arg_max_fIdl10comparatorEEEEJSI_SK_iSO_EEEvDpT0_:
        /* <DEDUP_REMOVED lines=23> */
.L_x_586:
[----:B0-----:R-:W-:Y:S05]  /*0170*/  BSYNC.RECONVERGENT B1 ;  /* 0x0000000000017941 */ /* 0x001fea0003800200 */
.L_x_585:
        /* <DEDUP_REMOVED lines=19> */
.L_x_593:
        /* <DEDUP_REMOVED lines=31> */
.L_x_592:
[----:B------:R-:W-:Y:S05]  /*04a0*/  BSYNC.RECONVERGENT B3 ;  /* 0x0000000000037941 */ /* 0x000fea0003800200 */
.L_x_591:
[----:B------:R-:W-:Y:S01]  /*04b0*/  IADD3 R14, P0, PT, R14, 0x100, RZ ;  /* 0x000001000e0e7810 */ /* 0x000fe20007f1e0ff */
[----:B------:R-:W-:Y:S02]  /*04c0*/  VIADD R10, R10, 0x100 ;  /* 0x000001000a0a7836 */ /* 0x000fe40000000000 */
[----:B------:R-:W-:Y:S02]  /*04d0*/  IMAD.X R13, RZ, RZ, R13, P3 ;  /* 0x000000ffff0d7224 */ /* 0x000fe400018e060d */
[----:B------:R-:W-:Y:S01]  /*04e0*/  IMAD.X R15, RZ, RZ, R15, P0 ;  /* 0x000000ffff0f7224 */ /* 0x000fe200000e060f */
[----:B------:R-:W-:Y:S07]  /*04f0*/  @P2 BRA `(.L_x_593) ;  /* 0xfffffffc006c2947 */ /* 0x000fee000383ffff */
.L_x_590:
[----:B------:R-:W-:Y:S05]  /*0500*/  BSYNC.RECONVERGENT B2 ;  /* 0x0000000000027941 */ /* 0x000fea0003800200 */
.L_x_589:
[----:B------:R-:W-:-:S13]  /*0510*/  ISETP.GE.U32.AND P0, PT, R16, 0x300, PT ;  /* 0x000003001000780c */ /* 0x000fda0003f06070 */
[----:B------:R-:W-:Y:S05]  /*0520*/  @!P0 BRA `(.L_x_588) ;  /* 0x0000000400bc8947 */ /* 0x000fea0003800000 */
[----:B------:R-:W0:Y:S01]  /*0530*/  LDC.64 R4, c[0x0][0x380] ;  /* 0x0000e000ff047b82 */ /* 0x000e220000000a00 */
[----:B------:R-:W-:-:S07]  /*0540*/  VIADD R20, R10, 0x200 ;  /* 0x000002000a147836 */ /* 0x000fce0000000000 */
[----:B------:R-:W1:Y:S02]  /*0550*/  LDC.64 R6, c[0x0][0x388] ;  /* 0x0000e200ff067b82 */ /* 0x000e640000000a00 */
.L_x_602:
        /* <DEDUP_REMOVED lines=30> */
.L_x_595:
[----:B------:R-:W-:Y:S05]  /*0740*/  BSYNC.RECONVERGENT B2 ;  /* 0x0000000000027941 */ /* 0x000fea0003800200 */
.L_x_594:
[----:B-----5:R-:W-:Y:S01]  /*0750*/  DSETP.GEU.AND P0, PT, |R16|, |R14|, PT ;  /* 0x4000000e1000722a */ /* 0x020fe20003f0e200 */
[C---:B------:R-:W-:Y:S01]  /*0760*/  IADD3 R19, P1, PT, R23.reuse, R6, RZ ;  /* 0x0000000617137210 */ /* 0x040fe20007f3e0ff */
[----:B------:R-:W-:Y:S01]  /*0770*/  BSSY.RECONVERGENT B2, `(.L_x_596) ;  /* 0x0000015000027945 */ /* 0x000fe20003800200 */
[----:B------:R-:W-:Y:S02]  /*0780*/  IMAD.MOV.U32 R2, RZ, RZ, R14 ;  /* 0x000000ffff027224 */ /* 0x000fe400078e000e */
[----:B------:R-:W-:Y:S01]  /*0790*/  LEA.HI.X.SX32 R18, R23, R7, 0x1, P1 ;  /* 0x0000000717127211 */ /* 0x000fe200008f0eff */
[----:B------:R-:W-:Y:S02]  /*07a0*/  IMAD.MOV.U32 R9, RZ, RZ, R19 ;  /* 0x000000ffff097224 */ /* 0x000fe400078e0013 */
[----:B------:R-:W-:Y:S02]  /*07b0*/  IMAD.MOV.U32 R3, RZ, RZ, R15 ;  /* 0x000000ffff037224 */ /* 0x000fe400078e000f */
[----:B------:R-:W-:-:S04]  /*07c0*/  IMAD.MOV.U32 R8, RZ, RZ, R18 ;  /* 0x000000ffff087224 */ /* 0x000fc800078e0012 */
        /* <DEDUP_REMOVED lines=15> */
.L_x_597:
[----:B------:R-:W-:Y:S05]  /*08c0*/  BSYNC.RECONVERGENT B2 ;  /* 0x0000000000027941 */ /* 0x000fea0003800200 */
.L_x_596:
        /* <DEDUP_REMOVED lines=25> */
.L_x_599:
[----:B------:R-:W-:Y:S05]  /*0a60*/  BSYNC.RECONVERGENT B2 ;  /* 0x0000000000027941 */ /* 0x000fea0003800200 */
.L_x_598:
        /* <DEDUP_REMOVED lines=22> */
.L_x_601:
[----:B------:R-:W-:Y:S05]  /*0bd0*/  BSYNC.RECONVERGENT B2 ;  /* 0x0000000000027941 */ /* 0x000fea0003800200 */
.L_x_600:
[C---:B------:R-:W-:Y:S01]  /*0be0*/  VIADD R10, R20.reuse, 0x200 ;  /* 0x00000200140a7836 */ /* 0x040fe20000000000 */
[----:B------:R-:W-:-:S04]  /*0bf0*/  IADD3 R20, PT, PT, R20, 0x400, RZ ;  /* 0x0000040014147810 */ /* 0x000fc80007ffe0ff */
[----:B------:R-:W-:-:S13]  /*0c00*/  ISETP.GE.AND P0, PT, R10, UR5, PT ;  /* 0x000000050a007c0c */ /* 0x000fda000bf06270 */
[----:B------:R-:W-:Y:S05]  /*0c10*/  @!P0 BRA `(.L_x_602) ;  /* 0xfffffff800508947 */ /* 0x000fea000383ffff */
.L_x_588:
[----:B------:R-:W-:Y:S05]  /*0c20*/  BSYNC.RECONVERGENT B1 ;  /* 0x0000000000017941 */ /* 0x000fea0003800200 */
.L_x_587:
        /* <DEDUP_REMOVED lines=35> */
.L_x_605:
[----:B------:R-:W-:Y:S05]  /*0e60*/  BSYNC.RECONVERGENT B1 ;  /* 0x0000000000017941 */ /* 0x000fea0003800200 */
.L_x_604:
        /* <DEDUP_REMOVED lines=31> */
.L_x_607:
[----:B------:R-:W-:Y:S05]  /*1060*/  BSYNC.RECONVERGENT B1 ;  /* 0x0000000000017941 */ /* 0x000fea0003800200 */
.L_x_606:
        /* <DEDUP_REMOVED lines=31> */
.L_x_609:
[----:B------:R-:W-:Y:S05]  /*1260*/  BSYNC.RECONVERGENT B1 ;  /* 0x0000000000017941 */ /* 0x000fea0003800200 */
.L_x_608:
[----:B------:R-:W-:Y:S01]  /*1270*/  ISETP.GT.AND P0, PT, R10, 0x17, PT ;  /* 0x000000170a00780c */ /* 0x000fe20003f04270 */
[----:B-1----:R1:W1:Y:S01]  /*1280*/  SHFL.DOWN PT, R2, R4, 0x8, 0x1f ;  /* 0x09001f0004027f89 */ /* 0x00226200000e0000 */
[----:B------:R-:W-:Y:S01]  /*1290*/  BSSY.RECONVERGENT B1, `(.L_x_610) ;  /* 0x000001d000017945 */ /* 0x000fe20003800200 */
[----:B0-----:R-:W-:Y:S02]  /*12a0*/  IMAD.MOV.U32 R8, RZ, RZ, R11 ;  /* 0x000000ffff087224 */ /* 0x001fe400078e000b */
[----:B------:R0:W0:Y:S01]  /*12b0*/  SHFL.DOWN PT, R3, R5, 0x8, 0x1f ;  /* 0x09001f0005037f89 */ /* 0x00002200000e0000 */
[----:B------:R-:W-:Y:S02]  /*12c0*/  IMAD.MOV.U32 R9, RZ, RZ, R12 ;  /* 0x000000ffff097224 */ /* 0x000fe400078e000c */
[----:B------:R-:W-:Y:S01]  /*12d0*/  IMAD.MOV.U32 R6, RZ, RZ, R4 ;  /* 0x000000ffff067224 */ /* 0x000fe200078e0004 */
[----:B---3--:R3:W0:Y:S01]  /*12e0*/  SHFL.DOWN PT, R14, R11, 0x8, 0x1f ;  /* 0x09001f000b0e7f89 */ /* 0x00862200000e0000 */
[----:B--2---:R-:W-:-:S03]  /*12f0*/  IMAD.MOV.U32 R7, RZ, RZ, R5 ;  /* 0x000000ffff077224 */ /* 0x004fc600078e0005 */
[----:B----4-:R3:W2:Y:S01]  /*1300*/  SHFL.DOWN PT, R13, R12, 0x8, 0x1f ;  /* 0x09001f000c0d7f89 */ /* 0x0106a200000e0000 */
[----:B------:R-:W-:Y:S05]  /*1310*/  @P0 BRA `(.L_x_611) ;  /* 0x0000000000500947 */ /* 0x000fea0003800000 */
[----:B01----:R-:W-:Y:S01]  /*1320*/  DSETP.GEU.AND P0, PT, |R4|, |R2|, PT ;  /* 0x400000020400722a */ /* 0x003fe20003f0e200 */
[----:B------:R-:W-:Y:S01]  /*1330*/  IMAD.MOV.U32 R8, RZ, RZ, R14 ;  /* 0x000000ffff087224 */ /* 0x000fe200078e000e */
[----:B--2---:R-:W-:Y:S01]  /*1340*/  MOV R9, R13 ;  /* 0x0000000d00097202 */ /* 0x004fe20000000f00 */
        /* <DEDUP_REMOVED lines=17> */
.L_x_611:
[----:B------:R-:W-:Y:S05]  /*1460*/  BSYNC.RECONVERGENT B1 ;  /* 0x0000000000017941 */ /* 0x000fea0003800200 */
.L_x_610:
[----:B------:R-:W-:Y:S01]  /*1470*/  ISETP.GT.AND P0, PT, R10, 0xf, PT ;  /* 0x0000000f0a00780c */ /* 0x000fe20003f04270 */
[----:B-1----:R1:W4:Y:S01]  /*1480*/  SHFL.DOWN PT, R4, R6, 0x10, 0x1f ;  /* 0x0a001f0006047f89 */ /* 0x00232200000e0000 */
[----:B------:R-:W-:Y:S01]  /*1490*/  BSSY.RECONVERGENT B1, `(.L_x_612) ;  /* 0x000001d000017945 */ /* 0x000fe20003800200 */
[----:B0-----:R-:W-:Y:S02]  /*14a0*/  IMAD.MOV.U32 R14, RZ, RZ, R8 ;  /* 0x000000ffff0e7224 */ /* 0x001fe400078e0008 */
[----:B------:R1:W0:Y:S01]  /*14b0*/  SHFL.DOWN PT, R5, R7, 0x10, 0x1f ;  /* 0x0a001f0007057f89 */ /* 0x00022200000e0000 */
[----:B------:R-:W-:Y:S02]  /*14c0*/  IMAD.MOV.U32 R15, RZ, RZ, R9 ;  /* 0x000000ffff0f7224 */ /* 0x000fe400078e0009 */
[----:B------:R-:W-:Y:S01]  /*14d0*/  IMAD.MOV.U32 R2, RZ, RZ, R6 ;  /* 0x000000ffff027224 */ /* 0x000fe200078e0006 */
[----:B---3--:R1:W3:Y:S01]  /*14e0*/  SHFL.DOWN PT, R11, R8, 0x10, 0x1f ;  /* 0x0a001f00080b7f89 */ /* 0x0082e200000e0000 */
[----:B------:R-:W-:-:S03]  /*14f0*/  IMAD.MOV.U32 R3, RZ, RZ, R7 ;  /* 0x000000ffff037224 */ /* 0x000fc600078e0007 */
[----:B------:R1:W0:Y:S01]  /*1500*/  SHFL.DOWN PT, R12, R9, 0x10, 0x1f ;  /* 0x0a001f00090c7f89 */ /* 0x00022200000e0000 */
[----:B------:R-:W-:Y:S05]  /*1510*/  @P0 BRA `(.L_x_613) ;  /* 0x0000000000500947 */ /* 0x000fea0003800000 */
[----:B0---4-:R-:W-:Y:S01]  /*1520*/  DSETP.GEU.AND P0, PT, |R6|, |R4|, PT ;  /* 0x400000040600722a */ /* 0x011fe20003f0e200 */
[----:B---3--:R-:W-:Y:S02]  /*1530*/  IMAD.MOV.U32 R14, RZ, RZ, R11 ;  /* 0x000000ffff0e7224 */ /* 0x008fe400078e000b */
        /* <DEDUP_REMOVED lines=18> */
.L_x_613:
[----:B------:R-:W-:Y:S05]  /*1660*/  BSYNC.RECONVERGENT B1 ;  /* 0x0000000000017941 */ /* 0x000fea0003800200 */
.L_x_612:
[----:B------:R-:W-:Y:S01]  /*1670*/  ISETP.NE.AND P0, PT, R10, RZ, PT ;  /* 0x000000ff0a00720c */ /* 0x000fe20003f05270 */
[----:B------:R-:W-:-:S12]  /*1680*/  BSSY.RECONVERGENT B1, `(.L_x_614) ;  /* 0x000000a000017945 */ /* 0x000fd80003800200 */
[----:B------:R-:W-:Y:S05]  /*1690*/  @P0 BRA `(.L_x_615) ;  /* 0x0000000000200947 */ /* 0x000fea0003800000 */
[----:B-1----:R-:W1:Y:S01]  /*16a0*/  S2R R6, SR_CgaCtaId ;  /* 0x0000000000067919 */ /* 0x002e620000008800 */
[----:B0-----:R-:W-:Y:S02]  /*16b0*/  MOV R5, 0x400 ;  /* 0x0000040000057802 */ /* 0x001fe40000000f00 */
[----:B----4-:R-:W-:-:S04]  /*16c0*/  SHF.R.U32.HI R4, RZ, 0x1, R0 ;  /* 0x00000001ff047819 */ /* 0x010fc80000011600 */
[----:B------:R-:W-:Y:S02]  /*16d0*/  LOP3.LUT R4, R4, 0x1f0, RZ, 0xc0, !PT ;  /* 0x000001f004047812 */ /* 0x000fe400078ec0ff */
[----:B-1----:R-:W-:-:S05]  /*16e0*/  LEA R5, R6, R5, 0x18 ;  /* 0x0000000506057211 */ /* 0x002fca00078ec0ff */
[----:B------:R-:W-:-:S05]  /*16f0*/  IMAD.IADD R5, R4, 0x1, R5 ;  /* 0x0000000104057824 */ /* 0x000fca00078e0205 */
[----:B------:R0:W-:Y:S04]  /*1700*/  STS.64 [R5+0x10], R14 ;  /* 0x0000100e05007388 */ /* 0x0001e80000000a00 */
[----:B------:R0:W-:Y:S02]  /*1710*/  STS.64 [R5+0x8], R2 ;  /* 0x0000080205007388 */ /* 0x0001e40000000a00 */
.L_x_615:
[----:B------:R-:W-:Y:S05]  /*1720*/  BSYNC.RECONVERGENT B1 ;  /* 0x0000000000017941 */ /* 0x000fea0003800200 */
.L_x_614:
        /* <DEDUP_REMOVED lines=8> */
[----:B-1--4-:R-:W1:Y:S04]  /*17b0*/  LDS.128 R4, [R0+0x20] ;  /* 0x0000200000047984 */ /* 0x012e680000000c00 */
[----:B--2---:R2:W4:Y:S04]  /*17c0*/  LDS.64 R12, [R0+0x80] ;  /* 0x00008000000c7984 */ /* 0x0045280000000a00 */
[----:B---3--:R2:W3:Y:S01]  /*17d0*/  LDS.128 R8, [R0+0x30] ;  /* 0x0000300000087984 */ /* 0x0084e20000000c00 */
[----:B0-----:R-:W-:Y:S01]  /*17e0*/  DSETP.GEU.AND P0, PT, |R2|, |R16|, PT ;  /* 0x400000100200722a */ /* 0x001fe20003f0e200 */
[----:B------:R-:W-:Y:S01]  /*17f0*/  IMAD.MOV.U32 R24, RZ, RZ, R16 ;  /* 0x000000ffff187224 */ /* 0x000fe200078e0010 */
[----:B------:R-:W-:Y:S01]  /*1800*/  MOV R25, R17 ;  /* 0x0000001100197202 */ /* 0x000fe20000000f00 */
[----:B-1----:R-:W-:-:S02]  /*1810*/  IMAD.MOV.U32 R26, RZ, RZ, R4 ;  /* 0x000000ffff1a7224 */ /* 0x002fc400078e0004 */
[----:B------:R-:W-:-:S09]  /*1820*/  IMAD.MOV.U32 R27, RZ, RZ, R5 ;  /* 0x000000ffff1b7224 */ /* 0x000fd200078e0005 */
        /* <DEDUP_REMOVED lines=15> */
.L_x_618:
[----:B------:R-:W-:Y:S05]  /*1920*/  BSYNC.RECONVERGENT B1 ;  /* 0x0000000000017941 */ /* 0x000fea0003800200 */
.L_x_617:
        /* <DEDUP_REMOVED lines=23> */
.L_x_620:
[----:B------:R-:W-:Y:S05]  /*1aa0*/  BSYNC.RECONVERGENT B1 ;  /* 0x0000000000017941 */ /* 0x000fea0003800200 */
.L_x_619:
        /* <DEDUP_REMOVED lines=21> */
.L_x_622:
[----:B------:R-:W-:Y:S05]  /*1c00*/  BSYNC.RECONVERGENT B1 ;  /* 0x0000000000017941 */ /* 0x000fea0003800200 */
.L_x_621:
        /* <DEDUP_REMOVED lines=23> */
.L_x_624:
[----:B------:R-:W-:Y:S05]  /*1d80*/  BSYNC.RECONVERGENT B1 ;  /* 0x0000000000017941 */ /* 0x000fea0003800200 */
.L_x_623:
        /* <DEDUP_REMOVED lines=21> */
.L_x_626:
[----:B------:R-:W-:Y:S05]  /*1ee0*/  BSYNC.RECONVERGENT B1 ;  /* 0x0000000000017941 */ /* 0x000fea0003800200 */
.L_x_625:
[----:B------:R-:W-:Y:S01]  /*1ef0*/  DSETP.GEU.AND P0, PT, |R2|, |R10|, PT ;  /* 0x4000000a0200722a */ /* 0x000fe20003f0e200 */
[----:B------:R-:W-:Y:S01]  /*1f00*/  BSSY.RECONVERGENT B1, `(.L_x_627) ;  /* 0x0000014000017945 */ /* 0x000fe20003800200 */
[----:B------:R-:W-:Y:S01]  /*1f10*/  IMAD.MOV.U32 R8, RZ, RZ, R10 ;  /* 0x000000ffff087224 */ /* 0x000fe200078e000a */
[----:B---3--:R-:W-:Y:S01]  /*1f20*/  MOV R0, R5 ;  /* 0x0000000500007202 */ /* 0x008fe20000000f00 */
        /* <DEDUP_REMOVED lines=17> */
.L_x_628:
[----:B------:R-:W-:Y:S05]  /*2040*/  BSYNC.RECONVERGENT B1 ;  /* 0x0000000000017941 */ /* 0x000fea0003800200 */
.L_x_627:
        /* <DEDUP_REMOVED lines=21> */
.L_x_603:
        /* <DEDUP_REMOVED lines=9> */
[----:B------:R-:W-:Y:S02]  /*2230*/  VIADD R5, R5, UR6 ;  /* 0x0000000605057c36 */ /* 0x000fe40008000000 */
        /* <DEDUP_REMOVED lines=9> */
[----:B----4-:R-:W-:Y:S01]  /*22d0*/  IMAD.MOV.U32 R14, RZ, RZ, R12 ;  /* 0x000000ffff0e7224 */ /* 0x010fe200078e000c */
[----:B------:R-:W-:Y:S01]  /*22e0*/  MOV R6, R10 ;  /* 0x0000000a00067202 */ /* 0x000fe20000000f00 */
[----:B0-----:R-:W-:Y:S02]  /*22f0*/  IMAD.MOV.U32 R16, RZ, RZ, R13 ;  /* 0x000000ffff107224 */ /* 0x001fe400078e000d */
        /* <DEDUP_REMOVED lines=16> */
.L_x_630:
[----:B------:R-:W-:Y:S05]  /*2400*/  BSYNC.RECONVERGENT B1 ;  /* 0x0000000000017941 */ /* 0x000fea0003800200 */
.L_x_629:
        /* <DEDUP_REMOVED lines=32> */
.L_x_632:
[----:B------:R-:W-:Y:S05]  /*2610*/  BSYNC.RECONVERGENT B1 ;  /* 0x0000000000017941 */ /* 0x000fea0003800200 */
.L_x_631:
[----:B-1----:R-:W-:Y:S01]  /*2620*/  VIADD R2, R4, 0x4 ;  /* 0x0000000404027836 */ /* 0x002fe20000000000 */
[----:B------:R1:W4:Y:S01]  /*2630*/  SHFL.DOWN PT, R6, R8, 0x4, R5 ;  /* 0x0880000008067989 */ /* 0x00032200000e0005 */
[----:B------:R-:W-:Y:S01]  /*2640*/  BSSY.RECONVERGENT B1, `(.L_x_633) ;  /* 0x000001e000017945 */ /* 0x000fe20003800200 */
[----:B--2---:R-:W-:Y:S01]  /*2650*/  IMAD.MOV.U32 R14, RZ, RZ, R10 ;  /* 0x000000ffff0e7224 */ /* 0x004fe200078e000a */
[----:B------:R-:W-:Y:S01]  /*2660*/  MOV R16, R12 ;  /* 0x0000000c00107202 */ /* 0x000fe20000000f00 */
[----:B------:R1:W2:Y:S01]  /*2670*/  SHFL.DOWN PT, R7, R9, 0x4, R5 ;  /* 0x0880000009077989 */ /* 0x0002a200000e0005 */
[----:B------:R-:W-:Y:S01]  /*2680*/  ISETP.GT.AND P0, PT, R2, R5, PT ;  /* 0x000000050200720c */ /* 0x000fe20003f04270 */
[----:B------:R-:W-:Y:S02]  /*2690*/  IMAD.MOV.U32 R2, RZ, RZ, R8 ;  /* 0x000000ffff027224 */ /* 0x000fe400078e0008 */
[----:B---3--:R1:W3:Y:S01]  /*26a0*/  SHFL.DOWN PT, R11, R10, 0x4, R5 ;  /* 0x088000000a0b7989 */ /* 0x0082e200000e0005 */
[----:B------:R-:W-:-:S03]  /*26b0*/  IMAD.MOV.U32 R3, RZ, RZ, R9 ;  /* 0x000000ffff037224 */ /* 0x000fc600078e0009 */
[----:B0-----:R1:W0:Y:S06]  /*26c0*/  SHFL.DOWN PT, R13, R12, 0x4, R5 ;  /* 0x088000000c0d7989 */ /* 0x00122c00000e0005 */
        /* <DEDUP_REMOVED lines=21> */
.L_x_634:
[----:B------:R-:W-:Y:S05]  /*2820*/  BSYNC.RECONVERGENT B1 ;  /* 0x0000000000017941 */ /* 0x000fea0003800200 */
.L_x_633:
        /* <DEDUP_REMOVED lines=8> */
[----:B---3--:R3:W1:Y:S01]  /*28b0*/  SHFL.DOWN PT, R11, R14, 0x8, R5 ;  /* 0x090000000e0b7989 */ /* 0x00866200000e0005 */
[----:B--2---:R-:W-:-:S03]  /*28c0*/  IMAD.MOV.U32 R7, RZ, RZ, R3 ;  /* 0x000000ffff077224 */ /* 0x004fc600078e0003 */
[----:B0-----:R3:W0:Y:S04]  /*28d0*/  SHFL.DOWN PT, R13, R16, 0x8, R5 ;  /* 0x09000000100d7989 */ /* 0x00162800000e0005 */
        /* <DEDUP_REMOVED lines=21> */
.L_x_636:
[----:B------:R-:W-:Y:S05]  /*2a30*/  BSYNC.RECONVERGENT B1 ;  /* 0x0000000000017941 */ /* 0x000fea0003800200 */
.L_x_635:
[----:B-1----:R-:W-:Y:S01]  /*2a40*/  VIADD R2, R4, 0x10 ;  /* 0x0000001004027836 */ /* 0x002fe20000000000 */
[----:B----4-:R1:W2:Y:S01]  /*2a50*/  SHFL.DOWN PT, R8, R6, 0x10, R5 ;  /* 0x0a00000006087989 */ /* 0x0102a200000e0005 */
[----:B------:R-:W-:Y:S01]  /*2a60*/  BSSY.RECONVERGENT B1, `(.L_x_637) ;  /* 0x000001e000017945 */ /* 0x000fe20003800200 */
[----:B---3--:R-:W-:Y:S02]  /*2a70*/  IMAD.MOV.U32 R14, RZ, RZ, R10 ;  /* 0x000000ffff0e7224 */ /* 0x008fe400078e000a */
[----:B------:R-:W-:Y:S01]  /*2a80*/  ISETP.GT.AND P0, PT, R2, R5, PT ;  /* 0x000000050200720c */ /* 0x000fe20003f04270 */
[----:B------:R1:W3:Y:S01]  /*2a90*/  SHFL.DOWN PT, R9, R7, 0x10, R5 ;  /* 0x0a00000007097989 */ /* 0x0002e200000e0005 */
[----:B------:R-:W-:Y:S02]  /*2aa0*/  IMAD.MOV.U32 R15, RZ, RZ, R12 ;  /* 0x000000ffff0f7224 */ /* 0x000fe400078e000c */
[----:B------:R-:W-:Y:S01]  /*2ab0*/  IMAD.MOV.U32 R2, RZ, RZ, R6 ;  /* 0x000000ffff027224 */ /* 0x000fe200078e0006 */
[----:B------:R1:W4:Y:S01]  /*2ac0*/  SHFL.DOWN PT, R11, R10, 0x10, R5 ;  /* 0x0a0000000a0b7989 */ /* 0x00032200000e0005 */
        /* <DEDUP_REMOVED lines=23> */
.L_x_638:
[----:B------:R-:W-:Y:S05]  /*2c40*/  BSYNC.RECONVERGENT B1 ;  /* 0x0000000000017941 */ /* 0x000fea0003800200 */
.L_x_637:
        /* <DEDUP_REMOVED lines=11> */
.L_x_640:
[----:B------:R-:W-:Y:S05]  /*2d00*/  BSYNC.RECONVERGENT B1 ;  /* 0x0000000000017941 */ /* 0x000fea0003800200 */
.L_x_639:
[----:B------:R-:W-:Y:S01]  /*2d10*/  BAR.SYNC.DEFER_BLOCKING 0x0 ;  /* 0x0000000000007b1d */ /* 0x000fe20000010000 */
[----:B------:R-:W-:-:S13]  /*2d20*/  ISETP.NE.AND P1, PT, R0, RZ, PT ;  /* 0x000000ff0000720c */ /* 0x000fda0003f25270 */
[----:B------:R-:W-:Y:S05]  /*2d30*/  @P1 BRA `(.L_x_616) ;  /* 0x0000003400d41947 */ /* 0x000fea0003800000 */
[----:B------:R-:W-:Y:S01]  /*2d40*/  UISETP.GE.AND UP0, UPT, UR6, 0x21, UPT ;  /* 0x000000210600788c */ /* 0x000fe2000bf06270 */
[----:B----4-:R-:W-:Y:S02]  /*2d50*/  IMAD.MOV.U32 R11, RZ, RZ, R14 ;  /* 0x000000ffff0b7224 */ /* 0x010fe400078e000e */
[----:B--2---:R-:W-:Y:S02]  /*2d60*/  IMAD.MOV.U32 R8, RZ, RZ, R15 ;  /* 0x000000ffff087224 */ /* 0x004fe400078e000f */
        /* <DEDUP_REMOVED lines=8> */
[----:B0-----:R-:W0:Y:S01]  /*2df0*/  LDS.64 R12, [UR4+0x20] ;  /* 0x00002004ff0c7984 */ /* 0x001e220008000a00 */
[----:B-1----:R-:W-:Y:S01]  /*2e00*/  DSETP.GEU.AND P0, PT, |R2|, |R6|, PT ;  /* 0x400000060200722a */ /* 0x002fe20003f0e200 */
[----:B------:R-:W-:Y:S01]  /*2e10*/  MOV R4, R6 ;  /* 0x0000000600047202 */ /* 0x000fe20000000f00 */
[----:B------:R-:W-:Y:S02]  /*2e20*/  IMAD.MOV.U32 R5, RZ, RZ, R7 ;  /* 0x000000ffff057224 */ /* 0x000fe400078e0007 */
[----:B0-----:R-:W-:Y:S02]  /*2e30*/  IMAD.MOV.U32 R11, RZ, RZ, R12 ;  /* 0x000000ffff0b7224 */ /* 0x001fe400078e000c */
        /* <DEDUP_REMOVED lines=16> */
.L_x_642:
[----:B------:R-:W-:Y:S05]  /*2f40*/  BSYNC.RECONVERGENT B1 ;  /* 0x0000000000017941 */ /* 0x000fea0003800200 */
.L_x_641:
[----:B------:R-:W-:Y:S01]  /*2f50*/  UISETP.GE.AND UP0, UPT, UR6, 0x41, UPT ;  /* 0x000000410600788c */ /* 0x000fe2000bf06270 */
[----:B---3--:R-:W-:Y:S02]  /*2f60*/  IMAD.MOV.U32 R9, RZ, RZ, R11 ;  /* 0x000000ffff097224 */ /* 0x008fe400078e000b */
[----:B------:R-:W-:Y:S02]  /*2f70*/  IMAD.MOV.U32 R0, RZ, RZ, R8 ;  /* 0x000000ffff007224 */ /* 0x000fe400078e0008 */
[----:B------:R-:W-:Y:S02]  /*2f80*/  IMAD.MOV.U32 R2, RZ, RZ, R4 ;  /* 0x000000ffff027224 */ /* 0x000fe400078e0004 */
[----:B------:R-:W-:Y:S02]  /*2f90*/  IMAD.MOV.U32 R3, RZ, RZ, R5 ;  /* 0x000000ffff037224 */ /* 0x000fe400078e0005 */
        /* <DEDUP_REMOVED lines=8> */
[----:B------:R-:W-:Y:S02]  /*3020*/  IMAD.MOV.U32 R2, RZ, RZ, R6 ;  /* 0x000000ffff027224 */ /* 0x000fe400078e0006 */
[----:B------:R-:W-:Y:S02]  /*3030*/  IMAD.MOV.U32 R3, RZ, RZ, R7 ;  /* 0x000000ffff037224 */ /* 0x000fe400078e0007 */
[----:B0-----:R-:W-:-:S02]  /*3040*/  IMAD.MOV.U32 R9, RZ, RZ, R12 ;  /* 0x000000ffff097224 */ /* 0x001fc400078e000c */
        /* <DEDUP_REMOVED lines=16> */
.L_x_644:
[----:B------:R-:W-:Y:S05]  /*3150*/  BSYNC.RECONVERGENT B1 ;  /* 0x0000000000017941 */ /* 0x000fea0003800200 */
.L_x_643:
[----:B------:R-:W-:Y:S01]  /*3160*/  UISETP.GE.AND UP0, UPT, UR6, 0x61, UPT ;  /* 0x000000610600788c */ /* 0x000fe2000bf06270 */
[----:B------:R-:W-:Y:S01]  /*3170*/  IMAD.MOV.U32 R11, RZ, RZ, R9 ;  /* 0x000000ffff0b7224 */ /* 0x000fe200078e0009 */
[----:B------:R-:W-:Y:S01]  /*3180*/  MOV R8, R0 ;  /* 0x0000000000087202 */ /* 0x000fe20000000f00 */
[----:B------:R-:W-:Y:S02]  /*3190*/  IMAD.MOV.U32 R4, RZ, RZ, R2 ;  /* 0x000000ffff047224 */ /* 0x000fe400078e0002 */
[----:B------:R-:W-:-:S04]  /*31a0*/  IMAD.MOV.U32 R5, RZ, RZ, R3 ;  /* 0x000000ffff057224 */ /* 0x000fc800078e0003 */
        /* <DEDUP_REMOVED lines=27> */
.L_x_646:
[----:B------:R-:W-:Y:S05]  /*3360*/  BSYNC.RECONVERGENT B1 ;  /* 0x0000000000017941 */ /* 0x000fea0003800200 */
.L_x_645:
[----:B------:R-:W-:Y:S01]  /*3370*/  UISETP.GE.AND UP0, UPT, UR6, 0x81, UPT ;  /* 0x000000810600788c */ /* 0x000fe2000bf06270 */
[----:B------:R-:W-:Y:S02]  /*3380*/  IMAD.MOV.U32 R9, RZ, RZ, R11 ;  /* 0x000000ffff097224 */ /* 0x000fe400078e000b */
        /* <DEDUP_REMOVED lines=30> */
.L_x_648:
[----:B------:R-:W-:Y:S05]  /*3570*/  BSYNC.RECONVERGENT B1 ;  /* 0x0000000000017941 */ /* 0x000fea0003800200 */
.L_x_647:
        /* <DEDUP_REMOVED lines=32> */
.L_x_650:
[----:B------:R-:W-:Y:S05]  /*3780*/  BSYNC.RECONVERGENT B1 ;  /* 0x0000000000017941 */ /* 0x000fea0003800200 */
.L_x_649:
        /* <DEDUP_REMOVED lines=14> */
[----:B------:R-:W-:Y:S01]  /*3870*/  IMAD.MOV.U32 R7, RZ, RZ, R3 ;  /* 0x000000ffff077224 */ /* 0x000fe200078e0003 */
[----:B0-----:R-:W-:Y:S01]  /*3880*/  MOV R0, R13 ;  /* 0x0000000d00007202 */ /* 0x001fe20000000f00 */
        /* <DEDUP_REMOVED lines=16> */
.L_x_652:
[----:B------:R-:W-:Y:S05]  /*3990*/  BSYNC.RECONVERGENT B1 ;  /* 0x0000000000017941 */ /* 0x000fea0003800200 */
.L_x_651:
[----:B------:R-:W-:Y:S01]  /*39a0*/  UISETP.GE.AND UP0, UPT, UR6, 0xe1, UPT ;  /* 0x000000e10600788c */ /* 0x000fe2000bf06270 */
[----:B------:R-:W-:Y:S02]  /*39b0*/  IMAD.MOV.U32 R14, RZ, RZ, R9 ;  /* 0x000000ffff0e7224 */ /* 0x000fe400078e0009 */
[----:B------:R-:W-:Y:S02]  /*39c0*/  IMAD.MOV.U32 R15, RZ, RZ, R0 ;  /* 0x000000ffff0f7224 */ /* 0x000fe400078e0000 */
[----:B------:R-:W-:Y:S02]  /*39d0*/  IMAD.MOV.U32 R2, RZ, RZ, R6 ;  /* 0x000000ffff027224 */ /* 0x000fe400078e0006 */
[----:B------:R-:W-:Y:S02]  /*39e0*/  IMAD.MOV.U32 R3, RZ, RZ, R7 ;  /* 0x000000ffff037224 */ /* 0x000fe400078e0007 */
[----:B------:R-:W-:Y:S05]  /*39f0*/  BRA.U !UP0, `(.L_x_616) ;  /* 0x0000002908a47547 */ /* 0x000fea000b800000 */
[----:B------:R-:W1:Y:S01]  /*3a00*/  S2UR UR5, SR_CgaCtaId ;  /* 0x00000000000579c3 */ /* 0x000e620000008800 */
[----:B------:R-:W-:Y:S02]  /*3a10*/  UMOV UR4, 0x400 ;  /* 0x0000040000047882 */ /* 0x000fe40000000000 */
[----:B-1----:R-:W-:-:S09]  /*3a20*/  ULEA UR4, UR5, UR4, 0x18 ;  /* 0x0000000405047291 */ /* 0x002fd2000f8ec0ff */
[----:B------:R-:W1:Y:S04]  /*3a30*/  LDS.64 R4, [UR4+0x78] ;  /* 0x00007804ff047984 */ /* 0x000e680008000a00 */
[----:B------:R-:W2:Y:S01]  /*3a40*/  LDS.64 R10, [UR4+0x80] ;  /* 0x00008004ff0a7984 */ /* 0x000ea20008000a00 */
        /* <DEDUP_REMOVED lines=21> */
.L_x_584:
        /* <DEDUP_REMOVED lines=30> */
[----:B------:R-:W-:Y:S02]  /*3d80*/  ISETP.GE.U32.AND.EX P0, PT, RZ, RZ, PT, P0 ;  /* 0x000000ffff00720c */ /* 0x000fe40003f06100 */
[----:B------:R-:W-:-:S11]  /*3d90*/  IADD3.X R7, PT, PT, RZ, UR7, RZ, P1, !PT ;  /* 0x00000007ff077c10 */ /* 0x000fd60008ffe4ff */
[----:B------:R-:W-:-:S06]  /*3da0*/  DSETP.LT.OR P0, PT, |R8|, |R4|, !P0 ;  /* 0x400000040800722a */ /* 0x000fcc0004701600 */
[----:B------:R-:W-:Y:S02]  /*3db0*/  FSEL R8, R4, R8, P0 ;  /* 0x0000000804087208 */ /* 0x000fe40000000000 */
[----:B------:R-:W-:Y:S02]  /*3dc0*/  FSEL R9, R5, R9, P0 ;  /* 0x0000000905097208 */ /* 0x000fe40000000000 */
[----:B------:R-:W-:Y:S02]  /*3dd0*/  SEL R23, R6, R23, P0 ;  /* 0x0000001706177207 */ /* 0x000fe40000000000 */
[----:B------:R-:W-:-:S07]  /*3de0*/  SEL R24, R7, R24, P0 ;  /* 0x0000001807187207 */ /* 0x000fce0000000000 */
.L_x_654:
[----:B------:R-:W-:Y:S05]  /*3df0*/  BSYNC.RECONVERGENT B1 ;  /* 0x0000000000017941 */ /* 0x000fea0003800200 */
.L_x_653:
[----:B------:R-:W-:Y:S01]  /*3e00*/  UISETP.GE.U32.AND UP0, UPT, UR4, 0xa00, UPT ;  /* 0x00000a000400788c */ /* 0x000fe2000bf06070 */
[----:B------:R-:W-:-:S08]  /*3e10*/  IMAD.MOV.U32 R5, RZ, RZ, 0x500 ;  /* 0x00000500ff057424 */ /* 0x000fd000078e00ff */
[----:B------:R-:W-:Y:S05]  /*3e20*/  BRA.U !UP0, `(.L_x_655) ;  /* 0x00000005084c7547 */ /* 0x000fea000b800000 */
[----:B------:R-:W-:Y:S01]  /*3e30*/  IMAD.MOV.U32 R12, RZ, RZ, R8 ;  /* 0x000000ffff0c7224 */ /* 0x000fe200078e0008 */
[----:B------:R-:W0:Y:S01]  /*3e40*/  LDCU UR4, c[0x0][0x398] ;  /* 0x00007300ff0477ac */ /* 0x000e220008000800 */
[----:B------:R-:W-:Y:S02]  /*3e50*/  IMAD.MOV.U32 R13, RZ, RZ, R9 ;  /* 0x000000ffff0d7224 */ /* 0x000fe400078e0009 */
[----:B------:R-:W-:Y:S01]  /*3e60*/  IMAD.MOV.U32 R17, RZ, RZ, 0x500 ;  /* 0x00000500ff117424 */ /* 0x000fe200078e00ff */
[----:B------:R-:W1:Y:S01]  /*3e70*/  LDCU.64 UR6, c[0x0][0x388] ;  /* 0x00007100ff0677ac */ /* 0x000e620008000a00 */
[----:B------:R-:W-:-:S05]  /*3e80*/  NOP ;  /* 0x0000000000007918 */ /* 0x000fca0000000000 */
.L_x_656:
[----:B------:R-:W-:-:S05]  /*3e90*/  IMAD.WIDE.U32 R26, R17, 0x8, R2 ;  /* 0x00000008111a7825 */ /* 0x000fca00078e0002 */
[----:B------:R-:W2:Y:S04]  /*3ea0*/  LDG.E.64 R14, desc[UR8][R26.64] ;  /* 0x000000081a0e7981 */ /* 0x000ea8000c1e1b00 */
[----:B------:R-:W3:Y:S04]  /*3eb0*/  LDG.E.64 R4, desc[UR8][R26.64+0x800] ;  /* 0x000800081a047981 */ /* 0x000ee8000c1e1b00 */
[----:B------:R-:W4:Y:S04]  /*3ec0*/  LDG.E.64 R6, desc[UR8][R26.64+0x1000] ;  /* 0x001000081a067981 */ /* 0x000f28000c1e1b00 */
[----:B------:R-:W5:Y:S04]  /*3ed0*/  LDG.E.64 R10, desc[UR8][R26.64+0x1800] ;  /* 0x001800081a0a7981 */ /* 0x000f68000c1e1b00 */
[----:B------:R-:W5:Y:S01]  /*3ee0*/  LDG.E.64 R8, desc[UR8][R26.64+0x2000] ;  /* 0x002000081a087981 */ /* 0x000f62000c1e1b00 */
[----:B-1----:R-:W-:-:S04]  /*3ef0*/  IADD3 R18, P0, P1, R0, UR6, R17 ;  /* 0x0000000600127c10 */ /* 0x002fc8000f91e011 */
[----:B------:R-:W-:Y:S01]  /*3f00*/  IADD3.X R16, PT, PT, RZ, UR7, RZ, P0, P1 ;  /* 0x00000007ff107c10 */ /* 0x000fe200087e24ff */
[----:B------:R-:W-:Y:S01]  /*3f10*/  IMAD.MOV.U32 R20, RZ, RZ, R18 ;  /* 0x000000ffff147224 */ /* 0x000fe200078e0012 */
[----:B------:R-:W-:-:S03]  /*3f20*/  IADD3 R22, P3, PT, R18, 0x100, RZ ;  /* 0x0000010012167810 */ /* 0x000fc60007f7e0ff */
        /* <DEDUP_REMOVED lines=11> */
[----:B------:R-:W-:Y:S01]  /*3fe0*/  IMAD.X R24, RZ, RZ, R16, P3 ;  /* 0x000000ffff187224 */ /* 0x000fe200018e0610 */
[----:B------:R-:W-:-:S03]  /*3ff0*/  IADD3 R13, P3, PT, R18, 0x200, RZ ;  /* 0x00000200120d7810 */ /* 0x000fc60007f7e0ff */
[----:B---3--:R-:W-:-:S14]  /*4000*/  DSETP.GEU.AND P1, PT, |R14|, |R4|, PT ;  /* 0x400000040e00722a */ /* 0x008fdc0003f2e200 */
[----:B------:R-:W-:-:S04]  /*4010*/  @P1 ISETP.GE.U32.AND P0, PT, R20, R22, PT ;  /* 0x000000161400120c */ /* 0x000fc80003f06070 */
[----:B------:R-:W-:-:S13]  /*4020*/  @P1 ISETP.GE.AND.EX P0, PT, R19, R24, PT, P0 ;  /* 0x000000181300120c */ /* 0x000fda0003f06300 */
[----:B------:R-:W-:-:S06]  /*4030*/  @P1 DSETP.LT.OR P0, PT, |R4|, |R14|, !P0 ;  /* 0x4000000e0400122a */ /* 0x000fcc0004701600 */
[----:B------:R-:W-:Y:S01]  /*4040*/  @P1 FSEL R12, R14, R4, P0 ;  /* 0x000000040e0c1208 */ /* 0x000fe20000000000 */
[----:B------:R-:W-:Y:S01]  /*4050*/  IMAD.X R14, RZ, RZ, R16, P3 ;  /* 0x000000ffff0e7224 */ /* 0x000fe200018e0610 */
[----:B------:R-:W-:Y:S02]  /*4060*/  @P1 FSEL R15, R15, R5, P0 ;  /* 0x000000050f0f1208 */ /* 0x000fe40000000000 */
[----:B------:R-:W-:Y:S01]  /*4070*/  @P1 SEL R22, R20, R22, P0 ;  /* 0x0000001614161207 */ /* 0x000fe20000000000 */
[----:B------:R-:W-:Y:S01]  /*4080*/  @P1 IMAD.MOV.U32 R4, RZ, RZ, R12 ;  /* 0x000000ffff041224 */ /* 0x000fe200078e000c */
[----:B------:R-:W-:Y:S01]  /*4090*/  IADD3 R12, P3, PT, R18, 0x300, RZ ;  /* 0x00000300120c7810 */ /* 0x000fe20007f7e0ff */
[----:B------:R-:W-:Y:S02]  /*40a0*/  @P1 IMAD.MOV.U32 R5, RZ, RZ, R15 ;  /* 0x000000ffff051224 */ /* 0x000fe400078e000f */
[----:B------:R-:W-:Y:S01]  /*40b0*/  IMAD.MOV.U32 R15, RZ, RZ, R24 ;  /* 0x000000ffff0f7224 */ /* 0x000fe200078e0018 */
[----:B------:R-:W-:-:S03]  /*40c0*/  @P1 SEL R15, R19, R24, P0 ;  /* 0x00000018130f1207 */ /* 0x000fc60000000000 */
[----:B----4-:R-:W-:-:S14]  /*40d0*/  DSETP.GEU.AND P2, PT, |R4|, |R6|, PT ;  /* 0x400000060400722a */ /* 0x010fdc0003f4e200 */
[----:B------:R-:W-:-:S04]  /*40e0*/  @P2 ISETP.GE.U32.AND P0, PT, R22, R13, PT ;  /* 0x0000000d1600220c */ /* 0x000fc80003f06070 */
[----:B------:R-:W-:-:S13]  /*40f0*/  @P2 ISETP.GE.AND.EX P0, PT, R15, R14, PT, P0 ;  /* 0x0000000e0f00220c */ /* 0x000fda0003f06300 */
[----:B------:R-:W-:-:S06]  /*4100*/  @P2 DSETP.LT.OR P0, PT, |R6|, |R4|, !P0 ;  /* 0x400000040600222a */ /* 0x000fcc0004701600 */
[----:B------:R-:W-:Y:S02]  /*4110*/  @P2 FSEL R4, R4, R6, P0 ;  /* 0x0000000604042208 */ /* 0x000fe40000000000 */
[----:B------:R-:W-:Y:S02]  /*4120*/  @P2 FSEL R5, R5, R7, P0 ;  /* 0x0000000705052208 */ /* 0x000fe40000000000 */
[----:B------:R-:W-:Y:S01]  /*4130*/  @P2 SEL R14, R15, R14, P0 ;  /* 0x0000000e0f0e2207 */ /* 0x000fe20000000000 */
[----:B------:R-:W-:Y:S02]  /*4140*/  @P2 IMAD.MOV.U32 R6, RZ, RZ, R4 ;  /* 0x000000ffff062224 */ /* 0x000fe400078e0004 */
[----:B------:R-:W-:Y:S02]  /*4150*/  @P2 IMAD.MOV.U32 R7, RZ, RZ, R5 ;  /* 0x000000ffff072224 */ /* 0x000fe400078e0005 */
[----:B------:R-:W-:Y:S01]  /*4160*/  IMAD.MOV.U32 R5, RZ, RZ, R13 ;  /* 0x000000ffff057224 */ /* 0x000fe200078e000d */
[----:B------:R-:W-:Y:S01]  /*4170*/  @P2 SEL R5, R22, R13, P0 ;  /* 0x0000000d16052207 */ /* 0x000fe20000000000 */
        /* <DEDUP_REMOVED lines=13> */
[----:B------:R-:W-:-:S04]  /*4250*/  IADD3 R5, PT, PT, R17, 0xa00, RZ ;  /* 0x00000a0011057810 */ /* 0x000fc80007ffe0ff */
[----:B0-----:R-:W-:Y:S01]  /*4260*/  ISETP.GT.AND P1, PT, R5, UR4, PT ;  /* 0x0000000405007c0c */ /* 0x001fe2000bf24270 */
[----:B------:R-:W-:Y:S01]  /*4270*/  DSETP.GEU.AND P2, PT, |R10|, |R8|, PT ;  /* 0x400000080a00722a */ /* 0x000fe20003f4e200 */
[----:B------:R-:W-:-:S04]  /*4280*/  VIADD R5, R17, 0x500 ;  /* 0x0000050011057836 */ /* 0x000fc80000000000 */
[----:B------:R-:W-:-:S09]  /*4290*/  IMAD.MOV.U32 R17, RZ, RZ, R5 ;  /* 0x000000ffff117224 */ /* 0x000fd200078e0005 */
        /* <DEDUP_REMOVED lines=12> */
.L_x_655:
        /* <DEDUP_REMOVED lines=14> */
[----:B------:R-:W-:Y:S01]  /*4440*/  IMAD.IADD R7, R0, 0x1, R5 ;  /* 0x0000000100077824 */ /* 0x000fe200078e0205 */
[----:B------:R-:W-:-:S04]  /*4450*/  LEA.HI R4, R10, 0x1, RZ, 0x18 ;  /* 0x000000010a047811 */ /* 0x000fc800078fc0ff */
[C---:B------:R-:W-:Y:S02]  /*4460*/  IADD3 R14, P0, PT, R7.reuse, UR6, RZ ;  /* 0x00000006070e7c10 */ /* 0x040fe4000ff1e0ff */
[----:B------:R-:W-:Y:S01]  /*4470*/  LOP3.LUT R6, R4, 0x3, RZ, 0xc0, !PT ;  /* 0x0000000304067812 */ /* 0x000fe200078ec0ff */
[----:B------:R-:W-:Y:S02]  /*4480*/  IMAD.MOV.U32 R4, RZ, RZ, R0 ;  /* 0x000000ffff047224 */ /* 0x000fe400078e0000 */
[----:B------:R-:W-:Y:S02]  /*4490*/  IMAD.X R15, RZ, RZ, UR7, P0 ;  /* 0x00000007ff0f7e24 */ /* 0x000fe400080e06ff */
[----:B------:R-:W-:Y:S02]  /*44a0*/  IMAD.MOV R11, RZ, RZ, -R6 ;  /* 0x000000ffff0b7224 */ /* 0x000fe400078e0a06 */
[----:B0-----:R-:W-:-:S04]  /*44b0*/  IMAD.WIDE.U32 R2, R7, 0x8, R2 ;  /* 0x0000000807027825 */ /* 0x001fc800078e0002 */
[----:B------:R-:W-:Y:S02]  /*44c0*/  IMAD.MOV.U32 R12, RZ, RZ, R2 ;  /* 0x000000ffff0c7224 */ /* 0x000fe400078e0002 */
[----:B------:R-:W-:-:S07]  /*44d0*/  IMAD.MOV.U32 R13, RZ, RZ, R3 ;  /* 0x000000ffff0d7224 */ /* 0x000fce00078e0003 */
.L_x_663:
[----:B------:R-:W-:Y:S02]  /*44e0*/  IMAD.MOV.U32 R2, RZ, RZ, R12 ;  /* 0x000000ffff027224 */ /* 0x000fe400078e000c */
[----:B------:R-:W-:-:S06]  /*44f0*/  IMAD.MOV.U32 R3, RZ, RZ, R13 ;  /* 0x000000ffff037224 */ /* 0x000fcc00078e000d */
[----:B------:R-:W2:Y:S01]  /*4500*/  LDG.E.64 R2, desc[UR8][R2.64] ;  /* 0x0000000802027981 */ /* 0x000ea2000c1e1b00 */
[----:B------:R-:W-:Y:S01]  /*4510*/  VIADD R11, R11, 0x1 ;  /* 0x000000010b0b7836 */ /* 0x000fe20000000000 */
[----:B------:R-:W-:Y:S01]  /*4520*/  BSSY.RECONVERGENT B3, `(.L_x_661) ;  /* 0x000001b000037945 */ /* 0x000fe20003800200 */
[----:B------:R-:W-:Y:S01]  /*4530*/  IMAD.MOV.U32 R19, RZ, RZ, R23 ;  /* 0x000000ffff137224 */ /* 0x000fe200078e0017 */
[----:B------:R-:W-:Y:S01]  /*4540*/  MOV R7, R9 ;  /* 0x0000000900077202 */ /* 0x000fe20000000f00 */
[----:B------:R-:W-:Y:S01]  /*4550*/  IMAD.MOV.U32 R16, RZ, RZ, R24 ;  /* 0x000000ffff107224 */ /* 0x000fe200078e0018 */
[----:B------:R-:W-:Y:S01]  /*4560*/  ISETP.NE.AND P2, PT, R11, RZ, PT ;  /* 0x000000ff0b00720c */ /* 0x000fe20003f45270 */
[----:B------:R-:W-:Y:S01]  /*4570*/  IMAD.MOV.U32 R6, RZ, RZ, R8 ;  /* 0x000000ffff067224 */ /* 0x000fe200078e0008 */
[----:B------:R-:W-:Y:S01]  /*4580*/  IADD3 R12, P3, PT, R12, 0x800, RZ ;  /* 0x000008000c0c7810 */ /* 0x000fe20007f7e0ff */
[----:B------:R-:W-:Y:S02]  /*4590*/  IMAD.MOV.U32 R23, RZ, RZ, R14 ;  /* 0x000000ffff177224 */ /* 0x000fe400078e000e */
[----:B------:R-:W-:Y:S01]  /*45a0*/  IMAD.MOV.U32 R24, RZ, RZ, R15 ;  /* 0x000000ffff187224 */ /* 0x000fe200078e000f */
[----:B--2---:R-:W-:Y:S01]  /*45b0*/  DSETP.GEU.AND P0, PT, |R8|, |R2|, PT ;  /* 0x400000020800722a */ /* 0x004fe20003f0e200 */
[----:B------:R-:W-:-:S02]  /*45c0*/  IMAD.MOV.U32 R8, RZ, RZ, R2 ;  /* 0x000000ffff087224 */ /* 0x000fc400078e0002 */
        /* <DEDUP_REMOVED lines=16> */
.L_x_662:
[----:B------:R-:W-:Y:S05]  /*46d0*/  BSYNC.RECONVERGENT B3 ;  /* 0x0000000000037941 */ /* 0x000fea0003800200 */
.L_x_661:
[----:B------:R-:W-:Y:S01]  /*46e0*/  IADD3 R14, P0, PT, R14, 0x100, RZ ;  /* 0x000001000e0e7810 */ /* 0x000fe20007f1e0ff */
[----:B------:R-:W-:Y:S02]  /*46f0*/  VIADD R4, R4, 0x100 ;  /* 0x0000010004047836 */ /* 0x000fe40000000000 */
[----:B------:R-:W-:Y:S02]  /*4700*/  IMAD.X R13, RZ, RZ, R13, P3 ;  /* 0x000000ffff0d7224 */ /* 0x000fe400018e060d */
[----:B------:R-:W-:Y:S01]  /*4710*/  IMAD.X R15, RZ, RZ, R15, P0 ;  /* 0x000000ffff0f7224 */ /* 0x000fe200000e060f */
[----:B------:R-:W-:Y:S07]  /*4720*/  @P2 BRA `(.L_x_663) ;  /* 0xfffffffc006c2947 */ /* 0x000fee000383ffff */
.L_x_660:
[----:B------:R-:W-:Y:S05]  /*4730*/  BSYNC.RECONVERGENT B2 ;  /* 0x0000000000027941 */ /* 0x000fea0003800200 */
.L_x_659:
[----:B------:R-:W-:-:S13]  /*4740*/  ISETP.GE.U32.AND P0, PT, R10, 0x300, PT ;  /* 0x000003000a00780c */ /* 0x000fda0003f06070 */
[----:B------:R-:W-:Y:S05]  /*4750*/  @!P0 BRA `(.L_x_658) ;  /* 0x0000000400fc8947 */ /* 0x000fea0003800000 */
[----:B------:R-:W0:Y:S01]  /*4760*/  LDCU.128 UR12, c[0x0][0x380] ;  /* 0x00007000ff0c77ac */ /* 0x000e220008000c00 */
[----:B------:R-:W1:Y:S01]  /*4770*/  LDC.64 R20, c[0x0][0x380] ;  /* 0x0000e000ff147b82 */ /* 0x000e620000000a00 */
[C---:B------:R-:W-:Y:S01]  /*4780*/  IADD3 R7, P1, PT, R4.reuse, R5, RZ ;  /* 0x0000000504077210 */ /* 0x040fe20007f3e0ff */
[C---:B------:R-:W-:Y:S02]  /*4790*/  IMAD.IADD R16, R4.reuse, 0x1, R5 ;  /* 0x0000000104107824 */ /* 0x040fe400078e0205 */
[----:B------:R-:W-:Y:S02]  /*47a0*/  VIADD R22, R4, 0x200 ;  /* 0x0000020004167836 */ /* 0x000fe40000000000 */
[----:B------:R-:W-:Y:S02]  /*47b0*/  IMAD.X R10, RZ, RZ, RZ, P1 ;  /* 0x000000ffff0a7224 */ /* 0x000fe400008e06ff */
[----:B------:R-:W2:Y:S01]  /*47c0*/  LDC.64 R2, c[0x0][0x388] ;  /* 0x0000e200ff027b82 */ /* 0x000ea20000000a00 */
[----:B0-----:R-:W-:-:S02]  /*47d0*/  LEA R6, P2, R7, UR12, 0x3 ;  /* 0x0000000c07067c11 */ /* 0x001fc4000f8418ff */
[----:B------:R-:W-:Y:S02]  /*47e0*/  IADD3 R18, P0, PT, R16, UR14, RZ ;  /* 0x0000000e10127c10 */ /* 0x000fe4000ff1e0ff */
[----:B------:R-:W-:Y:S02]  /*47f0*/  IADD3 R6, P1, PT, R6, 0x1800, RZ ;  /* 0x0000180006067810 */ /* 0x000fe40007f3e0ff */
[----:B------:R-:W-:Y:S01]  /*4800*/  LEA.HI.X R5, R7, UR13, R10, 0x3, P2 ;  /* 0x0000000d07057c11 */ /* 0x000fe200090f1c0a */
[----:B-1----:R-:W-:-:S04]  /*4810*/  IMAD.WIDE.U32 R20, R16, 0x8, R20 ;  /* 0x0000000810147825 */ /* 0x002fc800078e0014 */
[----:B------:R-:W-:Y:S02]  /*4820*/  IMAD.X R19, RZ, RZ, UR15, P0 ;  /* 0x0000000fff137e24 */ /* 0x000fe400080e06ff */
[----:B------:R-:W-:-:S07]  /*4830*/  IMAD.X R5, RZ, RZ, R5, P1 ;  /* 0x000000ffff057224 */ /* 0x000fce00008e0605 */
.L_x_672:
[----:B------:R-:W3:Y:S01]  /*4840*/  LDG.E.64 R14, desc[UR8][R20.64] ;  /* 0x00000008140e7981 */ /* 0x000ee2000c1e1b00 */
[----:B------:R-:W-:-:S05]  /*4850*/  IMAD.MOV.U32 R4, RZ, RZ, R6 ;  /* 0x000000ffff047224 */ /* 0x000fca00078e0006 */
[----:B------:R0:W5:Y:S04]  /*4860*/  LDG.E.64 R10, desc[UR8][R4.64+-0x1000] ;  /* 0xfff00008040a7981 */ /* 0x000168000c1e1b00 */
[----:B------:R0:W5:Y:S01]  /*4870*/  LDG.E.64 R6, desc[UR8][R4.64+-0x800] ;  /* 0xfff8000804067981 */ /* 0x000162000c1e1b00 */
[----:B------:R-:W-:Y:S01]  /*4880*/  BSSY.RECONVERGENT B2, `(.L_x_664) ;  /* 0x0000015000027945 */ /* 0x000fe20003800200 */
[----:B------:R-:W-:Y:S02]  /*4890*/  IMAD.MOV.U32 R26, RZ, RZ, R18 ;  /* 0x000000ffff1a7224 */ /* 0x000fe400078e0012 */
[----:B------:R-:W-:Y:S01]  /*48a0*/  IMAD.MOV.U32 R25, RZ, RZ, R19 ;  /* 0x000000ffff197224 */ /* 0x000fe200078e0013 */
[----:B---3--:R-:W-:Y:S01]  /*48b0*/  DSETP.GEU.AND P0, PT, |R8|, |R14|, PT ;  /* 0x4000000e0800722a */ /* 0x008fe20003f0e200 */
[----:B------:R-:W-:Y:S01]  /*48c0*/  MOV R12, R14 ;  /* 0x0000000e000c7202 */ /* 0x000fe20000000f00 */
[----:B------:R-:W-:-:S12]  /*48d0*/  IMAD.MOV.U32 R13, RZ, RZ, R15 ;  /* 0x000000ffff0d7224 */ /* 0x000fd800078e000f */
        /* <DEDUP_REMOVED lines=15> */
.L_x_665:
[----:B------:R-:W-:Y:S05]  /*49d0*/  BSYNC.RECONVERGENT B2 ;  /* 0x0000000000027941 */ /* 0x000fea0003800200 */
.L_x_664:
[----:B-----5:R-:W-:Y:S01]  /*49e0*/  DSETP.GEU.AND P0, PT, |R12|, |R10|, PT ;  /* 0x4000000a0c00722a */ /* 0x020fe20003f0e200 */
[----:B------:R-:W-:Y:S01]  /*49f0*/  VIADD R9, R16, 0x100 ;  /* 0x0000010010097836 */ /* 0x000fe20000000000 */
[----:B------:R-:W-:Y:S01]  /*4a00*/  BSSY.RECONVERGENT B2, `(.L_x_666) ;  /* 0x0000016000027945 */ /* 0x000fe20003800200 */
[----:B------:R-:W-:-:S03]  /*4a10*/  IMAD.MOV.U32 R8, RZ, RZ, R10 ;  /* 0x000000ffff087224 */ /* 0x000fc600078e000a */
[----:B--2---:R-:W-:Y:S01]  /*4a20*/  IADD3 R23, P1, PT, R9, R2, RZ ;  /* 0x0000000209177210 */ /* 0x004fe20007f3e0ff */
[----:B------:R-:W-:-:S04]  /*4a30*/  IMAD.MOV.U32 R9, RZ, RZ, R11 ;  /* 0x000000ffff097224 */ /* 0x000fc800078e000b */
[----:B------:R-:W-:Y:S02]  /*4a40*/  IMAD.X R24, RZ, RZ, R3, P1 ;  /* 0x000000ffff187224 */ /* 0x000fe400008e0603 */
[----:B------:R-:W-:Y:S02]  /*4a50*/  IMAD.MOV.U32 R15, RZ, RZ, R23 ;  /* 0x000000ffff0f7224 */ /* 0x000fe400078e0017 */
[----:B------:R-:W-:Y:S01]  /*4a60*/  IMAD.MOV.U32 R14, RZ, RZ, R24 ;  /* 0x000000ffff0e7224 */ /* 0x000fe200078e0018 */
        /* <DEDUP_REMOVED lines=15> */
.L_x_667:
[----:B------:R-:W-:Y:S05]  /*4b60*/  BSYNC.RECONVERGENT B2 ;  /* 0x0000000000027941 */ /* 0x000fea0003800200 */
.L_x_666:
[----:B------:R0:W5:Y:S01]  /*4b70*/  LDG.E.64 R10, desc[UR8][R4.64] ;  /* 0x00000008040a7981 */ /* 0x000162000c1e1b00 */
[----:B------:R-:W-:Y:S01]  /*4b80*/  DSETP.GEU.AND P0, PT, |R8|, |R6|, PT ;  /* 0x400000060800722a */ /* 0x000fe20003f0e200 */
[----:B------:R-:W-:Y:S01]  /*4b90*/  VIADD R13, R16, 0x200 ;  /* 0x00000200100d7836 */ /* 0x000fe20000000000 */
[----:B------:R-:W-:Y:S01]  /*4ba0*/  BSSY.RECONVERGENT B2, `(.L_x_668) ;  /* 0x0000016000027945 */ /* 0x000fe20003800200 */
[----:B------:R-:W-:-:S03]  /*4bb0*/  MOV R12, R6 ;  /* 0x00000006000c7202 */ /* 0x000fc60000000f00 */
[----:B------:R-:W-:Y:S01]  /*4bc0*/  IADD3 R24, P1, PT, R13, R2, RZ ;  /* 0x000000020d187210 */ /* 0x000fe20007f3e0ff */
[----:B------:R-:W-:-:S04]  /*4bd0*/  IMAD.MOV.U32 R13, RZ, RZ, R7 ;  /* 0x000000ffff0d7224 */ /* 0x000fc800078e0007 */
[----:B------:R-:W-:Y:S02]  /*4be0*/  IMAD.X R23, RZ, RZ, R3, P1 ;  /* 0x000000ffff177224 */ /* 0x000fe400008e0603 */
        /* <DEDUP_REMOVED lines=17> */
.L_x_669:
[----:B------:R-:W-:Y:S05]  /*4d00*/  BSYNC.RECONVERGENT B2 ;  /* 0x0000000000027941 */ /* 0x000fea0003800200 */
.L_x_668:
[----:B-----5:R-:W-:Y:S01]  /*4d10*/  DSETP.GEU.AND P0, PT, |R12|, |R10|, PT ;  /* 0x4000000a0c00722a */ /* 0x020fe20003f0e200 */
[----:B------:R-:W-:Y:S01]  /*4d20*/  VIADD R7, R16, 0x300 ;  /* 0x0000030010077836 */ /* 0x000fe20000000000 */
[----:B------:R-:W-:Y:S01]  /*4d30*/  BSSY.RECONVERGENT B2, `(.L_x_670) ;  /* 0x0000016000027945 */ /* 0x000fe20003800200 */
[----:B------:R-:W-:Y:S02]  /*4d40*/  IMAD.MOV.U32 R8, RZ, RZ, R10 ;  /* 0x000000ffff087224 */ /* 0x000fe400078e000a */
[----:B------:R-:W-:Y:S01]  /*4d50*/  IMAD.MOV.U32 R9, RZ, RZ, R11 ;  /* 0x000000ffff097224 */ /* 0x000fe200078e000b */
[----:B------:R-:W-:-:S05]  /*4d60*/  IADD3 R7, P1, PT, R7, R2, RZ ;  /* 0x0000000207077210 */ /* 0x000fca0007f3e0ff */
        /* <DEDUP_REMOVED lines=18> */
.L_x_671:
[----:B------:R-:W-:Y:S05]  /*4e90*/  BSYNC.RECONVERGENT B2 ;  /* 0x0000000000027941 */ /* 0x000fea0003800200 */
.L_x_670:
[----:B------:R-:W-:Y:S01]  /*4ea0*/  VIADD R10, R22, 0x200 ;  /* 0x00000200160a7836 */ /* 0x000fe20000000000 */
[----:B------:R-:W-:Y:S01]  /*4eb0*/  IADD3 R6, P2, PT, R4, 0x2000, RZ ;  /* 0x0000200004067810 */ /* 0x000fe20007f5e0ff */
[----:B------:R-:W-:Y:S01]  /*4ec0*/  VIADD R22, R22, 0x400 ;  /* 0x0000040016167836 */ /* 0x000fe20000000000 */
[----:B------:R-:W-:Y:S01]  /*4ed0*/  IADD3 R18, P1, PT, R18, 0x400, RZ ;  /* 0x0000040012127810 */ /* 0x000fe20007f3e0ff */
[----:B------:R-:W-:Y:S01]  /*4ee0*/  VIADD R16, R16, 0x400 ;  /* 0x0000040010107836 */ /* 0x000fe20000000000 */
[----:B------:R-:W-:Y:S01]  /*4ef0*/  ISETP.GE.AND P0, PT, R10, R17, PT ;  /* 0x000000110a00720c */ /* 0x000fe20003f06270 */
[----:B------:R-:W-:Y:S01]  /*4f00*/  IMAD.X R5, RZ, RZ, R5, P2 ;  /* 0x000000ffff057224 */ /* 0x000fe200010e0605 */
[----:B------:R-:W-:Y:S02]  /*4f10*/  IADD3 R20, P2, PT, R20, 0x2000, RZ ;  /* 0x0000200014147810 */ /* 0x000fe40007f5e0ff */
[----:B------:R-:W-:-:S03]  /*4f20*/  IADD3.X R19, PT, PT, RZ, R19, RZ, P1, !PT ;  /* 0x00000013ff137210 */ /* 0x000fc60000ffe4ff */
[----:B------:R-:W-:-:S06]  /*4f30*/  IMAD.X R21, RZ, RZ, R21, P2 ;  /* 0x000000ffff157224 */ /* 0x000fcc00010e0615 */
[----:B------:R-:W-:Y:S05]  /*4f40*/  @!P0 BRA `(.L_x_672) ;  /* 0xfffffff8003c8947 */ /* 0x000fea000383ffff */
.L_x_658:
[----:B------:R-:W-:Y:S05]  /*4f50*/  BSYNC.RECONVERGENT B1 ;  /* 0x0000000000017941 */ /* 0x000fea0003800200 */
.L_x_657:
        /* <DEDUP_REMOVED lines=32> */
.L_x_674:
[----:B------:R-:W-:Y:S05]  /*5160*/  BSYNC.RECONVERGENT B1 ;  /* 0x0000000000017941 */ /* 0x000fea0003800200 */
.L_x_673:
        /* <DEDUP_REMOVED lines=31> */
.L_x_676:
[----:B------:R-:W-:Y:S05]  /*5360*/  BSYNC.RECONVERGENT B1 ;  /* 0x0000000000017941 */ /* 0x000fea0003800200 */
.L_x_675:
        /* <DEDUP_REMOVED lines=31> */
.L_x_678:
[----:B------:R-:W-:Y:S05]  /*5560*/  BSYNC.RECONVERGENT B1 ;  /* 0x0000000000017941 */ /* 0x000fea0003800200 */
.L_x_677:
[----:B------:R-:W-:Y:S01]  /*5570*/  ISETP.GT.AND P0, PT, R10, 0x17, PT ;  /* 0x000000170a00780c */ /* 0x000fe20003f04270 */
[----:B-1----:R1:W1:Y:S01]  /*5580*/  SHFL.DOWN PT, R6, R2, 0x8, 0x1f ;  /* 0x09001f0002067f89 */ /* 0x00226200000e0000 */
[----:B------:R-:W-:Y:S01]  /*5590*/  BSSY.RECONVERGENT B1, `(.L_x_679) ;  /* 0x000001d000017945 */ /* 0x000fe20003800200 */
[----:B0-----:R-:W-:Y:S01]  /*55a0*/  IMAD.MOV.U32 R8, RZ, RZ, R11 ;  /* 0x000000ffff087224 */ /* 0x001fe200078e000b */
[----:B------:R-:W-:Y:S01]  /*55b0*/  MOV R4, R2 ;  /* 0x0000000200047202 */ /* 0x000fe20000000f00 */
[----:B--2---:R0:W2:Y:S01]  /*55c0*/  SHFL.DOWN PT, R7, R3, 0x8, 0x1f ;  /* 0x09001f0003077f89 */ /* 0x0040a200000e0000 */
[----:B------:R-:W-:Y:S02]  /*55d0*/  IMAD.MOV.U32 R9, RZ, RZ, R12 ;  /* 0x000000ffff097224 */ /* 0x000fe400078e000c */
[----:B------:R-:W-:Y:S01]  /*55e0*/  IMAD.MOV.U32 R5, RZ, RZ, R3 ;  /* 0x000000ffff057224 */ /* 0x000fe200078e0003 */
[----:B---3--:R0:W3:Y:S04]  /*55f0*/  SHFL.DOWN PT, R14, R11, 0x8, 0x1f ;  /* 0x09001f000b0e7f89 */ /* 0x0080e800000e0000 */
        /* <DEDUP_REMOVED lines=22> */
.L_x_680:
[----:B------:R-:W-:Y:S05]  /*5760*/  BSYNC.RECONVERGENT B1 ;  /* 0x0000000000017941 */ /* 0x000fea0003800200 */
.L_x_679:
        /* <DEDUP_REMOVED lines=31> */
.L_x_682:
[----:B------:R-:W-:Y:S05]  /*5960*/  BSYNC.RECONVERGENT B1 ;  /* 0x0000000000017941 */ /* 0x000fea0003800200 */
.L_x_681:
        /* <DEDUP_REMOVED lines=11> */
.L_x_684:
[----:B------:R-:W-:Y:S05]  /*5a20*/  BSYNC.RECONVERGENT B1 ;  /* 0x0000000000017941 */ /* 0x000fea0003800200 */
.L_x_683:
        /* <DEDUP_REMOVED lines=31> */
.L_x_686:
[----:B------:R-:W-:Y:S05]  /*5c20*/  BSYNC.RECONVERGENT B1 ;  /* 0x0000000000017941 */ /* 0x000fea0003800200 */
.L_x_685:
        /* <DEDUP_REMOVED lines=23> */
.L_x_688:
[----:B------:R-:W-:Y:S05]  /*5da0*/  BSYNC.RECONVERGENT B1 ;  /* 0x0000000000017941 */ /* 0x000fea0003800200 */
.L_x_687:
[----:B------:R-:W-:Y:S01]  /*5db0*/  DSETP.GEU.AND P0, PT, |R4|, |R10|, PT ;  /* 0x4000000a0400722a */ /* 0x000fe20003f0e200 */
[----:B------:R-:W-:Y:S01]  /*5dc0*/  BSSY.RECONVERGENT B1, `(.L_x_689) ;  /* 0x0000014000017945 */ /* 0x000fe20003800200 */
[----:B------:R-:W-:Y:S01]  /*5dd0*/  IMAD.MOV.U32 R2, RZ, RZ, R10 ;  /* 0x000000ffff027224 */ /* 0x000fe200078e000a */
[----:B------:R-:W-:Y:S01]  /*5de0*/  MOV R3, R11 ;  /* 0x0000000b00037202 */ /* 0x000fe20000000f00 */
        /* <DEDUP_REMOVED lines=17> */
.L_x_690:
[----:B------:R-:W-:Y:S05]  /*5f00*/  BSYNC.RECONVERGENT B1 ;  /* 0x0000000000017941 */ /* 0x000fea0003800200 */
.L_x_689:
        /* <DEDUP_REMOVED lines=23> */
.L_x_692:
[----:B------:R-:W-:Y:S05]  /*6080*/  BSYNC.RECONVERGENT B1 ;  /* 0x0000000000017941 */ /* 0x000fea0003800200 */
.L_x_691:
        /* <DEDUP_REMOVED lines=21> */
.L_x_694:
[----:B------:R-:W-:Y:S05]  /*61e0*/  BSYNC.RECONVERGENT B1 ;  /* 0x0000000000017941 */ /* 0x000fea0003800200 */
.L_x_693:
        /* <DEDUP_REMOVED lines=21> */
.L_x_696:
[----:B------:R-:W-:Y:S05]  /*6340*/  BSYNC.RECONVERGENT B1 ;  /* 0x0000000000017941 */ /* 0x000fea0003800200 */
.L_x_695:
        /* <DEDUP_REMOVED lines=20> */
.L_x_616:
[----:B------:R-:W-:Y:S05]  /*6490*/  BSYNC.RECONVERGENT B0 ;  /* 0x0000000000007941 */ /* 0x000fea0003800200 */
.L_x_583:
[----:B------:R-:W-:Y:S05]  /*64a0*/  @P1 EXIT ;  /* 0x000000000000194d */ /* 0x000fea0003800000 */
[----:B012-4-:R-:W0:Y:S02]  /*64b0*/  LDC.64 R4, c[0x0][0x390] ;  /* 0x0000e400ff047b82 */ /* 0x017e240000000a00 */
[----:B0-----:R-:W-:Y:S04]  /*64c0*/  STG.E.64 desc[UR8][R4.64], R2 ;  /* 0x0000000204007986 */ /* 0x001fe8000c101b08 */
[----:B------:R-:W-:Y:S01]  /*64d0*/  STG.E.64 desc[UR8][R4.64+0x8], R14 ;  /* 0x0000080e04007986 */ /* 0x000fe2000c101b08 */
[----:B------:R-:W-:Y:S05]  /*64e0*/  EXIT ;  /* 0x000000000000794d */ /* 0x000fea0003800000 */
.L_x_697:
        /* <DEDUP_REMOVED lines=9> */
.L_x_739:


//--------------------- .text._Z7kernelBPdS_ii    --------------------------
	.section	.text._Z7kernelBPdS_ii,"ax",@progbits
	.align	128
        .global         _Z7kernelBPdS_ii
        .type           _Z7kernelBPdS_ii,@function
        .size           _Z7kernelBPdS_ii,(.L_x_729 - _Z7kernelBPdS_ii)
        .other          _Z7kernelBPdS_ii,@"STO_CUDA_ENTRY STV_DEFAULT"
_Z7kernelBPdS_ii:
.text._Z7kernelBPdS_ii:
[----:B------:R-:W-:Y:S01]  /*0000*/  LDC R1, c[0x0][0x37c] ;  /* 0x0000df00ff017b82 */ /* 0x000fe20000000800 */
[----:B------:R-:W0:Y:S07]  /*0010*/  S2R R3, SR_TID.X ;  /* 0x0000000000037919 */ /* 0x000e2e0000002100 */
[----:B------:R-:W0:Y:S08]  /*0020*/  S2UR UR4, SR_CTAID.X ;  /* 0x00000000000479c3 */ /* 0x000e300000002500 */
[----:B------:R-:W0:Y:S08]  /*0030*/  LDC R20, c[0x0][0x360] ;  /* 0x0000d800ff147b82 */ /* 0x000e300000000800 */
[----:B------:R-:W1:Y:S01]  /*0040*/  LDC.64 R12, c[0x0][0x390] ;  /* 0x0000e400ff0c7b82 */ /* 0x000e620000000a00 */
[----:B0-----:R-:W-:-:S04]  /*0050*/  IMAD R0, R20, UR4, R3 ;  /* 0x0000000414007c24 */ /* 0x001fc8000f8e0203 */
[----:B-1----:R-:W-:-:S05]  /*0060*/  IMAD.X R21, R0, 0x1, R13, PT ;  /* 0x0000000100157824 */ /* 0x002fca00038e060d */
[----:B------:R-:W-:-:S13]  /*0070*/  ISETP.GE.AND P0, PT, R21, R12, PT ;  /* 0x0000000c1500720c */ /* 0x000fda0003f06270 */
[----:B------:R-:W-:Y:S05]  /*0080*/  @P0 EXIT ;  /* 0x000000000000094d */ /* 0x000fea0003800000 */
[----:B------:R-:W0:Y:S01]  /*0090*/  LDC.64 R8, c[0x0][0x380] ;  /* 0x0000e000ff087b82 */ /* 0x000e220000000a00 */
[----:B------:R-:W1:Y:S01]  /*00a0*/  S2R R29, SR_TID.Y ;  /* 0x00000000001d7919 */ /* 0x000e620000002200 */
[----:B------:R-:W2:Y:S01]  /*00b0*/  LDCU UR4, c[0x0][0x364] ;  /* 0x00006c80ff0477ac */ /* 0x000ea20008000800 */
[----:B------:R-:W-:Y:S01]  /*00c0*/  IMAD R3, R13, R12, R13 ;  /* 0x0000000c0d037224 */ /* 0x000fe200078e020d */
[----:B------:R-:W3:Y:S04]  /*00d0*/  LDCU UR6, c[0x0][0x370] ;  /* 0x00006e00ff0677ac */ /* 0x000ee80008000800 */
[----:B------:R-:W4:Y:S01]  /*00e0*/  LDC.64 R10, c[0x0][0x388] ;  /* 0x0000e200ff0a7b82 */ /* 0x000f220000000a00 */
[----:B------:R-:W0:Y:S01]  /*00f0*/  LDCU.64 UR8, c[0x0][0x358] ;  /* 0x00006b00ff0877ac */ /* 0x000e220008000a00 */
[----:B------:R-:W0:Y:S06]  /*0100*/  LDCU UR7, c[0x0][0x390] ;  /* 0x00007200ff0777ac */ /* 0x000e2c0008000800 */
[----:B------:R-:W2:Y:S08]  /*0110*/  S2UR UR5, SR_CTAID.Y ;  /* 0x00000000000579c3 */ /* 0x000eb00000002600 */
[----:B------:R-:W1:Y:S01]  /*0120*/  LDC R0, c[0x0][0x394] ;  /* 0x0000e500ff007b82 */ /* 0x000e620000000800 */
[----:B0-----:R-:W-:-:S04]  /*0130*/  IMAD.WIDE R8, R3, 0x8, R8 ;  /* 0x0000000803087825 */ /* 0x001fc800078e0208 */
[----:B---3--:R-:W-:-:S03]  /*0140*/  IMAD R20, R20, UR6, RZ ;  /* 0x0000000614147c24 */ /* 0x008fc6000f8e02ff */
[----:B------:R-:W0:Y:S01]  /*0150*/  LDC.64 R4, c[0x0][0x380] ;  /* 0x0000e000ff047b82 */ /* 0x000e220000000a00 */
[----:B----4-:R-:W-:-:S07]  /*0160*/  IMAD.WIDE R10, R13, 0x8, R10 ;  /* 0x000000080d0a7825 */ /* 0x010fce00078e020a */
[----:B------:R-:W3:Y:S01]  /*0170*/  LDC.64 R6, c[0x0][0x388] ;  /* 0x0000e200ff067b82 */ /* 0x000ee20000000a00 */
[----:B--2---:R-:W-:-:S12]  /*0180*/  UIMAD UR4, UR4, UR5, URZ ;  /* 0x00000005040472a4 */ /* 0x004fd8000f8e02ff */
.L_x_702:
[----:B-1----:R-:W-:Y:S01]  /*0190*/  LOP3.LUT P0, RZ, R29, UR4, RZ, 0xfc, !PT ;  /* 0x000000041dff7c12 */ /* 0x002fe2000f80fcff */
[----:B------:R-:W-:Y:S03]  /*01a0*/  BSSY.RECONVERGENT B0, `(.L_x_698) ;  /* 0x000001e000007945 */ /* 0x000fe60003800200 */
[----:B------:R-:W-:-:S13]  /*01b0*/  ISETP.LE.OR P0, PT, R21, R0, P0 ;  /* 0x000000001500720c */ /* 0x000fda0000703670 */
[----:B------:R-:W-:Y:S05]  /*01c0*/  @P0 BRA `(.L_x_699) ;  /* 0x00000000006c0947 */ /* 0x000fea0003800000 */
[----:B------:R-:W2:Y:S01]  /*01d0*/  LDG.E.64 R32, desc[UR8][R8.64] ;  /* 0x0000000808207981 */ /* 0x000ea2000c1e1b00 */
[----:B------:R-:W-:-:S03]  /*01e0*/  IMAD R19, R0, UR7, R21 ;  /* 0x0000000700137c24 */ /* 0x000fc6000f8e0215 */
[----:B------:R1:W5:Y:S01]  /*01f0*/  LDG.E.64 R12, desc[UR8][R10.64] ;  /* 0x000000080a0c7981 */ /* 0x000362000c1e1b00 */
[----:B0-----:R-:W-:-:S06]  /*0200*/  IMAD.WIDE R18, R19, 0x8, R4 ;  /* 0x0000000813127825 */ /* 0x001fcc00078e0204 */
[----:B------:R-:W4:Y:S01]  /*0210*/  LDG.E.64 R18, desc[UR8][R18.64] ;  /* 0x0000000812127981 */ /* 0x000f22000c1e1b00 */
[----:B------:R-:W-:Y:S01]  /*0220*/  IMAD.MOV.U32 R2, RZ, RZ, 0x1 ;  /* 0x00000001ff027424 */ /* 0x000fe200078e00ff */
[----:B------:R-:W-:Y:S01]  /*0230*/  BSSY.RECONVERGENT B1, `(.L_x_700) ;  /* 0x0000010000017945 */ /* 0x000fe20003800200 */
[----:B--2---:R-:W0:Y:S04]  /*0240*/  MUFU.RCP64H R3, R33 ;  /* 0x0000002100037308 */ /* 0x004e280000001800 */
[----:B0-----:R-:W-:-:S08]  /*0250*/  DFMA R14, -R32, R2, 1 ;  /* 0x3ff00000200e742b */ /* 0x001fd00000000102 */
[----:B------:R-:W-:-:S08]  /*0260*/  DFMA R14, R14, R14, R14 ;  /* 0x0000000e0e0e722b */ /* 0x000fd0000000000e */
[----:B------:R-:W-:-:S08]  /*0270*/  DFMA R14, R2, R14, R2 ;  /* 0x0000000e020e722b */ /* 0x000fd00000000002 */
[----:B------:R-:W-:-:S08]  /*0280*/  DFMA R2, -R32, R14, 1 ;  /* 0x3ff000002002742b */ /* 0x000fd0000000010e */
[----:B------:R-:W-:-:S08]  /*0290*/  DFMA R2, R14, R2, R14 ;  /* 0x000000020e02722b */ /* 0x000fd0000000000e */
[----:B----4-:R-:W-:-:S08]  /*02a0*/  DMUL R14, R18, R2 ;  /* 0x00000002120e7228 */ /* 0x010fd00000000000 */
[----:B------:R-:W-:-:S08]  /*02b0*/  DFMA R16, -R32, R14, R18 ;  /* 0x0000000e2010722b */ /* 0x000fd00000000112 */
[----:B------:R-:W-:Y:S01]  /*02c0*/  DFMA R2, R2, R16, R14 ;  /* 0x000000100202722b */ /* 0x000fe2000000000e */
[----:B------:R-:W-:-:S09]  /*02d0*/  FSETP.GEU.AND P1, PT, |R19|, 6.5827683646048100446e-37, PT ;  /* 0x036000001300780b */ /* 0x000fd20003f2e200 */
[----:B------:R-:W-:-:S05]  /*02e0*/  FFMA R14, RZ, R33, R3 ;  /* 0x00000021ff0e7223 */ /* 0x000fca0000000003 */
[----:B------:R-:W-:-:S13]  /*02f0*/  FSETP.GT.AND P0, PT, |R14|, 1.469367938527859385e-39, PT ;  /* 0x001000000e00780b */ /* 0x000fda0003f04200 */
[----:B-1----:R-:W-:Y:S05]  /*0300*/  @P0 BRA P1, `(.L_x_701) ;  /* 0x0000000000080947 */ /* 0x002fea0000800000 */
[----:B------:R-:W-:-:S07]  /*0310*/  MOV R30, 0x330 ;  /* 0x00000330001e7802 */ /* 0x000fce0000000f00 */
[----:B---3-5:R-:W-:Y:S05]  /*0320*/  CALL.REL.NOINC `($__internal_0_$__cuda_sm20_div_rn_f64_full) ;  /* 0x0000000000287944 */ /* 0x028fea0003c00000 */
.L_x_701:
[----:B------:R-:W-:Y:S05]  /*0330*/  BSYNC.RECONVERGENT B1 ;  /* 0x0000000000017941 */ /* 0x000fea0003800200 */
.L_x_700:
[----:B---3--:R-:W-:-:S05]  /*0340*/  IMAD.WIDE R14, R21, 0x8, R6 ;  /* 0x00000008150e7825 */ /* 0x008fca00078e0206 */
[----:B------:R-:W2:Y:S02]  /*0350*/  LDG.E.64 R16, desc[UR8][R14.64] ;  /* 0x000000080e107981 */ /* 0x000ea4000c1e1b00 */
[----:B--2--5:R-:W-:-:S07]  /*0360*/  DFMA R12, R12, -R2, R16 ;  /* 0x800000020c0c722b */ /* 0x024fce0000000010 */
[----:B------:R1:W-:Y:S04]  /*0370*/  STG.E.64 desc[UR8][R14.64], R12 ;  /* 0x0000000c0e007986 */ /* 0x0003e8000c101b08 */
.L_x_699:
[----:B------:R-:W-:Y:S05]  /*0380*/  BSYNC.RECONVERGENT B0 ;  /* 0x0000000000007941 */ /* 0x000fea0003800200 */
.L_x_698:
[----:B------:R-:W-:-:S05]  /*0390*/  IMAD.IADD R21, R20, 0x1, R21 ;  /* 0x0000000114157824 */ /* 0x000fca00078e0215 */
[----:B------:R-:W-:-:S13]  /*03a0*/  ISETP.GE.AND P0, PT, R21, UR7, PT ;  /* 0x0000000715007c0c */ /* 0x000fda000bf06270 */
[----:B------:R-:W-:Y:S05]  /*03b0*/  @!P0 BRA `(.L_x_702) ;  /* 0xfffffffc00748947 */ /* 0x000fea000383ffff */
[----:B------:R-:W-:Y:S05]  /*03c0*/  EXIT ;  /* 0x000000000000794d */ /* 0x000fea0003800000 */
        .weak           $__internal_0_$__cuda_sm20_div_rn_f64_full
        .type           $__internal_0_$__cuda_sm20_div_rn_f64_full,@function
        .size           $__internal_0_$__cuda_sm20_div_rn_f64_full,(.L_x_729 - $__internal_0_$__cuda_sm20_div_rn_f64_full)
$__internal_0_$__cuda_sm20_div_rn_f64_full:
[C---:B------:R-:W-:Y:S01]  /*03d0*/  FSETP.GEU.AND P0, PT, |R33|.reuse, 1.469367938527859385e-39, PT ;  /* 0x001000002100780b */ /* 0x040fe20003f0e200 */
[--C-:B------:R-:W-:Y:S01]  /*03e0*/  IMAD.MOV.U32 R14, RZ, RZ, R32.reuse ;  /* 0x000000ffff0e7224 */ /* 0x100fe200078e0020 */
[C---:B------:R-:W-:Y:S01]  /*03f0*/  LOP3.LUT R16, R33.reuse, 0x800fffff, RZ, 0xc0, !PT ;  /* 0x800fffff21107812 */ /* 0x040fe200078ec0ff */
[----:B------:R-:W-:Y:S01]  /*0400*/  IMAD.MOV.U32 R15, RZ, RZ, R33 ;  /* 0x000000ffff0f7224 */ /* 0x000fe200078e0021 */
[----:B------:R-:W-:Y:S01]  /*0410*/  BSSY.RECONVERGENT B2, `(.L_x_703) ;  /* 0x0000057000027945 */ /* 0x000fe20003800200 */
[----:B------:R-:W-:Y:S01]  /*0420*/  IMAD.MOV.U32 R3, RZ, RZ, R19 ;  /* 0x000000ffff037224 */ /* 0x000fe200078e0013 */
[----:B------:R-:W-:Y:S01]  /*0430*/  LOP3.LUT R17, R16, 0x3ff00000, RZ, 0xfc, !PT ;  /* 0x3ff0000010117812 */ /* 0x000fe200078efcff */
[----:B------:R-:W-:Y:S01]  /*0440*/  IMAD.MOV.U32 R16, RZ, RZ, R32 ;  /* 0x000000ffff107224 */ /* 0x000fe200078e0020 */
[----:B------:R-:W-:Y:S01]  /*0450*/  LOP3.LUT R32, R33, 0x7ff00000, RZ, 0xc0, !PT ;  /* 0x7ff0000021207812 */ /* 0x000fe200078ec0ff */
[----:B------:R-:W-:Y:S01]  /*0460*/  IMAD.MOV.U32 R22, RZ, RZ, 0x1 ;  /* 0x00000001ff167424 */ /* 0x000fe200078e00ff */
[C---:B------:R-:W-:Y:S01]  /*0470*/  FSETP.GEU.AND P2, PT, |R3|.reuse, 1.469367938527859385e-39, PT ;  /* 0x001000000300780b */ /* 0x040fe20003f4e200 */
[----:B------:R-:W-:Y:S01]  /*0480*/  IMAD.MOV.U32 R2, RZ, RZ, R18 ;  /* 0x000000ffff027224 */ /* 0x000fe200078e0012 */
[----:B------:R-:W-:Y:S01]  /*0490*/  LOP3.LUT R31, R3, 0x7ff00000, RZ, 0xc0, !PT ;  /* 0x7ff00000031f7812 */ /* 0x000fe200078ec0ff */
[----:B------:R-:W-:Y:S01]  /*04a0*/  @!P0 DMUL R16, R14, 8.98846567431157953865e+307 ;  /* 0x7fe000000e108828 */ /* 0x000fe20000000000 */
[----:B------:R-:W-:-:S02]  /*04b0*/  IMAD.MOV.U32 R28, RZ, RZ, 0x1ca00000 ;  /* 0x1ca00000ff1c7424 */ /* 0x000fc400078e00ff */
[----:B------:R-:W-:Y:S01]  /*04c0*/  ISETP.GE.U32.AND P1, PT, R31, R32, PT ;  /* 0x000000201f00720c */ /* 0x000fe20003f26070 */
[----:B------:R-:W-:Y:S02]  /*04d0*/  IMAD.MOV.U32 R33, RZ, RZ, R31 ;  /* 0x000000ffff217224 */ /* 0x000fe400078e001f */
[----:B------:R-:W0:Y:S04]  /*04e0*/  MUFU.RCP64H R23, R17 ;  /* 0x0000001100177308 */ /* 0x000e280000001800 */
[----:B------:R-:W-:Y:S02]  /*04f0*/  @!P2 LOP3.LUT R24, R15, 0x7ff00000, RZ, 0xc0, !PT ;  /* 0x7ff000000f18a812 */ /* 0x000fe400078ec0ff */
[----:B------:R-:W-:Y:S02]  /*0500*/  @!P0 LOP3.LUT R32, R17, 0x7ff00000, RZ, 0xc0, !PT ;  /* 0x7ff0000011208812 */ /* 0x000fe400078ec0ff */
[----:B------:R-:W-:Y:S01]  /*0510*/  @!P2 ISETP.GE.U32.AND P3, PT, R31, R24, PT ;  /* 0x000000181f00a20c */ /* 0x000fe20003f66070 */
[----:B------:R-:W-:-:S02]  /*0520*/  @!P2 IMAD.MOV.U32 R24, RZ, RZ, RZ ;  /* 0x000000ffff18a224 */ /* 0x000fc400078e00ff */
[----:B------:R-:W-:Y:S01]  /*0530*/  VIADD R34, R32, 0xffffffff ;  /* 0xffffffff20227836 */ /* 0x000fe20000000000 */
[----:B------:R-:W-:-:S04]  /*0540*/  @!P2 SEL R25, R28, 0x63400000, !P3 ;  /* 0x634000001c19a807 */ /* 0x000fc80005800000 */
[----:B------:R-:W-:Y:S01]  /*0550*/  @!P2 LOP3.LUT R25, R25, 0x80000000, R3, 0xf8, !PT ;  /* 0x800000001919a812 */ /* 0x000fe200078ef803 */
[----:B0-----:R-:W-:-:S03]  /*0560*/  DFMA R18, R22, -R16, 1 ;  /* 0x3ff000001612742b */ /* 0x001fc60000000810 */
[----:B------:R-:W-:-:S05]  /*0570*/  @!P2 LOP3.LUT R25, R25, 0x100000, RZ, 0xfc, !PT ;  /* 0x001000001919a812 */ /* 0x000fca00078efcff */
[----:B------:R-:W-:-:S08]  /*0580*/  DFMA R18, R18, R18, R18 ;  /* 0x000000121212722b */ /* 0x000fd00000000012 */
[----:B------:R-:W-:Y:S01]  /*0590*/  DFMA R22, R22, R18, R22 ;  /* 0x000000121616722b */ /* 0x000fe20000000016 */
[----:B------:R-:W-:Y:S01]  /*05a0*/  SEL R19, R28, 0x63400000, !P1 ;  /* 0x634000001c137807 */ /* 0x000fe20004800000 */
[----:B------:R-:W-:-:S03]  /*05b0*/  IMAD.MOV.U32 R18, RZ, RZ, R2 ;  /* 0x000000ffff127224 */ /* 0x000fc600078e0002 */
[----:B------:R-:W-:-:S03]  /*05c0*/  LOP3.LUT R19, R19, 0x800fffff, R3, 0xf8, !PT ;  /* 0x800fffff13137812 */ /* 0x000fc600078ef803 */
[----:B------:R-:W-:-:S03]  /*05d0*/  DFMA R26, R22, -R16, 1 ;  /* 0x3ff00000161a742b */ /* 0x000fc60000000810 */
[----:B------:R-:W-:-:S05]  /*05e0*/  @!P2 DFMA R18, R18, 2, -R24 ;  /* 0x400000001212a82b */ /* 0x000fca0000000818 */
[----:B------:R-:W-:-:S05]  /*05f0*/  DFMA R26, R22, R26, R22 ;  /* 0x0000001a161a722b */ /* 0x000fca0000000016 */
[----:B------:R-:W-:-:S03]  /*0600*/  @!P2 LOP3.LUT R33, R19, 0x7ff00000, RZ, 0xc0, !PT ;  /* 0x7ff000001321a812 */ /* 0x000fc600078ec0ff */
[----:B------:R-:W-:Y:S02]  /*0610*/  DMUL R22, R26, R18 ;  /* 0x000000121a167228 */ /* 0x000fe40000000000 */
[----:B------:R-:W-:-:S05]  /*0620*/  VIADD R24, R33, 0xffffffff ;  /* 0xffffffff21187836 */ /* 0x000fca0000000000 */
[----:B------:R-:W-:Y:S01]  /*0630*/  ISETP.GT.U32.AND P0, PT, R24, 0x7feffffe, PT ;  /* 0x7feffffe1800780c */ /* 0x000fe20003f04070 */
[----:B------:R-:W-:-:S03]  /*0640*/  DFMA R24, R22, -R16, R18 ;  /* 0x800000101618722b */ /* 0x000fc60000000012 */
[----:B------:R-:W-:-:S05]  /*0650*/  ISETP.GT.U32.OR P0, PT, R34, 0x7feffffe, P0 ;  /* 0x7feffffe2200780c */ /* 0x000fca0000704470 */
[----:B------:R-:W-:-:S08]  /*0660*/  DFMA R24, R26, R24, R22 ;  /* 0x000000181a18722b */ /* 0x000fd00000000016 */
[----:B------:R-:W-:Y:S05]  /*0670*/  @P0 BRA `(.L_x_704) ;  /* 0x00000000006c0947 */ /* 0x000fea0003800000 */
[----:B------:R-:W-:Y:S01]  /*0680*/  LOP3.LUT R22, R15, 0x7ff00000, RZ, 0xc0, !PT ;  /* 0x7ff000000f167812 */ /* 0x000fe200078ec0ff */
[----:B------:R-:W-:-:S03]  /*0690*/  IMAD.MOV.U32 R26, RZ, RZ, RZ ;  /* 0x000000ffff1a7224 */ /* 0x000fc600078e00ff */
[CC--:B------:R-:W-:Y:S02]  /*06a0*/  VIADDMNMX R2, R31.reuse, -R22.reuse, 0xb9600000, !PT ;  /* 0xb96000001f027446 */ /* 0x0c0fe40007800916 */
[----:B------:R-:W-:Y:S02]  /*06b0*/  ISETP.GE.U32.AND P0, PT, R31, R22, PT ;  /* 0x000000161f00720c */ /* 0x000fe40003f06070 */
[----:B------:R-:W-:Y:S02]  /*06c0*/  VIMNMX R2, PT, PT, R2, 0x46a00000, PT ;  /* 0x46a0000002027848 */ /* 0x000fe40003fe0100 */
[----:B------:R-:W-:-:S05]  /*06d0*/  SEL R3, R28, 0x63400000, !P0 ;  /* 0x634000001c037807 */ /* 0x000fca0004000000 */
[----:B------:R-:W-:-:S04]  /*06e0*/  IMAD.IADD R2, R2, 0x1, -R3 ;  /* 0x0000000102027824 */ /* 0x000fc800078e0a03 */
[----:B------:R-:W-:-:S06]  /*06f0*/  VIADD R27, R2, 0x7fe00000 ;  /* 0x7fe00000021b7836 */ /* 0x000fcc0000000000 */
[----:B------:R-:W-:-:S10]  /*0700*/  DMUL R22, R24, R26 ;  /* 0x0000001a18167228 */ /* 0x000fd40000000000 */
[----:B------:R-:W-:-:S13]  /*0710*/  FSETP.GTU.AND P0, PT, |R23|, 1.469367938527859385e-39, PT ;  /* 0x001000001700780b */ /* 0x000fda0003f0c200 */
[----:B------:R-:W-:Y:S05]  /*0720*/  @P0 BRA `(.L_x_705) ;  /* 0x0000000000940947 */ /* 0x000fea0003800000 */
[----:B------:R-:W-:Y:S01]  /*0730*/  DFMA R16, R24, -R16, R18 ;  /* 0x800000101810722b */ /* 0x000fe20000000012 */
[----:B------:R-:W-:-:S09]  /*0740*/  IMAD.MOV.U32 R26, RZ, RZ, RZ ;  /* 0x000000ffff1a7224 */ /* 0x000fd200078e00ff */
[C---:B------:R-:W-:Y:S02]  /*0750*/  FSETP.NEU.AND P0, PT, R17.reuse, RZ, PT ;  /* 0x000000ff1100720b */ /* 0x040fe40003f0d000 */
[----:B------:R-:W-:-:S04]  /*0760*/  LOP3.LUT R3, R17, 0x80000000, R15, 0x48, !PT ;  /* 0x8000000011037812 */ /* 0x000fc800078e480f */
[----:B------:R-:W-:-:S07]  /*0770*/  LOP3.LUT R27, R3, R27, RZ, 0xfc, !PT ;  /* 0x0000001b031b7212 */ /* 0x000fce00078efcff */
[----:B------:R-:W-:Y:S05]  /*0780*/  @!P0 BRA `(.L_x_705) ;  /* 0x00000000007c8947 */ /* 0x000fea0003800000 */
[----:B------:R-:W-:Y:S02]  /*0790*/  IMAD.MOV R15, RZ, RZ, -R2 ;  /* 0x000000ffff0f7224 */ /* 0x000fe400078e0a02 */
[----:B------:R-:W-:-:S06]  /*07a0*/  IMAD.MOV.U32 R14, RZ, RZ, RZ ;  /* 0x000000ffff0e7224 */ /* 0x000fcc00078e00ff */
[----:B------:R-:W-:Y:S02]  /*07b0*/  DFMA R14, R22, -R14, R24 ;  /* 0x8000000e160e722b */ /* 0x000fe40000000018 */
[----:B------:R-:W-:-:S04]  /*07c0*/  DMUL.RP R24, R24, R26 ;  /* 0x0000001a18187228 */ /* 0x000fc80000008000 */
[----:B------:R-:W-:-:S04]  /*07d0*/  IADD3 R14, PT, PT, -R2, -0x43300000, RZ ;  /* 0xbcd00000020e7810 */ /* 0x000fc80007ffe1ff */
[----:B------:R-:W-:Y:S02]  /*07e0*/  FSETP.NEU.AND P0, PT, |R15|, R14, PT ;  /* 0x0000000e0f00720b */ /* 0x000fe40003f0d200 */
[----:B------:R-:W-:Y:S02]  /*07f0*/  LOP3.LUT R3, R25, R3, RZ, 0x3c, !PT ;  /* 0x0000000319037212 */ /* 0x000fe400078e3cff */
[----:B------:R-:W-:Y:S02]  /*0800*/  FSEL R22, R24, R22, !P0 ;  /* 0x0000001618167208 */ /* 0x000fe40004000000 */
[----:B------:R-:W-:Y:S01]  /*0810*/  FSEL R23, R3, R23, !P0 ;  /* 0x0000001703177208 */ /* 0x000fe20004000000 */
[----:B------:R-:W-:Y:S06]  /*0820*/  BRA `(.L_x_705) ;  /* 0x0000000000547947 */ /* 0x000fec0003800000 */
.L_x_704:
[----:B------:R-:W-:-:S14]  /*0830*/  DSETP.NAN.AND P0, PT, R2, R2, PT ;  /* 0x000000020200722a */ /* 0x000fdc0003f08000 */
[----:B------:R-:W-:Y:S05]  /*0840*/  @P0 BRA `(.L_x_706) ;  /* 0x0000000000440947 */ /* 0x000fea0003800000 */
[----:B------:R-:W-:-:S14]  /*0850*/  DSETP.NAN.AND P0, PT, R14, R14, PT ;  /* 0x0000000e0e00722a */ /* 0x000fdc0003f08000 */
[----:B------:R-:W-:Y:S05]  /*0860*/  @P0 BRA `(.L_x_707) ;  /* 0x0000000000300947 */ /* 0x000fea0003800000 */
[----:B------:R-:W-:Y:S01]  /*0870*/  ISETP.NE.AND P0, PT, R33, R32, PT ;  /* 0x000000202100720c */ /* 0x000fe20003f05270 */
[----:B------:R-:W-:Y:S02]  /*0880*/  IMAD.MOV.U32 R22, RZ, RZ, 0x0 ;  /* 0x00000000ff167424 */ /* 0x000fe400078e00ff */
[----:B------:R-:W-:-:S10]  /*0890*/  IMAD.MOV.U32 R23, RZ, RZ, -0x80000 ;  /* 0xfff80000ff177424 */ /* 0x000fd400078e00ff */
[----:B------:R-:W-:Y:S05]  /*08a0*/  @!P0 BRA `(.L_x_705) ;  /* 0x0000000000348947 */ /* 0x000fea0003800000 */
[----:B------:R-:W-:Y:S02]  /*08b0*/  ISETP.NE.AND P0, PT, R33, 0x7ff00000, PT ;  /* 0x7ff000002100780c */ /* 0x000fe40003f05270 */
[----:B------:R-:W-:Y:S02]  /*08c0*/  LOP3.LUT R23, R3, 0x80000000, R15, 0x48, !PT ;  /* 0x8000000003177812 */ /* 0x000fe400078e480f */
[----:B------:R-:W-:-:S13]  /*08d0*/  ISETP.EQ.OR P0, PT, R32, RZ, !P0 ;  /* 0x000000ff2000720c */ /* 0x000fda0004702670 */
[----:B------:R-:W-:Y:S01]  /*08e0*/  @P0 LOP3.LUT R2, R23, 0x7ff00000, RZ, 0xfc, !PT ;  /* 0x7ff0000017020812 */ /* 0x000fe200078efcff */
[----:B------:R-:W-:Y:S02]  /*08f0*/  @!P0 IMAD.MOV.U32 R22, RZ, RZ, RZ ;  /* 0x000000ffff168224 */ /* 0x000fe400078e00ff */
[----:B------:R-:W-:Y:S02]  /*0900*/  @P0 IMAD.MOV.U32 R22, RZ, RZ, RZ ;  /* 0x000000ffff160224 */ /* 0x000fe400078e00ff */
[----:B------:R-:W-:Y:S01]  /*0910*/  @P0 IMAD.MOV.U32 R23, RZ, RZ, R2 ;  /* 0x000000ffff170224 */ /* 0x000fe200078e0002 */
[----:B------:R-:W-:Y:S06]  /*0920*/  BRA `(.L_x_705) ;  /* 0x0000000000147947 */ /* 0x000fec0003800000 */
.L_x_707:
[----:B------:R-:W-:Y:S01]  /*0930*/  LOP3.LUT R23, R15, 0x80000, RZ, 0xfc, !PT ;  /* 0x000800000f177812 */ /* 0x000fe200078efcff */
[----:B------:R-:W-:Y:S01]  /*0940*/  IMAD.MOV.U32 R22, RZ, RZ, R14 ;  /* 0x000000ffff167224 */ /* 0x000fe200078e000e */
[----:B------:R-:W-:Y:S06]  /*0950*/  BRA `(.L_x_705) ;  /* 0x0000000000087947 */ /* 0x000fec0003800000 */
.L_x_706:
[----:B------:R-:W-:Y:S01]  /*0960*/  LOP3.LUT R23, R3, 0x80000, RZ, 0xfc, !PT ;  /* 0x0008000003177812 */ /* 0x000fe200078efcff */
[----:B------:R-:W-:-:S07]  /*0970*/  IMAD.MOV.U32 R22, RZ, RZ, R2 ;  /* 0x000000ffff167224 */ /* 0x000fce00078e0002 */
.L_x_705:
[----:B------:R-:W-:Y:S05]  /*0980*/  BSYNC.RECONVERGENT B2 ;  /* 0x0000000000027941 */ /* 0x000fea0003800200 */
.L_x_703:
[----:B------:R-:W-:Y:S02]  /*0990*/  IMAD.MOV.U32 R31, RZ, RZ, 0x0 ;  /* 0x00000000ff1f7424 */ /* 0x000fe400078e00ff */
[----:B------:R-:W-:Y:S02]  /*09a0*/  IMAD.MOV.U32 R2, RZ, RZ, R22 ;  /* 0x000000ffff027224 */ /* 0x000fe400078e0016 */
[----:B------:R-:W-:Y:S01]  /*09b0*/  IMAD.MOV.U32 R3, RZ, RZ, R23 ;  /* 0x000000ffff037224 */ /* 0x000fe200078e0017 */
[----:B------:R-:W-:Y:S06]  /*09c0*/  RET.REL.NODEC R30 `(_Z7kernelBPdS_ii) ;  /* 0xfffffff41e8c7950 */ /* 0x000fec0003c3ffff */
.L_x_708:
        /* <DEDUP_REMOVED lines=11> */
.L_x_729:


//--------------------- .text._Z7kernelAPdii      --------------------------
	.section	.text._Z7kernelAPdii,"ax",@progbits
	.align	128
        .global         _Z7kernelAPdii
        .type           _Z7kernelAPdii,@function
        .size           _Z7kernelAPdii,(.L_x_730 - _Z7kernelAPdii)
        .other          _Z7kernelAPdii,@"STO_CUDA_ENTRY STV_DEFAULT"
_Z7kernelAPdii:
.text._Z7kernelAPdii:
[----:B------:R-:W-:Y:S01]  /*0000*/  LDC R1, c[0x0][0x37c] ;  /* 0x0000df00ff017b82 */ /* 0x000fe20000000800 */
[----:B------:R-:W0:Y:S07]  /*0010*/  S2R R3, SR_TID.X ;  /* 0x0000000000037919 */ /* 0x000e2e0000002100 */
[----:B------:R-:W0:Y:S08]  /*0020*/  S2UR UR4, SR_CTAID.X ;  /* 0x00000000000479c3 */ /* 0x000e300000002500 */
[----:B------:R-:W0:Y:S01]  /*0030*/  LDC R8, c[0x0][0x360] ;  /* 0x0000d800ff087b82 */ /* 0x000e220000000800 */
[----:B------:R-:W1:Y:S01]  /*0040*/  LDCU UR5, c[0x0][0x364] ;  /* 0x00006c80ff0577ac */ /* 0x000e620008000800 */
[----:B------:R-:W2:Y:S06]  /*0050*/  LDCU UR6, c[0x0][0x374] ;  /* 0x00006e80ff0677ac */ /* 0x000eac0008000800 */
[----:B------:R-:W3:Y:S01]  /*0060*/  LDC.64 R6, c[0x0][0x388] ;  /* 0x0000e200ff067b82 */ /* 0x000ee20000000a00 */
[----:B0-----:R-:W-:-:S04]  /*0070*/  IMAD R0, R8, UR4, R3 ;  /* 0x0000000408007c24 */ /* 0x001fc8000f8e0203 */
[----:B---3--:R-:W-:-:S05]  /*0080*/  IMAD.X R9, R0, 0x1, R7, PT ;  /* 0x0000000100097824 */ /* 0x008fca00038e0607 */
[----:B------:R-:W-:-:S13]  /*0090*/  ISETP.GE.AND P0, PT, R9, R6, PT ;  /* 0x000000060900720c */ /* 0x000fda0003f06270 */
[----:B-12---:R-:W-:Y:S05]  /*00a0*/  @P0 EXIT ;  /* 0x000000000000094d */ /* 0x006fea0003800000 */
[----:B------:R-:W0:Y:S01]  /*00b0*/  S2R R13, SR_CTAID.Y ;  /* 0x00000000000d7919 */ /* 0x000e220000002600 */
[----:B------:R-:W-:Y:S01]  /*00c0*/  UIMAD UR4, UR5, UR6, URZ ;  /* 0x00000006050472a4 */ /* 0x000fe2000f8e02ff */
[----:B------:R-:W1:Y:S01]  /*00d0*/  LDC.64 R16, c[0x0][0x380] ;  /* 0x0000e000ff107b82 */ /* 0x000e620000000a00 */
[----:B------:R-:W-:Y:S01]  /*00e0*/  IMAD R21, R7, R6, R7 ;  /* 0x0000000607157224 */ /* 0x000fe200078e0207 */
[----:B------:R-:W2:Y:S03]  /*00f0*/  S2R R0, SR_TID.Y ;  /* 0x0000000000007919 */ /* 0x000ea60000002200 */
[----:B------:R-:W-:Y:S01]  /*0100*/  IMAD R11, RZ, RZ, -UR4 ;  /* 0x80000004ff0b7e24 */ /* 0x000fe2000f8e02ff */
[----:B------:R-:W-:Y:S02]  /*0110*/  ISETP.NE.U32.AND P3, PT, RZ, UR4, PT ;  /* 0x00000004ff007c0c */ /* 0x000fe4000bf65070 */
[----:B------:R-:W3:Y:S08]  /*0120*/  I2F.U32.RP R4, UR4 ;  /* 0x0000000400047d06 */ /* 0x000ef00008209000 */
[----:B---3--:R-:W3:Y:S01]  /*0130*/  MUFU.RCP R4, R4 ;  /* 0x0000000400047308 */ /* 0x008ee20000001000 */
[----:B-1----:R-:W-:-:S04]  /*0140*/  IMAD.WIDE R20, R21, 0x8, R16 ;  /* 0x0000000815147825 */ /* 0x002fc800078e0210 */
[----:B0-----:R-:W-:Y:S01]  /*0150*/  VIADD R3, R13, UR6 ;  /* 0x000000060d037c36 */ /* 0x001fe20008000000 */
[----:B------:R-:W0:Y:S03]  /*0160*/  LDCU.64 UR6, c[0x0][0x358] ;  /* 0x00006b00ff0677ac */ /* 0x000e260008000a00 */
[----:B------:R-:W-:Y:S02]  /*0170*/  IMAD R3, R3, UR5, RZ ;  /* 0x0000000503037c24 */ /* 0x000fe4000f8e02ff */
[----:B--2---:R-:W-:-:S03]  /*0180*/  IMAD.IADD R0, R0, 0x1, R7 ;  /* 0x0000000100007824 */ /* 0x004fc600078e0207 */
[----:B------:R-:W-:Y:S02]  /*0190*/  LOP3.LUT R2, RZ, R3, RZ, 0x33, !PT ;  /* 0x00000003ff027212 */ /* 0x000fe400078e33ff */
[----:B------:R-:W-:Y:S02]  /*01a0*/  IADD3 R5, PT, PT, R0, 0x1, R3 ;  /* 0x0000000100057810 */ /* 0x000fe40007ffe003 */
[----:B---3--:R-:W-:Y:S02]  /*01b0*/  IADD3 R10, PT, PT, R4, 0xffffffe, RZ ;  /* 0x0ffffffe040a7810 */ /* 0x008fe40007ffe0ff */
[----:B------:R-:W-:Y:S02]  /*01c0*/  VIMNMX R5, PT, PT, R5, R6, !PT ;  /* 0x0000000605057248 */ /* 0x000fe40007fe0100 */
[----:B------:R-:W1:Y:S02]  /*01d0*/  F2I.FTZ.U32.TRUNC.NTZ R3, R10 ;  /* 0x0000000a00037305 */ /* 0x000e64000021f000 */
[----:B------:R-:W-:Y:S01]  /*01e0*/  IADD3 R5, PT, PT, -R0, R5, R2 ;  /* 0x0000000500057210 */ /* 0x000fe20007ffe102 */
[----:B------:R-:W-:-:S03]  /*01f0*/  HFMA2 R2, -RZ, RZ, 0, 0 ;  /* 0x00000000ff027431 */ /* 0x000fc600000001ff */
[C---:B------:R-:W-:Y:S01]  /*0200*/  ISETP.NE.AND P0, PT, R5.reuse, RZ, PT ;  /* 0x000000ff0500720c */ /* 0x040fe20003f05270 */
[----:B------:R-:W-:Y:S02]  /*0210*/  VIADD R4, R5, 0xffffffff ;  /* 0xffffffff05047836 */ /* 0x000fe40000000000 */
[----:B-1----:R-:W-:-:S04]  /*0220*/  IMAD R11, R11, R3, RZ ;  /* 0x000000030b0b7224 */ /* 0x002fc800078e02ff */
[----:B------:R-:W-:-:S06]  /*0230*/  IMAD.HI.U32 R3, R3, R11, R2 ;  /* 0x0000000b03037227 */ /* 0x000fcc00078e0002 */
[----:B------:R-:W-:Y:S02]  /*0240*/  @!P0 IMAD.MOV R4, RZ, RZ, R5 ;  /* 0x000000ffff048224 */ /* 0x000fe400078e0205 */
[----:B------:R-:W-:Y:S01]  /*0250*/  IMAD R5, R13, UR5, R0 ;  /* 0x000000050d057c24 */ /* 0x000fe2000f8e0200 */
[----:B------:R-:W1:Y:S01]  /*0260*/  LDCU UR5, c[0x0][0x370] ;  /* 0x00006e00ff0577ac */ /* 0x000e620008000800 */
[----:B------:R-:W-:Y:S01]  /*0270*/  IMAD.HI.U32 R11, R3, R4, RZ ;  /* 0x00000004030b7227 */ /* 0x000fe200078e00ff */
[----:B------:R-:W-:-:S03]  /*0280*/  SEL R0, RZ, 0x1, !P0 ;  /* 0x00000001ff007807 */ /* 0x000fc60004000000 */
[----:B------:R-:W-:Y:S02]  /*0290*/  IMAD.MOV R3, RZ, RZ, -R11 ;  /* 0x000000ffff037224 */ /* 0x000fe400078e0a0b */
[----:B------:R-:W-:Y:S02]  /*02a0*/  VIADD R2, R5, 0x1 ;  /* 0x0000000105027836 */ /* 0x000fe40000000000 */
[----:B------:R-:W-:-:S03]  /*02b0*/  IMAD R4, R3, UR4, R4 ;  /* 0x0000000403047c24 */ /* 0x000fc6000f8e0204 */
[----:B------:R-:W-:Y:S02]  /*02c0*/  IADD3 R3, PT, PT, R2, UR4, RZ ;  /* 0x0000000402037c10 */ /* 0x000fe4000fffe0ff */
[----:B------:R-:W-:Y:S01]  /*02d0*/  ISETP.GE.U32.AND P1, PT, R4, UR4, PT ;  /* 0x0000000404007c0c */ /* 0x000fe2000bf26070 */
[----:B-1----:R-:W-:-:S12]  /*02e0*/  IMAD R8, R8, UR5, RZ ;  /* 0x0000000508087c24 */ /* 0x002fd8000f8e02ff */
[----:B------:R-:W-:Y:S01]  /*02f0*/  @P1 IADD3 R4, PT, PT, R4, -UR4, RZ ;  /* 0x8000000404041c10 */ /* 0x000fe2000fffe0ff */
[----:B------:R-:W-:-:S03]  /*0300*/  @P1 VIADD R11, R11, 0x1 ;  /* 0x000000010b0b1836 */ /* 0x000fc60000000000 */
[----:B------:R-:W-:Y:S01]  /*0310*/  ISETP.GE.U32.AND P2, PT, R4, UR4, PT ;  /* 0x0000000404007c0c */ /* 0x000fe2000bf46070 */
[----:B------:R-:W-:Y:S02]  /*0320*/  IMAD R4, R5, R6, R6 ;  /* 0x0000000605047224 */ /* 0x000fe400078e0206 */
[----:B------:R-:W-:-:S03]  /*0330*/  VIADD R5, R3, UR4 ;  /* 0x0000000403057c36 */ /* 0x000fc60008000000 */
[----:B------:R-:W-:Y:S01]  /*0340*/  IADD3 R19, PT, PT, R4, R7, RZ ;  /* 0x0000000704137210 */ /* 0x000fe20007ffe0ff */
[----:B------:R-:W-:-:S04]  /*0350*/  IMAD R7, R5, R6, R7 ;  /* 0x0000000605077224 */ /* 0x000fc800078e0207 */
[----:B------:R-:W-:-:S04]  /*0360*/  IMAD.WIDE R18, R19, 0x8, R16 ;  /* 0x0000000813127825 */ /* 0x000fc800078e0210 */
[----:B------:R-:W-:Y:S01]  /*0370*/  @P2 VIADD R11, R11, 0x1 ;  /* 0x000000010b0b2836 */ /* 0x000fe20000000000 */
[----:B------:R-:W-:Y:S01]  /*0380*/  @!P3 LOP3.LUT R11, RZ, UR4, RZ, 0x33, !PT ;  /* 0x00000004ff0bbc12 */ /* 0x000fe2000f8e33ff */
[----:B------:R-:W-:-:S04]  /*0390*/  IMAD.WIDE R16, R7, 0x8, R16 ;  /* 0x0000000807107825 */ /* 0x000fc800078e0210 */
[----:B------:R-:W-:Y:S02]  /*03a0*/  IMAD.IADD R6, R0, 0x1, R11 ;  /* 0x0000000100067824 */ /* 0x000fe400078e020b */
[----:B0-----:R-:W-:-:S07]  /*03b0*/  IMAD.MOV.U32 R7, RZ, RZ, R9 ;  /* 0x000000ffff077224 */ /* 0x001fce00078e0009 */
.L_x_716:
[----:B0-----:R-:W0:Y:S01]  /*03c0*/  LDC R0, c[0x0][0x38c] ;  /* 0x0000e300ff007b82 */ /* 0x001e220000000800 */
[----:B------:R-:W-:Y:S01]  /*03d0*/  BSSY.RECONVERGENT B0, `(.L_x_709) ;  /* 0x000006c000007945 */ /* 0x000fe20003800200 */
[----:B0-----:R-:W-:-:S13]  /*03e0*/  ISETP.GT.AND P0, PT, R7, R0, PT ;  /* 0x000000000700720c */ /* 0x001fda0003f04270 */
[----:B-123--:R-:W-:Y:S05]  /*03f0*/  @!P0 BRA `(.L_x_710) ;  /* 0x0000000400a48947 */ /* 0x00efea0003800000 */
[----:B------:R-:W2:Y:S01]  /*0400*/  LDG.E.64 R30, desc[UR6][R20.64] ;  /* 0x00000006141e7981 */ /* 0x000ea2000c1e1b00 */
[----:B------:R-:W0:Y:S01]  /*0410*/  LDC.64 R14, c[0x0][0x380] ;  /* 0x0000e000ff0e7b82 */ /* 0x000e220000000a00 */
[----:B------:R-:W1:Y:S02]  /*0420*/  LDCU UR5, c[0x0][0x388] ;  /* 0x00007100ff0577ac */ /* 0x000e640008000800 */
[----:B-1----:R-:W-:-:S04]  /*0430*/  IMAD R9, R0, UR5, R7 ;  /* 0x0000000500097c24 */ /* 0x002fc8000f8e0207 */
[----:B0-----:R-:W-:-:S06]  /*0440*/  IMAD.WIDE R14, R9, 0x8, R14 ;  /* 0x00000008090e7825 */ /* 0x001fcc00078e020e */
[----:B------:R-:W3:Y:S01]  /*0450*/  LDG.E.64 R14, desc[UR6][R14.64] ;  /* 0x000000060e0e7981 */ /* 0x000ee2000c1e1b00 */
[----:B------:R-:W-:Y:S01]  /*0460*/  MOV R10, 0x1 ;  /* 0x00000001000a7802 */ /* 0x000fe20000000f00 */
[----:B------:R-:W-:Y:S01]  /*0470*/  BSSY.RECONVERGENT B1, `(.L_x_711) ;  /* 0x0000013000017945 */ /* 0x000fe20003800200 */
[----:B------:R-:W-:Y:S01]  /*0480*/  ISETP.GE.AND P1, PT, R2, UR5, PT ;  /* 0x0000000502007c0c */ /* 0x000fe2000bf26270 */
[----:B--2---:R-:W0:Y:S03]  /*0490*/  MUFU.RCP64H R11, R31 ;  /* 0x0000001f000b7308 */ /* 0x004e260000001800 */
[----:B0-----:R-:W-:-:S08]  /*04a0*/  DFMA R12, -R30, R10, 1 ;  /* 0x3ff000001e0c742b */ /* 0x001fd0000000010a */
[----:B------:R-:W-:Y:S01]  /*04b0*/  DFMA R12, R12, R12, R12 ;  /* 0x0000000c0c0c722b */ /* 0x000fe2000000000c */
[----:B---3--:R-:W-:-:S07]  /*04c0*/  FSETP.GEU.AND P2, PT, |R15|, 6.5827683646048100446e-37, PT ;  /* 0x036000000f00780b */ /* 0x008fce0003f4e200 */
[----:B------:R-:W-:-:S08]  /*04d0*/  DFMA R12, R10, R12, R10 ;  /* 0x0000000c0a0c722b */ /* 0x000fd0000000000a */
[----:B------:R-:W-:-:S08]  /*04e0*/  DFMA R10, -R30, R12, 1 ;  /* 0x3ff000001e0a742b */ /* 0x000fd0000000010c */
[----:B------:R-:W-:-:S08]  /*04f0*/  DFMA R10, R12, R10, R12 ;  /* 0x0000000a0c0a722b */ /* 0x000fd0000000000c */
[----:B------:R-:W-:-:S08]  /*0500*/  DMUL R12, R14, R10 ;  /* 0x0000000a0e0c7228 */ /* 0x000fd00000000000 */
[----:B------:R-:W-:-:S08]  /*0510*/  DFMA R22, -R30, R12, R14 ;  /* 0x0000000c1e16722b */ /* 0x000fd0000000010e */
[----:B------:R-:W-:-:S10]  /*0520*/  DFMA R10, R10, R22, R12 ;  /* 0x000000160a0a722b */ /* 0x000fd4000000000c */
[----:B------:R-:W-:-:S05]  /*0530*/  FFMA R0, RZ, R31, R11 ;  /* 0x0000001fff007223 */ /* 0x000fca000000000b */
[----:B------:R-:W-:-:S13]  /*0540*/  FSETP.GT.AND P0, PT, |R0|, 1.469367938527859385e-39, PT ;  /* 0x001000000000780b */ /* 0x000fda0003f04200 */
[----:B------:R-:W-:Y:S05]  /*0550*/  @P0 BRA P2, `(.L_x_712) ;  /* 0x0000000000100947 */ /* 0x000fea0001000000 */
[----:B------:R-:W-:-:S07]  /*0560*/  MOV R0, 0x580 ;  /* 0x0000058000007802 */ /* 0x000fce0000000f00 */
[----:B------:R-:W-:Y:S05]  /*0570*/  CALL.REL.NOINC `($__internal_1_$__cuda_sm20_div_rn_f64_full) ;  /* 0x00000004005c7944 */ /* 0x000fea0003c00000 */
[----:B------:R-:W-:Y:S02]  /*0580*/  IMAD.MOV.U32 R10, RZ, RZ, R24 ;  /* 0x000000ffff0a7224 */ /* 0x000fe400078e0018 */
[----:B------:R-:W-:-:S07]  /*0590*/  IMAD.MOV.U32 R11, RZ, RZ, R25 ;  /* 0x000000ffff0b7224 */ /* 0x000fce00078e0019 */
.L_x_712:
[----:B------:R-:W-:Y:S05]  /*05a0*/  BSYNC.RECONVERGENT B1 ;  /* 0x0000000000017941 */ /* 0x000fea0003800200 */
.L_x_711:
[----:B------:R-:W-:Y:S05]  /*05b0*/  @P1 BRA `(.L_x_710) ;  /* 0x0000000400341947 */ /* 0x000fea0003800000 */
[----:B------:R-:W-:Y:S01]  /*05c0*/  LOP3.LUT R0, R6, 0x3, RZ, 0xc0, !PT ;  /* 0x0000000306007812 */ /* 0x000fe200078ec0ff */
[----:B------:R-:W-:Y:S01]  /*05d0*/  BSSY.RECONVERGENT B1, `(.L_x_713) ;  /* 0x0000021000017945 */ /* 0x000fe20003800200 */
[----:B------:R-:W-:Y:S02]  /*05e0*/  MOV R9, R2 ;  /* 0x0000000200097202 */ /* 0x000fe40000000f00 */
[----:B------:R-:W-:-:S13]  /*05f0*/  ISETP.NE.AND P0, PT, R0, 0x3, PT ;  /* 0x000000030000780c */ /* 0x000fda0003f05270 */
[----:B------:R-:W-:Y:S05]  /*0600*/  @!P0 BRA `(.L_x_714) ;  /* 0x0000000000748947 */ /* 0x000fea0003800000 */
[----:B------:R-:W0:Y:S01]  /*0610*/  LDC.64 R12, c[0x0][0x380] ;  /* 0x0000e000ff0c7b82 */ /* 0x000e220000000a00 */
[----:B------:R-:W-:Y:S01]  /*0620*/  IMAD.IADD R23, R4, 0x1, R7 ;  /* 0x0000000104177824 */ /* 0x000fe200078e0207 */
[----:B------:R-:W2:Y:S03]  /*0630*/  LDG.E.64 R14, desc[UR6][R18.64] ;  /* 0x00000006120e7981 */ /* 0x000ea6000c1e1b00 */
[----:B0-----:R-:W-:-:S05]  /*0640*/  IMAD.WIDE R22, R23, 0x8, R12 ;  /* 0x0000000817167825 */ /* 0x001fca00078e020c */
[----:B------:R-:W2:Y:S01]  /*0650*/  LDG.E.64 R24, desc[UR6][R22.64] ;  /* 0x0000000616187981 */ /* 0x000ea2000c1e1b00 */
[----:B------:R-:W-:Y:S01]  /*0660*/  ISETP.NE.AND P0, PT, R0, RZ, PT ;  /* 0x000000ff0000720c */ /* 0x000fe20003f05270 */
[----:B------:R-:W-:Y:S01]  /*0670*/  IMAD.MOV.U32 R9, RZ, RZ, R3 ;  /* 0x000000ffff097224 */ /* 0x000fe200078e0003 */
[----:B--2---:R-:W-:-:S07]  /*0680*/  DFMA R14, R14, -R10, R24 ;  /* 0x8000000a0e0e722b */ /* 0x004fce0000000018 */
[----:B------:R0:W-:Y:S04]  /*0690*/  STG.E.64 desc[UR6][R22.64], R14 ;  /* 0x0000000e16007986 */ /* 0x0001e8000c101b06 */
[----:B------:R-:W-:Y:S05]  /*06a0*/  @!P0 BRA `(.L_x_714) ;  /* 0x00000000004c8947 */ /* 0x000fea0003800000 */
[----:B0-----:R-:W0:Y:S02]  /*06b0*/  LDC.64 R14, c[0x0][0x388] ;  /* 0x0000e200ff0e7b82 */ /* 0x001e240000000a00 */
[CC--:B0-----:R-:W-:Y:S02]  /*06c0*/  IMAD R15, R3.reuse, R14.reuse, R15 ;  /* 0x0000000e030f7224 */ /* 0x0c1fe400078e020f */
[----:B------:R-:W-:Y:S02]  /*06d0*/  IMAD R23, R3, R14, R7 ;  /* 0x0000000e03177224 */ /* 0x000fe400078e0207 */
[----:B------:R-:W-:-:S04]  /*06e0*/  IMAD.WIDE R24, R15, 0x8, R12 ;  /* 0x000000080f187825 */ /* 0x000fc800078e020c */
[----:B------:R-:W-:Y:S02]  /*06f0*/  IMAD.WIDE R22, R23, 0x8, R12 ;  /* 0x0000000817167825 */ /* 0x000fe400078e020c */
[----:B------:R-:W2:Y:S04]  /*0700*/  LDG.E.64 R24, desc[UR6][R24.64] ;  /* 0x0000000618187981 */ /* 0x000ea8000c1e1b00 */
[----:B------:R-:W2:Y:S01]  /*0710*/  LDG.E.64 R26, desc[UR6][R22.64] ;  /* 0x00000006161a7981 */ /* 0x000ea2000c1e1b00 */
[----:B------:R-:W-:Y:S02]  /*0720*/  ISETP.NE.AND P0, PT, R0, 0x1, PT ;  /* 0x000000010000780c */ /* 0x000fe40003f05270 */
[----:B------:R-:W-:Y:S01]  /*0730*/  MOV R9, R5 ;  /* 0x0000000500097202 */ /* 0x000fe20000000f00 */
[----:B--2---:R-:W-:-:S07]  /*0740*/  DFMA R26, R24, -R10, R26 ;  /* 0x8000000a181a722b */ /* 0x004fce000000001a */
[----:B------:R1:W-:Y:S03]  /*0750*/  STG.E.64 desc[UR6][R22.64], R26 ;  /* 0x0000001a16007986 */ /* 0x0003e6000c101b06 */
[----:B------:R-:W-:Y:S05]  /*0760*/  @!P0 BRA `(.L_x_714) ;  /* 0x00000000001c8947 */ /* 0x000fea0003800000 */
[----:B------:R-:W-:-:S04]  /*0770*/  IMAD R15, R5, R14, R7 ;  /* 0x0000000e050f7224 */ /* 0x000fc800078e0207 */
[----:B------:R-:W-:Y:S02]  /*0780*/  IMAD.WIDE R14, R15, 0x8, R12 ;  /* 0x000000080f0e7825 */ /* 0x000fe400078e020c */
[----:B------:R-:W2:Y:S04]  /*0790*/  LDG.E.64 R12, desc[UR6][R16.64] ;  /* 0x00000006100c7981 */ /* 0x000ea8000c1e1b00 */
[----:B-1----:R-:W2:Y:S01]  /*07a0*/  LDG.E.64 R22, desc[UR6][R14.64] ;  /* 0x000000060e167981 */ /* 0x002ea2000c1e1b00 */
[----:B------:R-:W-:Y:S01]  /*07b0*/  VIADD R9, R5, UR4 ;  /* 0x0000000405097c36 */ /* 0x000fe20008000000 */
[----:B--2---:R-:W-:-:S07]  /*07c0*/  DFMA R12, R12, -R10, R22 ;  /* 0x8000000a0c0c722b */ /* 0x004fce0000000016 */
[----:B------:R2:W-:Y:S04]  /*07d0*/  STG.E.64 desc[UR6][R14.64], R12 ;  /* 0x0000000c0e007986 */ /* 0x0005e8000c101b06 */
.L_x_714:
[----:B------:R-:W-:Y:S05]  /*07e0*/  BSYNC.RECONVERGENT B1 ;  /* 0x0000000000017941 */ /* 0x000fea0003800200 */
.L_x_713:
[----:B------:R-:W-:-:S13]  /*07f0*/  ISETP.GE.U32.AND P0, PT, R6, 0x3, PT ;  /* 0x000000030600780c */ /* 0x000fda0003f06070 */
[----:B------:R-:W-:Y:S05]  /*0800*/  @!P0 BRA `(.L_x_710) ;  /* 0x0000000000a08947 */ /* 0x000fea0003800000 */
.L_x_715:
[----:B--2---:R-:W1:Y:S08]  /*0810*/  LDC.64 R12, c[0x0][0x388] ;  /* 0x0000e200ff0c7b82 */ /* 0x004e700000000a00 */
[----:B0--3--:R-:W0:Y:S01]  /*0820*/  LDC.64 R14, c[0x0][0x380] ;  /* 0x0000e000ff0e7b82 */ /* 0x009e220000000a00 */
[CC--:B-1----:R-:W-:Y:S02]  /*0830*/  IMAD R27, R9.reuse, R12.reuse, R13 ;  /* 0x0000000c091b7224 */ /* 0x0c2fe400078e020d */
[----:B------:R-:W-:-:S02]  /*0840*/  IMAD R23, R9, R12, R7 ;  /* 0x0000000c09177224 */ /* 0x000fc400078e0207 */
[----:B0-----:R-:W-:-:S04]  /*0850*/  IMAD.WIDE R26, R27, 0x8, R14 ;  /* 0x000000081b1a7825 */ /* 0x001fc800078e020e */
[----:B------:R-:W-:Y:S02]  /*0860*/  IMAD.WIDE R22, R23, 0x8, R14 ;  /* 0x0000000817167825 */ /* 0x000fe400078e020e */
[----:B------:R-:W2:Y:S04]  /*0870*/  LDG.E.64 R26, desc[UR6][R26.64] ;  /* 0x000000061a1a7981 */ /* 0x000ea8000c1e1b00 */
[----:B------:R-:W2:Y:S01]  /*0880*/  LDG.E.64 R24, desc[UR6][R22.64] ;  /* 0x0000000616187981 */ /* 0x000ea2000c1e1b00 */
[----:B------:R-:W-:-:S04]  /*0890*/  VIADD R0, R9, UR4 ;  /* 0x0000000409007c36 */ /* 0x000fc80008000000 */
[----:B------:R-:W-:-:S04]  /*08a0*/  IMAD R31, R0, R12, R13 ;  /* 0x0000000c001f7224 */ /* 0x000fc800078e020d */
[----:B------:R-:W-:Y:S01]  /*08b0*/  IMAD.WIDE R30, R31, 0x8, R14 ;  /* 0x000000081f1e7825 */ /* 0x000fe200078e020e */
[----:B--2---:R-:W-:-:S03]  /*08c0*/  DFMA R28, R26, -R10, R24 ;  /* 0x8000000a1a1c722b */ /* 0x004fc60000000018 */
[----:B------:R-:W-:-:S04]  /*08d0*/  IMAD R25, R0, R12, R7 ;  /* 0x0000000c00197224 */ /* 0x000fc800078e0207 */
[----:B------:R-:W-:Y:S01]  /*08e0*/  IMAD.WIDE R24, R25, 0x8, R14 ;  /* 0x0000000819187825 */ /* 0x000fe200078e020e */
[----:B------:R0:W-:Y:S04]  /*08f0*/  STG.E.64 desc[UR6][R22.64], R28 ;  /* 0x0000001c16007986 */ /* 0x0001e8000c101b06 */
[----:B------:R-:W2:Y:S04]  /*0900*/  LDG.E.64 R30, desc[UR6][R30.64] ;  /* 0x000000061e1e7981 */ /* 0x000ea8000c1e1b00 */
[----:B------:R-:W2:Y:S01]  /*0910*/  LDG.E.64 R32, desc[UR6][R24.64] ;  /* 0x0000000618207981 */ /* 0x000ea2000c1e1b00 */
[----:B------:R-:W-:-:S05]  /*0920*/  IADD3 R0, PT, PT, R0, UR4, RZ ;  /* 0x0000000400007c10 */ /* 0x000fca000fffe0ff */
[CC--:B------:R-:W-:Y:S02]  /*0930*/  IMAD R9, R0.reuse, R12.reuse, R13 ;  /* 0x0000000c00097224 */ /* 0x0c0fe400078e020d */
[----:B0-----:R-:W-:Y:S02]  /*0940*/  IMAD R23, R0, R12, R7 ;  /* 0x0000000c00177224 */ /* 0x001fe400078e0207 */
[----:B------:R-:W-:-:S04]  /*0950*/  IMAD.WIDE R28, R9, 0x8, R14 ;  /* 0x00000008091c7825 */ /* 0x000fc800078e020e */
[----:B------:R-:W-:Y:S01]  /*0960*/  IMAD.WIDE R22, R23, 0x8, R14 ;  /* 0x0000000817167825 */ /* 0x000fe200078e020e */
[----:B--2---:R-:W-:-:S07]  /*0970*/  DFMA R32, R30, -R10, R32 ;  /* 0x8000000a1e20722b */ /* 0x004fce0000000020 */
[----:B------:R0:W-:Y:S04]  /*0980*/  STG.E.64 desc[UR6][R24.64], R32 ;  /* 0x0000002018007986 */ /* 0x0001e8000c101b06 */
[----:B------:R-:W2:Y:S04]  /*0990*/  LDG.E.64 R26, desc[UR6][R28.64] ;  /* 0x000000061c1a7981 */ /* 0x000ea8000c1e1b00 */
[----:B------:R-:W2:Y:S01]  /*09a0*/  LDG.E.64 R34, desc[UR6][R22.64] ;  /* 0x0000000616227981 */ /* 0x000ea2000c1e1b00 */
[----:B------:R-:W-:-:S04]  /*09b0*/  VIADD R0, R0, UR4 ;  /* 0x0000000400007c36 */ /* 0x000fc80008000000 */
[CC--:B------:R-:W-:Y:S02]  /*09c0*/  IMAD R13, R0.reuse, R12.reuse, R13 ;  /* 0x0000000c000d7224 */ /* 0x0c0fe400078e020d */
[----:B------:R-:W-:Y:S02]  /*09d0*/  IMAD R9, R0, R12, R7 ;  /* 0x0000000c00097224 */ /* 0x000fe400078e0207 */
[----:B0-----:R-:W-:-:S04]  /*09e0*/  IMAD.WIDE R24, R13, 0x8, R14 ;  /* 0x000000080d187825 */ /* 0x001fc800078e020e */
[----:B------:R-:W-:Y:S01]  /*09f0*/  IMAD.WIDE R14, R9, 0x8, R14 ;  /* 0x00000008090e7825 */ /* 0x000fe200078e020e */
[----:B--2---:R-:W-:-:S07]  /*0a00*/  DFMA R26, R26, -R10, R34 ;  /* 0x8000000a1a1a722b */ /* 0x004fce0000000022 */
[----:B------:R3:W-:Y:S04]  /*0a10*/  STG.E.64 desc[UR6][R22.64], R26 ;  /* 0x0000001a16007986 */ /* 0x0007e8000c101b06 */
[----:B------:R-:W2:Y:S04]  /*0a20*/  LDG.E.64 R24, desc[UR6][R24.64] ;  /* 0x0000000618187981 */ /* 0x000ea8000c1e1b00 */
[----:B------:R-:W2:Y:S01]  /*0a30*/  LDG.E.64 R30, desc[UR6][R14.64] ;  /* 0x000000060e1e7981 */ /* 0x000ea2000c1e1b00 */
[----:B------:R-:W-:-:S05]  /*0a40*/  VIADD R9, R0, UR4 ;  /* 0x0000000400097c36 */ /* 0x000fca0008000000 */
[----:B------:R-:W-:Y:S01]  /*0a50*/  ISETP.GE.AND P0, PT, R9, R12, PT ;  /* 0x0000000c0900720c */ /* 0x000fe20003f06270 */
[----:B--2---:R-:W-:-:S07]  /*0a60*/  DFMA R30, R24, -R10, R30 ;  /* 0x8000000a181e722b */ /* 0x004fce000000001e */
[----:B------:R3:W-:Y:S05]  /*0a70*/  STG.E.64 desc[UR6][R14.64], R30 ;  /* 0x0000001e0e007986 */ /* 0x0007ea000c101b06 */
[----:B------:R-:W-:Y:S05]  /*0a80*/  @!P0 BRA `(.L_x_715) ;  /* 0xfffffffc00608947 */ /* 0x000fea000383ffff */
.L_x_710:
[----:B------:R-:W-:Y:S05]  /*0a90*/  BSYNC.RECONVERGENT B0 ;  /* 0x0000000000007941 */ /* 0x000fea0003800200 */
.L_x_709:
[----:B------:R-:W4:Y:S01]  /*0aa0*/  LDCU UR5, c[0x0][0x388] ;  /* 0x00007100ff0577ac */ /* 0x000f220008000800 */
[----:B------:R-:W-:-:S04]  /*0ab0*/  IADD3 R7, PT, PT, R8, R7, RZ ;  /* 0x0000000708077210 */ /* 0x000fc80007ffe0ff */
[----:B----4-:R-:W-:-:S13]  /*0ac0*/  ISETP.GE.AND P0, PT, R7, UR5, PT ;  /* 0x0000000507007c0c */ /* 0x010fda000bf06270 */
[----:B------:R-:W-:Y:S05]  /*0ad0*/  @!P0 BRA `(.L_x_716) ;  /* 0xfffffff800388947 */ /* 0x000fea000383ffff */
[----:B------:R-:W-:Y:S05]  /*0ae0*/  EXIT ;  /* 0x000000000000794d */ /* 0x000fea0003800000 */
        .weak           $__internal_1_$__cuda_sm20_div_rn_f64_full
        .type           $__internal_1_$__cuda_sm20_div_rn_f64_full,@function
        .size           $__internal_1_$__cuda_sm20_div_rn_f64_full,(.L_x_730 - $__internal_1_$__cuda_sm20_div_rn_f64_full)
$__internal_1_$__cuda_sm20_div_rn_f64_full:
[----:B------:R-:W-:Y:S01]  /*0af0*/  FSETP.GEU.AND P3, PT, |R15|, 1.469367938527859385e-39, PT ;  /* 0x001000000f00780b */ /* 0x000fe20003f6e200 */
[----:B------:R-:W-:Y:S01]  /*0b00*/  IMAD.MOV.U32 R10, RZ, RZ, R30 ;  /* 0x000000ffff0a7224 */ /* 0x000fe200078e001e */
[C---:B------:R-:W-:Y:S01]  /*0b10*/  FSETP.GEU.AND P0, PT, |R31|.reuse, 1.469367938527859385e-39, PT ;  /* 0x001000001f00780b */ /* 0x040fe20003f0e200 */
[----:B------:R-:W-:Y:S01]  /*0b20*/  IMAD.MOV.U32 R11, RZ, RZ, R31 ;  /* 0x000000ffff0b7224 */ /* 0x000fe200078e001f */
[----:B------:R-:W-:Y:S01]  /*0b30*/  LOP3.LUT R12, R31, 0x800fffff, RZ, 0xc0, !PT ;  /* 0x800fffff1f0c7812 */ /* 0x000fe200078ec0ff */
[----:B------:R-:W-:Y:S01]  /*0b40*/  IMAD.MOV.U32 R23, RZ, RZ, 0x1ca00000 ;  /* 0x1ca00000ff177424 */ /* 0x000fe200078e00ff */
[----:B------:R-:W-:Y:S01]  /*0b50*/  LOP3.LUT R9, R15, 0x7ff00000, RZ, 0xc0, !PT ;  /* 0x7ff000000f097812 */ /* 0x000fe200078ec0ff */
[----:B------:R-:W-:Y:S01]  /*0b60*/  IMAD.MOV.U32 R26, RZ, RZ, 0x1 ;  /* 0x00000001ff1a7424 */ /* 0x000fe200078e00ff */
[----:B------:R-:W-:Y:S01]  /*0b70*/  LOP3.LUT R13, R12, 0x3ff00000, RZ, 0xfc, !PT ;  /* 0x3ff000000c0d7812 */ /* 0x000fe200078efcff */
[----:B------:R-:W-:Y:S01]  /*0b80*/  BSSY.RECONVERGENT B2, `(.L_x_717) ;  /* 0x0000051000027945 */ /* 0x000fe20003800200 */
[----:B------:R-:W-:-:S02]  /*0b90*/  MOV R12, R30 ;  /* 0x0000001e000c7202 */ /* 0x000fc40000000f00 */
[----:B------:R-:W-:Y:S02]  /*0ba0*/  LOP3.LUT R30, R31, 0x7ff00000, RZ, 0xc0, !PT ;  /* 0x7ff000001f1e7812 */ /* 0x000fe400078ec0ff */
[----:B------:R-:W-:Y:S01]  /*0bb0*/  @!P3 LOP3.LUT R22, R11, 0x7ff00000, RZ, 0xc0, !PT ;  /* 0x7ff000000b16b812 */ /* 0x000fe200078ec0ff */
[----:B------:R-:W-:Y:S01]  /*0bc0*/  @!P0 DMUL R12, R10, 8.98846567431157953865e+307 ;  /* 0x7fe000000a0c8828 */ /* 0x000fe20000000000 */
[C---:B------:R-:W-:Y:S02]  /*0bd0*/  ISETP.GE.U32.AND P2, PT, R9.reuse, R30, PT ;  /* 0x0000001e0900720c */ /* 0x040fe40003f46070 */
[----:B------:R-:W-:Y:S01]  /*0be0*/  @!P3 ISETP.GE.U32.AND P4, PT, R9, R22, PT ;  /* 0x000000160900b20c */ /* 0x000fe20003f86070 */
[----:B------:R-:W-:Y:S01]  /*0bf0*/  IMAD.MOV.U32 R22, RZ, RZ, R14 ;  /* 0x000000ffff167224 */ /* 0x000fe200078e000e */
[----:B------:R-:W-:Y:S01]  /*0c00*/  @!P3 MOV R24, RZ ;  /* 0x000000ff0018b202 */ /* 0x000fe20000000f00 */
[----:B------:R-:W0:Y:S01]  /*0c10*/  MUFU.RCP64H R27, R13 ;  /* 0x0000000d001b7308 */ /* 0x000e220000001800 */
[----:B------:R-:W-:-:S02]  /*0c20*/  @!P3 SEL R25, R23, 0x63400000, !P4 ;  /* 0x634000001719b807 */ /* 0x000fc40006000000 */
[----:B------:R-:W-:Y:S02]  /*0c30*/  SEL R23, R23, 0x63400000, !P2 ;  /* 0x6340000017177807 */ /* 0x000fe40005000000 */
[--C-:B------:R-:W-:Y:S02]  /*0c40*/  @!P3 LOP3.LUT R25, R25, 0x80000000, R15.reuse, 0xf8, !PT ;  /* 0x800000001919b812 */ /* 0x100fe400078ef80f */
[----:B------:R-:W-:Y:S02]  /*0c50*/  LOP3.LUT R23, R23, 0x800fffff, R15, 0xf8, !PT ;  /* 0x800fffff17177812 */ /* 0x000fe400078ef80f */
[----:B------:R-:W-:Y:S02]  /*0c60*/  @!P3 LOP3.LUT R25, R25, 0x100000, RZ, 0xfc, !PT ;  /* 0x001000001919b812 */ /* 0x000fe400078efcff */
[----:B------:R-:W-:-:S04]  /*0c70*/  @!P0 LOP3.LUT R30, R13, 0x7ff00000, RZ, 0xc0, !PT ;  /* 0x7ff000000d1e8812 */ /* 0x000fc800078ec0ff */
[----:B------:R-:W-:Y:S02]  /*0c80*/  @!P3 DFMA R22, R22, 2, -R24 ;  /* 0x400000001616b82b */ /* 0x000fe40000000818 */
[----:B0-----:R-:W-:-:S08]  /*0c90*/  DFMA R24, R26, -R12, 1 ;  /* 0x3ff000001a18742b */ /* 0x001fd0000000080c */
[----:B------:R-:W-:-:S08]  /*0ca0*/  DFMA R24, R24, R24, R24 ;  /* 0x000000181818722b */ /* 0x000fd00000000018 */
[----:B------:R-:W-:-:S08]  /*0cb0*/  DFMA R24, R26, R24, R26 ;  /* 0x000000181a18722b */ /* 0x000fd0000000001a */
[----:B------:R-:W-:-:S08]  /*0cc0*/  DFMA R26, R24, -R12, 1 ;  /* 0x3ff00000181a742b */ /* 0x000fd0000000080c */
[----:B------:R-:W-:-:S08]  /*0cd0*/  DFMA R24, R24, R26, R24 ;  /* 0x0000001a1818722b */ /* 0x000fd00000000018 */
[----:B------:R-:W-:-:S08]  /*0ce0*/  DMUL R26, R24, R22 ;  /* 0x00000016181a7228 */ /* 0x000fd00000000000 */
[----:B------:R-:W-:-:S08]  /*0cf0*/  DFMA R28, R26, -R12, R22 ;  /* 0x8000000c1a1c722b */ /* 0x000fd00000000016 */
[----:B------:R-:W-:Y:S01]  /*0d00*/  DFMA R28, R24, R28, R26 ;  /* 0x0000001c181c722b */ /* 0x000fe2000000001a */
[----:B------:R-:W-:Y:S01]  /*0d10*/  IMAD.MOV.U32 R27, RZ, RZ, R9 ;  /* 0x000000ffff1b7224 */ /* 0x000fe200078e0009 */
[----:B------:R-:W-:-:S04]  /*0d20*/  @!P3 LOP3.LUT R27, R23, 0x7ff00000, RZ, 0xc0, !PT ;  /* 0x7ff00000171bb812 */ /* 0x000fc800078ec0ff */
[----:B------:R-:W-:-:S04]  /*0d30*/  IADD3 R24, PT, PT, R27, -0x1, RZ ;  /* 0xffffffff1b187810 */ /* 0x000fc80007ffe0ff */
[----:B------:R-:W-:Y:S01]  /*0d40*/  ISETP.GT.U32.AND P0, PT, R24, 0x7feffffe, PT ;  /* 0x7feffffe1800780c */ /* 0x000fe20003f04070 */
[----:B------:R-:W-:-:S05]  /*0d50*/  VIADD R24, R30, 0xffffffff ;  /* 0xffffffff1e187836 */ /* 0x000fca0000000000 */
[----:B------:R-:W-:-:S13]  /*0d60*/  ISETP.GT.U32.OR P0, PT, R24, 0x7feffffe, P0 ;  /* 0x7feffffe1800780c */ /* 0x000fda0000704470 */
[----:B------:R-:W-:Y:S05]  /*0d70*/  @P0 BRA `(.L_x_718) ;  /* 0x0000000000700947 */ /* 0x000fea0003800000 */
[----:B------:R-:W-:-:S04]  /*0d80*/  LOP3.LUT R14, R11, 0x7ff00000, RZ, 0xc0, !PT ;  /* 0x7ff000000b0e7812 */ /* 0x000fc800078ec0ff */
[CC--:B------:R-:W-:Y:S02]  /*0d90*/  ISETP.GE.U32.AND P0, PT, R9.reuse, R14.reuse, PT ;  /* 0x0000000e0900720c */ /* 0x0c0fe40003f06070 */
[----:B------:R-:W-:Y:S01]  /*0da0*/  VIADDMNMX R9, R9, -R14, 0xb9600000, !PT ;  /* 0xb960000009097446 */ /* 0x000fe2000780090e */
[----:B------:R-:W-:-:S03]  /*0db0*/  IMAD.MOV.U32 R14, RZ, RZ, 0x1ca00000 ;  /* 0x1ca00000ff0e7424 */ /* 0x000fc600078e00ff */
[----:B------:R-:W-:Y:S02]  /*0dc0*/  VIMNMX R9, PT, PT, R9, 0x46a00000, PT ;  /* 0x46a0000009097848 */ /* 0x000fe40003fe0100 */
[----:B------:R-:W-:-:S04]  /*0dd0*/  SEL R14, R14, 0x63400000, !P0 ;  /* 0x634000000e0e7807 */ /* 0x000fc80004000000 */
[----:B------:R-:W-:Y:S01]  /*0de0*/  IADD3 R9, PT, PT, -R14, R9, RZ ;  /* 0x000000090e097210 */ /* 0x000fe20007ffe1ff */
[----:B------:R-:W-:-:S04]  /*0df0*/  IMAD.MOV.U32 R14, RZ, RZ, RZ ;  /* 0x000000ffff0e7224 */ /* 0x000fc800078e00ff */
[----:B------:R-:W-:-:S06]  /*0e00*/  VIADD R15, R9, 0x7fe00000 ;  /* 0x7fe00000090f7836 */ /* 0x000fcc0000000000 */
[----:B------:R-:W-:-:S10]  /*0e10*/  DMUL R24, R28, R14 ;  /* 0x0000000e1c187228 */ /* 0x000fd40000000000 */
[----:B------:R-:W-:-:S13]  /*0e20*/  FSETP.GTU.AND P0, PT, |R25|, 1.469367938527859385e-39, PT ;  /* 0x001000001900780b */ /* 0x000fda0003f0c200 */
[----:B------:R-:W-:Y:S05]  /*0e30*/  @P0 BRA `(.L_x_719) ;  /* 0x0000000000940947 */ /* 0x000fea0003800000 */
[----:B------:R-:W-:Y:S01]  /*0e40*/  DFMA R12, R28, -R12, R22 ;  /* 0x8000000c1c0c722b */ /* 0x000fe20000000016 */
[----:B------:R-:W-:-:S09]  /*0e50*/  MOV R14, RZ ;  /* 0x000000ff000e7202 */ /* 0x000fd20000000f00 */
[C---:B------:R-:W-:Y:S02]  /*0e60*/  FSETP.NEU.AND P0, PT, R13.reuse, RZ, PT ;  /* 0x000000ff0d00720b */ /* 0x040fe40003f0d000 */
[----:B------:R-:W-:-:S04]  /*0e70*/  LOP3.LUT R23, R13, 0x80000000, R11, 0x48, !PT ;  /* 0x800000000d177812 */ /* 0x000fc800078e480b */
[----:B------:R-:W-:-:S07]  /*0e80*/  LOP3.LUT R15, R23, R15, RZ, 0xfc, !PT ;  /* 0x0000000f170f7212 */ /* 0x000fce00078efcff */
[----:B------:R-:W-:Y:S05]  /*0e90*/  @!P0 BRA `(.L_x_719) ;  /* 0x00000000007c8947 */ /* 0x000fea0003800000 */
[----:B------:R-:W-:Y:S01]  /*0ea0*/  IMAD.MOV R11, RZ, RZ, -R9 ;  /* 0x000000ffff0b7224 */ /* 0x000fe200078e0a09 */
[----:B------:R-:W-:Y:S01]  /*0eb0*/  DMUL.RP R14, R28, R14 ;  /* 0x0000000e1c0e7228 */ /* 0x000fe20000008000 */
[----:B------:R-:W-:Y:S01]  /*0ec0*/  IMAD.MOV.U32 R10, RZ, RZ, RZ ;  /* 0x000000ffff0a7224 */ /* 0x000fe200078e00ff */
[----:B------:R-:W-:-:S05]  /*0ed0*/  IADD3 R9, PT, PT, -R9, -0x43300000, RZ ;  /* 0xbcd0000009097810 */ /* 0x000fca0007ffe1ff */
[----:B------:R-:W-:-:S03]  /*0ee0*/  DFMA R10, R24, -R10, R28 ;  /* 0x8000000a180a722b */ /* 0x000fc6000000001c */
[----:B------:R-:W-:-:S07]  /*0ef0*/  LOP3.LUT R23, R15, R23, RZ, 0x3c, !PT ;  /* 0x000000170f177212 */ /* 0x000fce00078e3cff */
[----:B------:R-:W-:-:S04]  /*0f00*/  FSETP.NEU.AND P0, PT, |R11|, R9, PT ;  /* 0x000000090b00720b */ /* 0x000fc80003f0d200 */
[----:B------:R-:W-:Y:S02]  /*0f10*/  FSEL R24, R14, R24, !P0 ;  /* 0x000000180e187208 */ /* 0x000fe40004000000 */
[----:B------:R-:W-:Y:S01]  /*0f20*/  FSEL R25, R23, R25, !P0 ;  /* 0x0000001917197208 */ /* 0x000fe20004000000 */
[----:B------:R-:W-:Y:S06]  /*0f30*/  BRA `(.L_x_719) ;  /* 0x0000000000547947 */ /* 0x000fec0003800000 */
.L_x_718:
[----:B------:R-:W-:-:S14]  /*0f40*/  DSETP.NAN.AND P0, PT, R14, R14, PT ;  /* 0x0000000e0e00722a */ /* 0x000fdc0003f08000 */
[----:B------:R-:W-:Y:S05]  /*0f50*/  @P0 BRA `(.L_x_720) ;  /* 0x0000000000440947 */ /* 0x000fea0003800000 */
[----:B------:R-:W-:-:S14]  /*0f60*/  DSETP.NAN.AND P0, PT, R10, R10, PT ;  /* 0x0000000a0a00722a */ /* 0x000fdc0003f08000 */
[----:B------:R-:W-:Y:S05]  /*0f70*/  @P0 BRA `(.L_x_721) ;  /* 0x0000000000300947 */ /* 0x000fea0003800000 */
[----:B------:R-:W-:Y:S01]  /*0f80*/  ISETP.NE.AND P0, PT, R27, R30, PT ;  /* 0x0000001e1b00720c */ /* 0x000fe20003f05270 */
[----:B------:R-:W-:Y:S01]  /*0f90*/  IMAD.MOV.U32 R25, RZ, RZ, -0x80000 ;  /* 0xfff80000ff197424 */ /* 0x000fe200078e00ff */
[----:B------:R-:W-:-:S11]  /*0fa0*/  MOV R24, 0x0 ;  /* 0x0000000000187802 */ /* 0x000fd60000000f00 */
[----:B------:R-:W-:Y:S05]  /*0fb0*/  @!P0 BRA `(.L_x_719) ;  /* 0x0000000000348947 */ /* 0x000fea0003800000 */
[----:B------:R-:W-:Y:S02]  /*0fc0*/  ISETP.NE.AND P0, PT, R27, 0x7ff00000, PT ;  /* 0x7ff000001b00780c */ /* 0x000fe40003f05270 */
[----:B------:R-:W-:Y:S02]  /*0fd0*/  LOP3.LUT R25, R15, 0x80000000, R11, 0x48, !PT ;  /* 0x800000000f197812 */ /* 0x000fe400078e480b */
[----:B------:R-:W-:-:S13]  /*0fe0*/  ISETP.EQ.OR P0, PT, R30, RZ, !P0 ;  /* 0x000000ff1e00720c */ /* 0x000fda0004702670 */
[----:B------:R-:W-:Y:S01]  /*0ff0*/  @P0 LOP3.LUT R9, R25, 0x7ff00000, RZ, 0xfc, !PT ;  /* 0x7ff0000019090812 */ /* 0x000fe200078efcff */
[----:B------:R-:W-:Y:S01]  /*1000*/  @!P0 IMAD.MOV.U32 R24, RZ, RZ, RZ ;  /* 0x000000ffff188224 */ /* 0x000fe200078e00ff */
[----:B------:R-:W-:-:S03]  /*1010*/  @P0 MOV R24, RZ ;  /* 0x000000ff00180202 */ /* 0x000fc60000000f00 */
[----:B------:R-:W-:Y:S01]  /*1020*/  @P0 IMAD.MOV.U32 R25, RZ, RZ, R9 ;  /* 0x000000ffff190224 */ /* 0x000fe200078e0009 */
[----:B------:R-:W-:Y:S06]  /*1030*/  BRA `(.L_x_719) ;  /* 0x0000000000147947 */ /* 0x000fec0003800000 */
.L_x_721:
[----:B------:R-:W-:Y:S01]  /*1040*/  LOP3.LUT R25, R11, 0x80000, RZ, 0xfc, !PT ;  /* 0x000800000b197812 */ /* 0x000fe200078efcff */
[----:B------:R-:W-:Y:S01]  /*1050*/  IMAD.MOV.U32 R24, RZ, RZ, R10 ;  /* 0x000000ffff187224 */ /* 0x000fe200078e000a */
[----:B------:R-:W-:Y:S06]  /*1060*/  BRA `(.L_x_719) ;  /* 0x0000000000087947 */ /* 0x000fec0003800000 */
.L_x_720:
[----:B------:R-:W-:Y:S02]  /*1070*/  LOP3.LUT R25, R15, 0x80000, RZ, 0xfc, !PT ;  /* 0x000800000f197812 */ /* 0x000fe400078efcff */
[----:B------:R-:W-:-:S07]  /*1080*/  MOV R24, R14 ;  /* 0x0000000e00187202 */ /* 0x000fce0000000f00 */
.L_x_719:
[----:B------:R-:W-:Y:S05]  /*1090*/  BSYNC.RECONVERGENT B2 ;  /* 0x0000000000027941 */ /* 0x000fea0003800200 */
.L_x_717:
[----:B------:R-:W-:Y:S02]  /*10a0*/  HFMA2 R11, -RZ, RZ, 0, 0 ;  /* 0x00000000ff0b7431 */ /* 0x000fe400000001ff */
[----:B------:R-:W-:-:S04]  /*10b0*/  IMAD.MOV.U32 R10, RZ, RZ, R0 ;  /* 0x000000ffff0a7224 */ /* 0x000fc800078e0000 */
[----:B------:R-:W-:Y:S05]  /*10c0*/  RET.REL.NODEC R10 `(_Z7kernelAPdii) ;  /* 0xffffffec0acc7950 */ /* 0x000fea0003c3ffff */
.L_x_722:
        /* <DEDUP_REMOVED lines=11> */
.L_x_730:


//--------------------- .text._Z5swapBPdiii       --------------------------
	.section	.text._Z5swapBPdiii,"ax",@progbits
	.align	128
        .global         _Z5swapBPdiii
        .type           _Z5swapBPdiii,@function
        .size           _Z5swapBPdiii,(.L_x_742 - _Z5swapBPdiii)
        .other          _Z5swapBPdiii,@"STO_CUDA_ENTRY STV_DEFAULT"
_Z5swapBPdiii:
.text._Z5swapBPdiii:
[----:B------:R-:W-:Y:S01]  /*0000*/  LDC R1, c[0x0][0x37c] ;  /* 0x0000df00ff017b82 */ /* 0x000fe20000000800 */
[----:B------:R-:W0:Y:S07]  /*0010*/  S2R R0, SR_TID.X ;  /* 0x0000000000007919 */ /* 0x000e2e0000002100 */
[----:B------:R-:W1:Y:S01]  /*0020*/  S2UR UR4, SR_CTAID.X ;  /* 0x00000000000479c3 */ /* 0x000e620000002500 */
[----:B------:R-:W1:Y:S02]  /*0030*/  LDCU UR5, c[0x0][0x360] ;  /* 0x00006c00ff0577ac */ /* 0x000e640008000800 */
[----:B-1----:R-:W-:Y:S01]  /*0040*/  UIMAD UR4, UR4, UR5, URZ ;  /* 0x00000005040472a4 */ /* 0x002fe2000f8e02ff */
[----:B0-----:R-:W-:-:S05]  /*0050*/  IADD3 R0, PT, PT, -R0, RZ, RZ ;  /* 0x000000ff00007210 */ /* 0x001fca0007ffe1ff */
[----:B------:R-:W-:-:S13]  /*0060*/  ISETP.NE.AND P0, PT, R0, UR4, PT ;  /* 0x0000000400007c0c */ /* 0x000fda000bf05270 */
[----:B------:R-:W-:Y:S05]  /*0070*/  @P0 EXIT ;  /* 0x000000000000094d */ /* 0x000fea0003800000 */
[----:B------:R-:W0:Y:S01]  /*0080*/  LDC R7, c[0x0][0x390] ;  /* 0x0000e400ff077b82 */ /* 0x000e220000000800 */
[----:B------:R-:W1:Y:S07]  /*0090*/  LDCU.64 UR4, c[0x0][0x358] ;  /* 0x00006b00ff0477ac */ /* 0x000e6e0008000a00 */
[----:B------:R-:W0:Y:S08]  /*00a0*/  LDC.64 R2, c[0x0][0x380] ;  /* 0x0000e000ff027b82 */ /* 0x000e300000000a00 */
[----:B------:R-:W2:Y:S01]  /*00b0*/  LDC R5, c[0x0][0x38c] ;  /* 0x0000e300ff057b82 */ /* 0x000ea20000000800 */
[----:B0-----:R-:W-:-:S05]  /*00c0*/  IMAD.WIDE R6, R7, 0x8, R2 ;  /* 0x0000000807067825 */ /* 0x001fca00078e0202 */
[----:B-1----:R-:W3:Y:S01]  /*00d0*/  LDG.E.64 R8, desc[UR4][R6.64] ;  /* 0x0000000406087981 */ /* 0x002ee2000c1e1b00 */
[----:B--2---:R-:W-:-:S05]  /*00e0*/  IMAD.WIDE R2, R5, 0x8, R2 ;  /* 0x0000000805027825 */ /* 0x004fca00078e0202 */
[----:B------:R-:W2:Y:S04]  /*00f0*/  LDG.E.64 R4, desc[UR4][R2.64] ;  /* 0x0000000402047981 */ /* 0x000ea8000c1e1b00 */
[----:B---3--:R-:W-:Y:S04]  /*0100*/  STG.E.64 desc[UR4][R2.64], R8 ;  /* 0x0000000802007986 */ /* 0x008fe8000c101b04 */
[----:B--2---:R-:W-:Y:S01]  /*0110*/  STG.E.64 desc[UR4][R6.64], R4 ;  /* 0x0000000406007986 */ /* 0x004fe2000c101b04 */
[----:B------:R-:W-:Y:S05]  /*0120*/  EXIT ;  /* 0x000000000000794d */ /* 0x000fea0003800000 */
.L_x_723:
        /* <DEDUP_REMOVED lines=13> */
.L_x_742:


//--------------------- .text._Z5swapAPdiii       --------------------------
	.section	.text._Z5swapAPdiii,"ax",@progbits
	.align	128
        .global         _Z5swapAPdiii
        .type           _Z5swapAPdiii,@function
        .size           _Z5swapAPdiii,(.L_x_743 - _Z5swapAPdiii)
        .other          _Z5swapAPdiii,@"STO_CUDA_ENTRY STV_DEFAULT"
_Z5swapAPdiii:
.text._Z5swapAPdiii:
[----:B------:R-:W-:Y:S01]  /*0000*/  LDC R1, c[0x0][0x37c] ;  /* 0x0000df00ff017b82 */ /* 0x000fe20000000800 */
[----:B------:R-:W0:Y:S07]  /*0010*/  S2R R7, SR_TID.X ;  /* 0x0000000000077919 */ /* 0x000e2e0000002100 */
[----:B------:R-:W0:Y:S01]  /*0020*/  S2UR UR4, SR_CTAID.X ;  /* 0x00000000000479c3 */ /* 0x000e220000002500 */
[----:B------:R-:W1:Y:S07]  /*0030*/  LDCU UR6, c[0x0][0x388] ;  /* 0x00007100ff0677ac */ /* 0x000e6e0008000800 */
[----:B------:R-:W0:Y:S01]  /*0040*/  LDC R0, c[0x0][0x360] ;  /* 0x0000d800ff007b82 */ /* 0x000e220000000800 */
[----:B------:R-:W2:Y:S01]  /*0050*/  LDCU UR5, c[0x0][0x370] ;  /* 0x00006e00ff0577ac */ /* 0x000ea20008000800 */
[----:B0-----:R-:W-:-:S02]  /*0060*/  IMAD R7, R0, UR4, R7 ;  /* 0x0000000400077c24 */ /* 0x001fc4000f8e0207 */
[----:B--2---:R-:W-:-:S03]  /*0070*/  IMAD R0, R0, UR5, RZ ;  /* 0x0000000500007c24 */ /* 0x004fc6000f8e02ff */
[----:B-1----:R-:W-:-:S13]  /*0080*/  ISETP.GE.AND P0, PT, R7, UR6, PT ;  /* 0x0000000607007c0c */ /* 0x002fda000bf06270 */
[----:B------:R-:W-:Y:S05]  /*0090*/  @P0 EXIT ;  /* 0x000000000000094d */ /* 0x000fea0003800000 */
[----:B------:R-:W0:Y:S01]  /*00a0*/  I2F.U32.RP R8, R0 ;  /* 0x0000000000087306 */ /* 0x000e220000209000 */
[----:B------:R-:W-:Y:S01]  /*00b0*/  IADD3 R4, PT, PT, R0, R7, RZ ;  /* 0x0000000700047210 */ /* 0x000fe20007ffe0ff */
[----:B------:R-:W1:Y:S01]  /*00c0*/  LDCU.64 UR4, c[0x0][0x358] ;  /* 0x00006b00ff0477ac */ /* 0x000e620008000a00 */
[----:B------:R-:W-:Y:S01]  /*00d0*/  IADD3 R9, PT, PT, RZ, -R0, RZ ;  /* 0x80000000ff097210 */ /* 0x000fe20007ffe0ff */
[----:B------:R-:W-:Y:S01]  /*00e0*/  BSSY.RECONVERGENT B0, `(.L_x_724) ;  /* 0x0000031000007945 */ /* 0x000fe20003800200 */
[C---:B------:R-:W-:Y:S02]  /*00f0*/  ISETP.GE.AND P0, PT, R4.reuse, UR6, PT ;  /* 0x0000000604007c0c */ /* 0x040fe4000bf06270 */
[----:B------:R-:W-:Y:S02]  /*0100*/  VIMNMX R5, PT, PT, R4, UR6, !PT ;  /* 0x0000000604057c48 */ /* 0x000fe4000ffe0100 */
[----:B------:R-:W-:Y:S02]  /*0110*/  SEL R6, RZ, 0x1, P0 ;  /* 0x00000001ff067807 */ /* 0x000fe40000000000 */
[----:B------:R-:W-:-:S02]  /*0120*/  ISETP.NE.U32.AND P2, PT, R0, RZ, PT ;  /* 0x000000ff0000720c */ /* 0x000fc40003f45070 */
[----:B------:R-:W-:Y:S01]  /*0130*/  IADD3 R5, PT, PT, R5, -R4, -R6 ;  /* 0x8000000405057210 */ /* 0x000fe20007ffe806 */
[----:B0-----:R-:W0:Y:S01]  /*0140*/  MUFU.RCP R8, R8 ;  /* 0x0000000800087308 */ /* 0x001e220000001000 */
[----:B------:R-:W2:Y:S01]  /*0150*/  LDC R4, c[0x0][0x38c] ;  /* 0x0000e300ff047b82 */ /* 0x000ea20000000800 */
[----:B0-----:R-:W-:-:S06]  /*0160*/  IADD3 R2, PT, PT, R8, 0xffffffe, RZ ;  /* 0x0ffffffe08027810 */ /* 0x001fcc0007ffe0ff */
[----:B------:R0:W3:Y:S02]  /*0170*/  F2I.FTZ.U32.TRUNC.NTZ R3, R2 ;  /* 0x0000000200037305 */ /* 0x0000e4000021f000 */
[----:B0-----:R-:W-:Y:S02]  /*0180*/  HFMA2 R2, -RZ, RZ, 0, 0 ;  /* 0x00000000ff027431 */ /* 0x001fe400000001ff */
[----:B---3--:R-:W-:-:S04]  /*0190*/  IMAD R9, R9, R3, RZ ;  /* 0x0000000309097224 */ /* 0x008fc800078e02ff */
[----:B------:R-:W-:-:S06]  /*01a0*/  IMAD.HI.U32 R8, R3, R9, R2 ;  /* 0x0000000903087227 */ /* 0x000fcc00078e0002 */
[----:B------:R-:W-:-:S05]  /*01b0*/  IMAD.HI.U32 R9, R8, R5, RZ ;  /* 0x0000000508097227 */ /* 0x000fca00078e00ff */
[----:B------:R-:W-:-:S05]  /*01c0*/  IADD3 R2, PT, PT, -R9, RZ, RZ ;  /* 0x000000ff09027210 */ /* 0x000fca0007ffe1ff */
[----:B------:R-:W-:Y:S02]  /*01d0*/  IMAD R5, R0, R2, R5 ;  /* 0x0000000200057224 */ /* 0x000fe400078e0205 */
[----:B------:R-:W0:Y:S03]  /*01e0*/  LDC.64 R2, c[0x0][0x380] ;  /* 0x0000e000ff027b82 */ /* 0x000e260000000a00 */
[----:B------:R-:W-:-:S13]  /*01f0*/  ISETP.GE.U32.AND P0, PT, R5, R0, PT ;  /* 0x000000000500720c */ /* 0x000fda0003f06070 */
[----:B------:R-:W-:Y:S02]  /*0200*/  @P0 IADD3 R5, PT, PT, -R0, R5, RZ ;  /* 0x0000000500050210 */ /* 0x000fe40007ffe1ff */
[----:B------:R-:W-:Y:S02]  /*0210*/  @P0 IADD3 R9, PT, PT, R9, 0x1, RZ ;  /* 0x0000000109090810 */ /* 0x000fe40007ffe0ff */
[-C--:B------:R-:W-:Y:S02]  /*0220*/  ISETP.GE.U32.AND P1, PT, R5, R0.reuse, PT ;  /* 0x000000000500720c */ /* 0x080fe40003f26070 */
[----:B------:R-:W3:Y:S11]  /*0230*/  LDC R5, c[0x0][0x390] ;  /* 0x0000e400ff057b82 */ /* 0x000ef60000000800 */
[----:B------:R-:W-:Y:S01]  /*0240*/  @P1 VIADD R9, R9, 0x1 ;  /* 0x0000000109091836 */ /* 0x000fe20000000000 */
[----:B------:R-:W-:-:S04]  /*0250*/  @!P2 LOP3.LUT R9, RZ, R0, RZ, 0x33, !PT ;  /* 0x00000000ff09a212 */ /* 0x000fc800078e33ff */
[----:B------:R-:W-:-:S04]  /*0260*/  IADD3 R6, PT, PT, R6, R9, RZ ;  /* 0x0000000906067210 */ /* 0x000fc80007ffe0ff */
[C---:B------:R-:W-:Y:S02]  /*0270*/  LOP3.LUT R8, R6.reuse, 0x3, RZ, 0xc0, !PT ;  /* 0x0000000306087812 */ /* 0x040fe400078ec0ff */
[----:B------:R-:W-:Y:S02]  /*0280*/  ISETP.GE.U32.AND P1, PT, R6, 0x3, PT ;  /* 0x000000030600780c */ /* 0x000fe40003f26070 */
[----:B------:R-:W-:-:S13]  /*0290*/  ISETP.NE.AND P0, PT, R8, 0x3, PT ;  /* 0x000000030800780c */ /* 0x000fda0003f05270 */
[----:B012---:R-:W-:Y:S05]  /*02a0*/  @!P0 BRA `(.L_x_725) ;  /* 0x0000000000508947 */ /* 0x007fea0003800000 */
[----:B------:R-:W0:Y:S01]  /*02b0*/  LDC R10, c[0x0][0x390] ;  /* 0x0000e400ff0a7b82 */ /* 0x000e220000000800 */
[----:B------:R-:W-:-:S04]  /*02c0*/  IADD3 R6, PT, PT, R6, 0x1, RZ ;  /* 0x0000000106067810 */ /* 0x000fc80007ffe0ff */
[----:B------:R-:W-:-:S03]  /*02d0*/  LOP3.LUT R6, R6, 0x3, RZ, 0xc0, !PT ;  /* 0x0000000306067812 */ /* 0x000fc600078ec0ff */
[----:B------:R-:W1:Y:S01]  /*02e0*/  LDC R12, c[0x0][0x38c] ;  /* 0x0000e300ff0c7b82 */ /* 0x000e620000000800 */
[----:B------:R-:W-:-:S07]  /*02f0*/  IADD3 R6, PT, PT, -R6, RZ, RZ ;  /* 0x000000ff06067210 */ /* 0x000fce0007ffe1ff */
[----:B------:R-:W2:Y:S01]  /*0300*/  LDC.64 R8, c[0x0][0x380] ;  /* 0x0000e000ff087b82 */ /* 0x000ea20000000a00 */
[C---:B0-----:R-:W-:Y:S02]  /*0310*/  IMAD R19, R7.reuse, UR6, R10 ;  /* 0x0000000607137c24 */ /* 0x041fe4000f8e020a */
[----:B-1----:R-:W-:-:S07]  /*0320*/  IMAD R21, R7, UR6, R12 ;  /* 0x0000000607157c24 */ /* 0x002fce000f8e020c */
.L_x_726:
[----:B0-2---:R-:W-:-:S04]  /*0330*/  IMAD.WIDE R14, R19, 0x8, R8 ;  /* 0x00000008130e7825 */ /* 0x005fc800078e0208 */
[----:B------:R-:W-:Y:S01]  /*0340*/  IMAD.WIDE R10, R21, 0x8, R8 ;  /* 0x00000008150a7825 */ /* 0x000fe200078e0208 */
[----:B------:R-:W2:Y:S04]  /*0350*/  LDG.E.64 R16, desc[UR4][R14.64] ;  /* 0x000000040e107981 */ /* 0x000ea8000c1e1b00 */
[----:B------:R-:W4:Y:S01]  /*0360*/  LDG.E.64 R12, desc[UR4][R10.64] ;  /* 0x000000040a0c7981 */ /* 0x000f22000c1e1b00 */
[----:B------:R-:W-:Y:S01]  /*0370*/  IADD3 R6, PT, PT, R6, 0x1, RZ ;  /* 0x0000000106067810 */ /* 0x000fe20007ffe0ff */
[C---:B------:R-:W-:Y:S02]  /*0380*/  IMAD.IADD R7, R0.reuse, 0x1, R7 ;  /* 0x0000000100077824 */ /* 0x040fe400078e0207 */
[----:B------:R-:W-:Y:S01]  /*0390*/  IMAD R19, R0, UR6, R19 ;  /* 0x0000000600137c24 */ /* 0x000fe2000f8e0213 */
[----:B------:R-:W-:Y:S01]  /*03a0*/  ISETP.NE.AND P0, PT, R6, RZ, PT ;  /* 0x000000ff0600720c */ /* 0x000fe20003f05270 */
[----:B------:R-:W-:Y:S01]  /*03b0*/  IMAD R21, R0, UR6, R21 ;  /* 0x0000000600157c24 */ /* 0x000fe2000f8e0215 */
[----:B--2---:R0:W-:Y:S04]  /*03c0*/  STG.E.64 desc[UR4][R10.64], R16 ;  /* 0x000000100a007986 */ /* 0x0041e8000c101b04 */
[----:B----4-:R0:W-:Y:S07]  /*03d0*/  STG.E.64 desc[UR4][R14.64], R12 ;  /* 0x0000000c0e007986 */ /* 0x0101ee000c101b04 */
[----:B------:R-:W-:Y:S05]  /*03e0*/  @P0 BRA `(.L_x_726) ;  /* 0xfffffffc00d00947 */ /* 0x000fea000383ffff */
.L_x_725:
[----:B------:R-:W-:Y:S05]  /*03f0*/  BSYNC.RECONVERGENT B0 ;  /* 0x0000000000007941 */ /* 0x000fea0003800200 */
.L_x_724:
[----:B------:R-:W-:Y:S05]  /*0400*/  @!P1 EXIT ;  /* 0x000000000000994d */ /* 0x000fea0003800000 */
.L_x_727:
[C---:B01-3--:R-:W-:Y:S02]  /*0410*/  IMAD R15, R7.reuse, UR6, R5 ;  /* 0x00000006070f7c24 */ /* 0x04bfe4000f8e0205 */
[----:B------:R-:W-:Y:S02]  /*0420*/  IMAD R17, R7, UR6, R4 ;  /* 0x0000000607117c24 */ /* 0x000fe4000f8e0204 */
[----:B------:R-:W-:-:S04]  /*0430*/  IMAD.WIDE R14, R15, 0x8, R2 ;  /* 0x000000080f0e7825 */ /* 0x000fc800078e0202 */
[----:B------:R-:W-:Y:S01]  /*0440*/  IMAD.WIDE R16, R17, 0x8, R2 ;  /* 0x0000000811107825 */ /* 0x000fe200078e0202 */
[----:B------:R-:W2:Y:S04]  /*0450*/  LDG.E.64 R20, desc[UR4][R14.64] ;  /* 0x000000040e147981 */ /* 0x000ea8000c1e1b00 */
[----:B------:R-:W3:Y:S01]  /*0460*/  LDG.E.64 R18, desc[UR4][R16.64] ;  /* 0x0000000410127981 */ /* 0x000ee2000c1e1b00 */
[----:B------:R-:W-:-:S05]  /*0470*/  IADD3 R27, PT, PT, R0, R7, RZ ;  /* 0x00000007001b7210 */ /* 0x000fca0007ffe0ff */
[C---:B------:R-:W-:Y:S02]  /*0480*/  IMAD R7, R27.reuse, UR6, R5 ;  /* 0x000000061b077c24 */ /* 0x040fe4000f8e0205 */
[----:B------:R-:W-:Y:S02]  /*0490*/  IMAD R9, R27, UR6, R4 ;  /* 0x000000061b097c24 */ /* 0x000fe4000f8e0204 */
[----:B------:R-:W-:-:S04]  /*04a0*/  IMAD.WIDE R6, R7, 0x8, R2 ;  /* 0x0000000807067825 */ /* 0x000fc800078e0202 */
[----:B------:R-:W-:Y:S01]  /*04b0*/  IMAD.WIDE R8, R9, 0x8, R2 ;  /* 0x0000000809087825 */ /* 0x000fe200078e0202 */
[----:B--2---:R0:W-:Y:S04]  /*04c0*/  STG.E.64 desc[UR4][R16.64], R20 ;  /* 0x0000001410007986 */ /* 0x0041e8000c101b04 */
[----:B---3--:R1:W-:Y:S04]  /*04d0*/  STG.E.64 desc[UR4][R14.64], R18 ;  /* 0x000000120e007986 */ /* 0x0083e8000c101b04 */
        /* <DEDUP_REMOVED lines=9> */
[----:B0-----:R-:W4:Y:S04]  /*0570*/  LDG.E.64 R16, desc[UR4][R10.64] ;  /* 0x000000040a107981 */ /* 0x001f28000c1e1b00 */
[----:B-1----:R-:W5:Y:S01]  /*0580*/  LDG.E.64 R14, desc[UR4][R12.64] ;  /* 0x000000040c0e7981 */ /* 0x002f62000c1e1b00 */
[----:B------:R-:W-:-:S05]  /*0590*/  IADD3 R27, PT, PT, R0, R27, RZ ;  /* 0x0000001b001b7210 */ /* 0x000fca0007ffe0ff */
[C---:B------:R-:W-:Y:S02]  /*05a0*/  IMAD R21, R27.reuse, UR6, R5 ;  /* 0x000000061b157c24 */ /* 0x040fe4000f8e0205 */
[----:B------:R-:W-:Y:S02]  /*05b0*/  IMAD R19, R27, UR6, R4 ;  /* 0x000000061b137c24 */ /* 0x000fe4000f8e0204 */
[----:B------:R-:W-:-:S04]  /*05c0*/  IMAD.WIDE R20, R21, 0x8, R2 ;  /* 0x0000000815147825 */ /* 0x000fc800078e0202 */
[----:B------:R-:W-:Y:S01]  /*05d0*/  IMAD.WIDE R18, R19, 0x8, R2 ;  /* 0x0000000813127825 */ /* 0x000fe200078e0202 */
[----:B----4-:R1:W-:Y:S04]  /*05e0*/  STG.E.64 desc[UR4][R12.64], R16 ;  /* 0x000000100c007986 */ /* 0x0103e8000c101b04 */
[----:B-----5:R1:W-:Y:S04]  /*05f0*/  STG.E.64 desc[UR4][R10.64], R14 ;  /* 0x0000000e0a007986 */ /* 0x0203e8000c101b04 */
[----:B--2---:R-:W2:Y:S04]  /*0600*/  LDG.E.64 R24, desc[UR4][R20.64] ;  /* 0x0000000414187981 */ /* 0x004ea8000c1e1b00 */
[----:B------:R-:W4:Y:S01]  /*0610*/  LDG.E.64 R8, desc[UR4][R18.64] ;  /* 0x0000000412087981 */ /* 0x000f22000c1e1b00 */
[----:B---3--:R-:W-:-:S04]  /*0620*/  IADD3 R7, PT, PT, R0, R27, RZ ;  /* 0x0000001b00077210 */ /* 0x008fc80007ffe0ff */
[----:B------:R-:W-:Y:S01]  /*0630*/  ISETP.GE.AND P0, PT, R7, UR6, PT ;  /* 0x0000000607007c0c */ /* 0x000fe2000bf06270 */
[----:B--2---:R1:W-:Y:S04]  /*0640*/  STG.E.64 desc[UR4][R18.64], R24 ;  /* 0x0000001812007986 */ /* 0x0043e8000c101b04 */
[----:B----4-:R1:W-:Y:S08]  /*0650*/  STG.E.64 desc[UR4][R20.64], R8 ;  /* 0x0000000814007986 */ /* 0x0103f0000c101b04 */
[----:B------:R-:W-:Y:S05]  /*0660*/  @!P0 BRA `(.L_x_727) ;  /* 0xfffffffc00688947 */ /* 0x000fea000383ffff */
[----:B------:R-:W-:Y:S05]  /*0670*/  EXIT ;  /* 0x000000000000794d */ /* 0x000fea0003800000 */
.L_x_728:
        /* <DEDUP_REMOVED lines=16> */
.L_x_743:


//--------------------- .nv.shared._ZN3cub18CUB_300001_SM_10006detail11EmptyKernelIvEEvv --------------------------
	.section	.nv.shared._ZN3cub18CUB_300001_SM_10006detail11EmptyKernelIvEEvv,"aw",@nobits
	.sectionflags	@""
	.align	16
	.zero		1024


//--------------------- .nv.shared.reserved.0     --------------------------
	.section	.nv.shared.reserved.0,"aw",@nobits
	.weak		__nv_reservedSMEM_offset_0_alias
	.size		__nv_reservedSMEM_offset_0_alias, 0, 64
	.other		__nv_reservedSMEM_offset_0_alias,@"STO_CUDA_RESERVED_SHARED STV_DEFAULT"
__nv_reservedSMEM_offset_0_alias:
	.zero		0
	.zero		64


//--------------------- .nv.global                --------------------------
	.section	.nv.global,"aw",@nobits
.nv.global:
	.type		_ZN34_INTERNAL_cf4f7936_4_k_cu_6fc0d0fb6thrust24THRUST_300001_SM_1000_NS12placeholders2_8E,@object
	.size		_ZN34_INTERNAL_cf4f7936_4_k_cu_6fc0d0fb6thrust24THRUST_300001_SM_1000_NS12placeholders2_8E,(_ZN34_INTERNAL_cf4f7936_4_k_cu_6fc0d0fb4cuda3std3__436_GLOBAL__N__cf4f7936_4_k_cu_6fc0d0fb6ignoreE - _ZN34_INTERNAL_cf4f7936_4_k_cu_6fc0d0fb6thrust24THRUST_300001_SM_1000_NS12placeholders2_8E)
_ZN34_INTERNAL_cf4f7936_4_k_cu_6fc0d0fb6thrust24THRUST_300001_SM_1000_NS12placeholders2_8E:
	.zero		1
	.type		_ZN34_INTERNAL_cf4f7936_4_k_cu_6fc0d0fb4cuda3std3__436_GLOBAL__N__cf4f7936_4_k_cu_6fc0d0fb6ignoreE,@object
	.size		_ZN34_INTERNAL_cf4f7936_4_k_cu_6fc0d0fb4cuda3std3__436_GLOBAL__N__cf4f7936_4_k_cu_6fc0d0fb6ignoreE,(_ZN34_INTERNAL_cf4f7936_4_k_cu_6fc0d0fb4cuda3std6ranges3__45__cpo4dataE - _ZN34_INTERNAL_cf4f7936_4_k_cu_6fc0d0fb4cuda3std3__436_GLOBAL__N__cf4f7936_4_k_cu_6fc0d0fb6ignoreE)
_ZN34_INTERNAL_cf4f7936_4_k_cu_6fc0d0fb4cuda3std3__436_GLOBAL__N__cf4f7936_4_k_cu_6fc0d0fb6ignoreE:
	.zero		1
	.type		_ZN34_INTERNAL_cf4f7936_4_k_cu_6fc0d0fb4cuda3std6ranges3__45__cpo4dataE,@object
	.size		_ZN34_INTERNAL_cf4f7936_4_k_cu_6fc0d0fb4cuda3std6ranges3__45__cpo4dataE,(_ZN34_INTERNAL_cf4f7936_4_k_cu_6fc0d0fb6thrust24THRUST_300001_SM_1000_NS6system3cpp3parE - _ZN34_INTERNAL_cf4f7936_4_k_cu_6fc0d0fb4cuda3std6ranges3__45__cpo4dataE)
_ZN34_INTERNAL_cf4f7936_4_k_cu_6fc0d0fb4cuda3std6ranges3__45__cpo4dataE:
	.zero		1
	.type		_ZN34_INTERNAL_cf4f7936_4_k_cu_6fc0d0fb6thrust24THRUST_300001_SM_1000_NS6system3cpp3parE,@object
	.size		_ZN34_INTERNAL_cf4f7936_4_k_cu_6fc0d0fb6thrust24THRUST_300001_SM_1000_NS6system3cpp3parE,(_ZN34_INTERNAL_cf4f7936_4_k_cu_6fc0d0fb4cuda3std3__45__cpo5beginE - _ZN34_INTERNAL_cf4f7936_4_k_cu_6fc0d0fb6thrust24THRUST_300001_SM_1000_NS6system3cpp3parE)
_ZN34_INTERNAL_cf4f7936_4_k_cu_6fc0d0fb6thrust24THRUST_300001_SM_1000_NS6system3cpp3parE:
	.zero		1
	.type		_ZN34_INTERNAL_cf4f7936_4_k_cu_6fc0d0fb4cuda3std3__45__cpo5beginE,@object
	.size		_ZN34_INTERNAL_cf4f7936_4_k_cu_6fc0d0fb4cuda3std3__45__cpo5beginE,(_ZN34_INTERNAL_cf4f7936_4_k_cu_6fc0d0fb4cuda3std6ranges3__45__cpo5beginE - _ZN34_INTERNAL_cf4f7936_4_k_cu_6fc0d0fb4cuda3std3__45__cpo5beginE)
_ZN34_INTERNAL_cf4f7936_4_k_cu_6fc0d0fb4cuda3std3__45__cpo5beginE:
	.zero		1
	.type		_ZN34_INTERNAL_cf4f7936_4_k_cu_6fc0d0fb4cuda3std6ranges3__45__cpo5beginE,@object
	.size		_ZN34_INTERNAL_cf4f7936_4_k_cu_6fc0d0fb4cuda3std6ranges3__45__cpo5beginE,(_ZN34_INTERNAL_cf4f7936_4_k_cu_6fc0d0fb6thrust24THRUST_300001_SM_1000_NS6deviceE - _ZN34_INTERNAL_cf4f7936_4_k_cu_6fc0d0fb4cuda3std6ranges3__45__cpo5beginE)
_ZN34_INTERNAL_cf4f7936_4_k_cu_6fc0d0fb4cuda3std6ranges3__45__cpo5beginE:
	.zero		1
	.type		_ZN34_INTERNAL_cf4f7936_4_k_cu_6fc0d0fb6thrust24THRUST_300001_SM_1000_NS6deviceE,@object
	.size		_ZN34_INTERNAL_cf4f7936_4_k_cu_6fc0d0fb6thrust24THRUST_300001_SM_1000_NS6deviceE,(_ZN34_INTERNAL_cf4f7936_4_k_cu_6fc0d0fb4cuda3std3__47nulloptE - _ZN34_INTERNAL_cf4f7936_4_k_cu_6fc0d0fb6thrust24THRUST_300001_SM_1000_NS6deviceE)
_ZN34_INTERNAL_cf4f7936_4_k_cu_6fc0d0fb6thrust24THRUST_300001_SM_1000_NS6deviceE:
	.zero		1
	.type		_ZN34_INTERNAL_cf4f7936_4_k_cu_6fc0d0fb4cuda3std3__47nulloptE,@object
	.size		_ZN34_INTERNAL_cf4f7936_4_k_cu_6fc0d0fb4cuda3std3__47nulloptE,(_ZN34_INTERNAL_cf4f7936_4_k_cu_6fc0d0fb4cuda3std6ranges3__45__cpo8distanceE - _ZN34_INTERNAL_cf4f7936_4_k_cu_6fc0d0fb4cuda3std3__47nulloptE)
_ZN34_INTERNAL_cf4f7936_4_k_cu_6fc0d0fb4cuda3std3__47nulloptE:
	.zero		1
	.type		_ZN34_INTERNAL_cf4f7936_4_k_cu_6fc0d0fb4cuda3std6ranges3__45__cpo8distanceE,@object
	.size		_ZN34_INTERNAL_cf4f7936_4_k_cu_6fc0d0fb4cuda3std6ranges3__45__cpo8distanceE,(_ZN34_INTERNAL_cf4f7936_4_k_cu_6fc0d0fb6thrust24THRUST_300001_SM_1000_NS12placeholders2_4E - _ZN34_INTERNAL_cf4f7936_4_k_cu_6fc0d0fb4cuda3std6ranges3__45__cpo8distanceE)
_ZN34_INTERNAL_cf4f7936_4_k_cu_6fc0d0fb4cuda3std6ranges3__45__cpo8distanceE:
	.zero		1
	.type		_ZN34_INTERNAL_cf4f7936_4_k_cu_6fc0d0fb6thrust24THRUST_300001_SM_1000_NS12placeholders2_4E,@object
	.size		_ZN34_INTERNAL_cf4f7936_4_k_cu_6fc0d0fb6thrust24THRUST_300001_SM_1000_NS12placeholders2_4E,(_ZN34_INTERNAL_cf4f7936_4_k_cu_6fc0d0fb4cuda3std3__45__cpo6rbeginE - _ZN34_INTERNAL_cf4f7936_4_k_cu_6fc0d0fb6thrust24THRUST_300001_SM_1000_NS12placeholders2_4E)
_ZN34_INTERNAL_cf4f7936_4_k_cu_6fc0d0fb6thrust24THRUST_300001_SM_1000_NS12placeholders2_4E:
	.zero		1
	.type		_ZN34_INTERNAL_cf4f7936_4_k_cu_6fc0d0fb4cuda3std3__45__cpo6rbeginE,@object
	.size		_ZN34_INTERNAL_cf4f7936_4_k_cu_6fc0d0fb4cuda3std3__45__cpo6rbeginE,(_ZN34_INTERNAL_cf4f7936_4_k_cu_6fc0d0fb4cuda3std6ranges3__45__cpo7advanceE - _ZN34_INTERNAL_cf4f7936_4_k_cu_6fc0d0fb4cuda3std3__45__cpo6rbeginE)
_ZN34_INTERNAL_cf4f7936_4_k_cu_6fc0d0fb4cuda3std3__45__cpo6rbeginE:
	.zero		1
	.type		_ZN34_INTERNAL_cf4f7936_4_k_cu_6fc0d0fb4cuda3std6ranges3__45__cpo7advanceE,@object
	.size		_ZN34_INTERNAL_cf4f7936_4_k_cu_6fc0d0fb4cuda3std6ranges3__45__cpo7advanceE,(_ZN34_INTERNAL_cf4f7936_4_k_cu_6fc0d0fb6thrust24THRUST_300001_SM_1000_NS12placeholders3_10E - _ZN34_INTERNAL_cf4f7936_4_k_cu_6fc0d0fb4cuda3std6ranges3__45__cpo7advanceE)
_ZN34_INTERNAL_cf4f7936_4_k_cu_6fc0d0fb4cuda3std6ranges3__45__cpo7advanceE:
	.zero		1
	.type		_ZN34_INTERNAL_cf4f7936_4_k_cu_6fc0d0fb6thrust24THRUST_300001_SM_1000_NS12placeholders3_10E,@object
	.size		_ZN34_INTERNAL_cf4f7936_4_k_cu_6fc0d0fb6thrust24THRUST_300001_SM_1000_NS12placeholders3_10E,(_ZN34_INTERNAL_cf4f7936_4_k_cu_6fc0d0fb4cuda3std3__48in_placeE - _ZN34_INTERNAL_cf4f7936_4_k_cu_6fc0d0fb6thrust24THRUST_300001_SM_1000_NS12placeholders3_10E)
_ZN34_INTERNAL_cf4f7936_4_k_cu_6fc0d0fb6thrust24THRUST_300001_SM_1000_NS12placeholders3_10E:
	.zero		1
	.type		_ZN34_INTERNAL_cf4f7936_4_k_cu_6fc0d0fb4cuda3std3__48in_placeE,@object
	.size		_ZN34_INTERNAL_cf4f7936_4_k_cu_6fc0d0fb4cuda3std3__48in_placeE,(_ZN34_INTERNAL_cf4f7936_4_k_cu_6fc0d0fb4cuda3std6ranges3__45__cpo4sizeE - _ZN34_INTERNAL_cf4f7936_4_k_cu_6fc0d0fb4cuda3std3__48in_placeE)
_ZN34_INTERNAL_cf4f7936_4_k_cu_6fc0d0fb4cuda3std3__48in_placeE:
	.zero		1
	.type		_ZN34_INTERNAL_cf4f7936_4_k_cu_6fc0d0fb4cuda3std6ranges3__45__cpo4sizeE,@object
	.size		_ZN34_INTERNAL_cf4f7936_4_k_cu_6fc0d0fb4cuda3std6ranges3__45__cpo4sizeE,(_ZN34_INTERNAL_cf4f7936_4_k_cu_6fc0d0fb6thrust24THRUST_300001_SM_1000_NS12placeholders2_2E - _ZN34_INTERNAL_cf4f7936_4_k_cu_6fc0d0fb4cuda3std6ranges3__45__cpo4sizeE)
_ZN34_INTERNAL_cf4f7936_4_k_cu_6fc0d0fb4cuda3std6ranges3__45__cpo4sizeE:
	.zero		1
	.type		_ZN34_INTERNAL_cf4f7936_4_k_cu_6fc0d0fb6thrust24THRUST_300001_SM_1000_NS12placeholders2_2E,@object
	.size		_ZN34_INTERNAL_cf4f7936_4_k_cu_6fc0d0fb6thrust24THRUST_300001_SM_1000_NS12placeholders2_2E,(_ZN34_INTERNAL_cf4f7936_4_k_cu_6fc0d0fb4cuda3std3__45__cpo6cbeginE - _ZN34_INTERNAL_cf4f7936_4_k_cu_6fc0d0fb6thrust24THRUST_300001_SM_1000_NS12placeholders2_2E)
_ZN34_INTERNAL_cf4f7936_4_k_cu_6fc0d0fb6thrust24THRUST_300001_SM_1000_NS12placeholders2_2E:
	.zero		1
	.type		_ZN34_INTERNAL_cf4f7936_4_k_cu_6fc0d0fb4cuda3std3__45__cpo6cbeginE,@object
	.size		_ZN34_INTERNAL_cf4f7936_4_k_cu_6fc0d0fb4cuda3std3__45__cpo6cbeginE,(_ZN34_INTERNAL_cf4f7936_4_k_cu_6fc0d0fb4cuda3std6ranges3__45__cpo6cbeginE - _ZN34_INTERNAL_cf4f7936_4_k_cu_6fc0d0fb4cuda3std3__45__cpo6cbeginE)
_ZN34_INTERNAL_cf4f7936_4_k_cu_6fc0d0fb4cuda3std3__45__cpo6cbeginE:
	.zero		1
	.type		_ZN34_INTERNAL_cf4f7936_4_k_cu_6fc0d0fb4cuda3std6ranges3__45__cpo6cbeginE,@object
	.size		_ZN34_INTERNAL_cf4f7936_4_k_cu_6fc0d0fb4cuda3std6ranges3__45__cpo6cbeginE,(_ZN34_INTERNAL_cf4f7936_4_k_cu_6fc0d0fb6thrust24THRUST_300001_SM_1000_NS12placeholders2_6E - _ZN34_INTERNAL_cf4f7936_4_k_cu_6fc0d0fb4cuda3std6ranges3__45__cpo6cbeginE)
_ZN34_INTERNAL_cf4f7936_4_k_cu_6fc0d0fb4cuda3std6ranges3__45__cpo6cbeginE:
	.zero		1
	.type		_ZN34_INTERNAL_cf4f7936_4_k_cu_6fc0d0fb6thrust24THRUST_300001_SM_1000_NS12placeholders2_6E,@object
	.size		_ZN34_INTERNAL_cf4f7936_4_k_cu_6fc0d0fb6thrust24THRUST_300001_SM_1000_NS12placeholders2_6E,(_ZN34_INTERNAL_cf4f7936_4_k_cu_6fc0d0fb4cuda3std3__45__cpo7crbeginE - _ZN34_INTERNAL_cf4f7936_4_k_cu_6fc0d0fb6thrust24THRUST_300001_SM_1000_NS12placeholders2_6E)
_ZN34_INTERNAL_cf4f7936_4_k_cu_6fc0d0fb6thrust24THRUST_300001_SM_1000_NS12placeholders2_6E:
	.zero		1
	.type		_ZN34_INTERNAL_cf4f7936_4_k_cu_6fc0d0fb4cuda3std3__45__cpo7crbeginE,@object
	.size		_ZN34_INTERNAL_cf4f7936_4_k_cu_6fc0d0fb4cuda3std3__45__cpo7crbeginE,(_ZN34_INTERNAL_cf4f7936_4_k_cu_6fc0d0fb4cuda3std6ranges3__45__cpo4nextE - _ZN34_INTERNAL_cf4f7936_4_k_cu_6fc0d0fb4cuda3std3__45__cpo7crbeginE)
_ZN34_INTERNAL_cf4f7936_4_k_cu_6fc0d0fb4cuda3std3__45__cpo7crbeginE:
	.zero		1
	.type		_ZN34_INTERNAL_cf4f7936_4_k_cu_6fc0d0fb4cuda3std6ranges3__45__cpo4nextE,@object
	.size		_ZN34_INTERNAL_cf4f7936_4_k_cu_6fc0d0fb4cuda3std6ranges3__45__cpo4nextE,(_ZN34_INTERNAL_cf4f7936_4_k_cu_6fc0d0fb4cuda3std6ranges3__45__cpo4swapE - _ZN34_INTERNAL_cf4f7936_4_k_cu_6fc0d0fb4cuda3std6ranges3__45__cpo4nextE)
_ZN34_INTERNAL_cf4f7936_4_k_cu_6fc0d0fb4cuda3std6ranges3__45__cpo4nextE:
	.zero		1
	.type		_ZN34_INTERNAL_cf4f7936_4_k_cu_6fc0d0fb4cuda3std6ranges3__45__cpo4swapE,@object
	.size		_ZN34_INTERNAL_cf4f7936_4_k_cu_6fc0d0fb4cuda3std6ranges3__45__cpo4swapE,(_ZN34_INTERNAL_cf4f7936_4_k_cu_6fc0d0fb6thrust24THRUST_300001_SM_1000_NS8cuda_cub10par_nosyncE - _ZN34_INTERNAL_cf4f7936_4_k_cu_6fc0d0fb4cuda3std6ranges3__45__cpo4swapE)
_ZN34_INTERNAL_cf4f7936_4_k_cu_6fc0d0fb4cuda3std6ranges3__45__cpo4swapE:
	.zero		1
	.type		_ZN34_INTERNAL_cf4f7936_4_k_cu_6fc0d0fb6thrust24THRUST_300001_SM_1000_NS8cuda_cub10par_nosyncE,@object
	.size		_ZN34_INTERNAL_cf4f7936_4_k_cu_6fc0d0fb6thrust24THRUST_300001_SM_1000_NS8cuda_cub10par_nosyncE,(_ZN34_INTERNAL_cf4f7936_4_k_cu_6fc0d0fb6thrust24THRUST_300001_SM_1000_NS3seqE - _ZN34_INTERNAL_cf4f7936_4_k_cu_6fc0d0fb6thrust24THRUST_300001_SM_1000_NS8cuda_cub10par_nosyncE)
_ZN34_INTERNAL_cf4f7936_4_k_cu_6fc0d0fb6thrust24THRUST_300001_SM_1000_NS8cuda_cub10par_nosyncE:
	.zero		1
	.type		_ZN34_INTERNAL_cf4f7936_4_k_cu_6fc0d0fb6thrust24THRUST_300001_SM_1000_NS3seqE,@object
	.size		_ZN34_INTERNAL_cf4f7936_4_k_cu_6fc0d0fb6thrust24THRUST_300001_SM_1000_NS3seqE,(_ZN34_INTERNAL_cf4f7936_4_k_cu_6fc0d0fb4cuda3std3__420unreachable_sentinelE - _ZN34_INTERNAL_cf4f7936_4_k_cu_6fc0d0fb6thrust24THRUST_300001_SM_1000_NS3seqE)
_ZN34_INTERNAL_cf4f7936_4_k_cu_6fc0d0fb6thrust24THRUST_300001_SM_1000_NS3seqE:
	.zero		1
	.type		_ZN34_INTERNAL_cf4f7936_4_k_cu_6fc0d0fb4cuda3std3__420unreachable_sentinelE,@object
	.size		_ZN34_INTERNAL_cf4f7936_4_k_cu_6fc0d0fb4cuda3std3__420unreachable_sentinelE,(_ZN34_INTERNAL_cf4f7936_4_k_cu_6fc0d0fb4cuda3std6ranges3__45__cpo5ssizeE - _ZN34_INTERNAL_cf4f7936_4_k_cu_6fc0d0fb4cuda3std3__420unreachable_sentinelE)
_ZN34_INTERNAL_cf4f7936_4_k_cu_6fc0d0fb4cuda3std3__420unreachable_sentinelE:
	.zero		1
	.type		_ZN34_INTERNAL_cf4f7936_4_k_cu_6fc0d0fb4cuda3std6ranges3__45__cpo5ssizeE,@object
	.size		_ZN34_INTERNAL_cf4f7936_4_k_cu_6fc0d0fb4cuda3std6ranges3__45__cpo5ssizeE,(_ZN34_INTERNAL_cf4f7936_4_k_cu_6fc0d0fb6thrust24THRUST_300001_SM_1000_NS12placeholders2_3E - _ZN34_INTERNAL_cf4f7936_4_k_cu_6fc0d0fb4cuda3std6ranges3__45__cpo5ssizeE)
_ZN34_INTERNAL_cf4f7936_4_k_cu_6fc0d0fb4cuda3std6ranges3__45__cpo5ssizeE:
	.zero		1
	.type		_ZN34_INTERNAL_cf4f7936_4_k_cu_6fc0d0fb6thrust24THRUST_300001_SM_1000_NS12placeholders2_3E,@object
	.size		_ZN34_INTERNAL_cf4f7936_4_k_cu_6fc0d0fb6thrust24THRUST_300001_SM_1000_NS12placeholders2_3E,(_ZN34_INTERNAL_cf4f7936_4_k_cu_6fc0d0fb4cuda3std3__45__cpo4cendE - _ZN34_INTERNAL_cf4f7936_4_k_cu_6fc0d0fb6thrust24THRUST_300001_SM_1000_NS12placeholders2_3E)
_ZN34_INTERNAL_cf4f7936_4_k_cu_6fc0d0fb6thrust24THRUST_300001_SM_1000_NS12placeholders2_3E:
	.zero		1
	.type		_ZN34_INTERNAL_cf4f7936_4_k_cu_6fc0d0fb4cuda3std3__45__cpo4cendE,@object
	.size		_ZN34_INTERNAL_cf4f7936_4_k_cu_6fc0d0fb4cuda3std3__45__cpo4cendE,(_ZN34_INTERNAL_cf4f7936_4_k_cu_6fc0d0fb4cuda3std6ranges3__45__cpo4cendE - _ZN34_INTERNAL_cf4f7936_4_k_cu_6fc0d0fb4cuda3std3__45__cpo4cendE)
_ZN34_INTERNAL_cf4f7936_4_k_cu_6fc0d0fb4cuda3std3__45__cpo4cendE:
	.zero		1
	.type		_ZN34_INTERNAL_cf4f7936_4_k_cu_6fc0d0fb4cuda3std6ranges3__45__cpo4cendE,@object
	.size		_ZN34_INTERNAL_cf4f7936_4_k_cu_6fc0d0fb4cuda3std6ranges3__45__cpo4cendE,(_ZN34_INTERNAL_cf4f7936_4_k_cu_6fc0d0fb6thrust24THRUST_300001_SM_1000_NS12placeholders2_7E - _ZN34_INTERNAL_cf4f7936_4_k_cu_6fc0d0fb4cuda3std6ranges3__45__cpo4cendE)
_ZN34_INTERNAL_cf4f7936_4_k_cu_6fc0d0fb4cuda3std6ranges3__45__cpo4cendE:
	.zero		1
	.type		_ZN34_INTERNAL_cf4f7936_4_k_cu_6fc0d0fb6thrust24THRUST_300001_SM_1000_NS12placeholders2_7E,@object
	.size		_ZN34_INTERNAL_cf4f7936_4_k_cu_6fc0d0fb6thrust24THRUST_300001_SM_1000_NS12placeholders2_7E,(_ZN34_INTERNAL_cf4f7936_4_k_cu_6fc0d0fb4cuda3std3__45__cpo5crendE - _ZN34_INTERNAL_cf4f7936_4_k_cu_6fc0d0fb6thrust24THRUST_300001_SM_1000_NS12placeholders2_7E)
_ZN34_INTERNAL_cf4f7936_4_k_cu_6fc0d0fb6thrust24THRUST_300001_SM_1000_NS12placeholders2_7E:
	.zero		1
	.type		_ZN34_INTERNAL_cf4f7936_4_k_cu_6fc0d0fb4cuda3std3__45__cpo5crendE,@object
	.size		_ZN34_INTERNAL_cf4f7936_4_k_cu_6fc0d0fb4cuda3std3__45__cpo5crendE,(_ZN34_INTERNAL_cf4f7936_4_k_cu_6fc0d0fb4cuda3std6ranges3__45__cpo4prevE - _ZN34_INTERNAL_cf4f7936_4_k_cu_6fc0d0fb4cuda3std3__45__cpo5crendE)
_ZN34_INTERNAL_cf4f7936_4_k_cu_6fc0d0fb4cuda3std3__45__cpo5crendE:
	.zero		1
	.type		_ZN34_INTERNAL_cf4f7936_4_k_cu_6fc0d0fb4cuda3std6ranges3__45__cpo4prevE,@object
	.size		_ZN34_INTERNAL_cf4f7936_4_k_cu_6fc0d0fb4cuda3std6ranges3__45__cpo4prevE,(_ZN34_INTERNAL_cf4f7936_4_k_cu_6fc0d0fb4cuda3std6ranges3__45__cpo9iter_moveE - _ZN34_INTERNAL_cf4f7936_4_k_cu_6fc0d0fb4cuda3std6ranges3__45__cpo4prevE)
_ZN34_INTERNAL_cf4f7936_4_k_cu_6fc0d0fb4cuda3std6ranges3__45__cpo4prevE:
	.zero		1
	.type		_ZN34_INTERNAL_cf4f7936_4_k_cu_6fc0d0fb4cuda3std6ranges3__45__cpo9iter_moveE,@object
	.size		_ZN34_INTERNAL_cf4f7936_4_k_cu_6fc0d0fb4cuda3std6ranges3__45__cpo9iter_moveE,(_ZN34_INTERNAL_cf4f7936_4_k_cu_6fc0d0fb6thrust24THRUST_300001_SM_1000_NS6system6detail10sequential3seqE - _ZN34_INTERNAL_cf4f7936_4_k_cu_6fc0d0fb4cuda3std6ranges3__45__cpo9iter_moveE)
_ZN34_INTERNAL_cf4f7936_4_k_cu_6fc0d0fb4cuda3std6ranges3__45__cpo9iter_moveE:
	.zero		1
	.type		_ZN34_INTERNAL_cf4f7936_4_k_cu_6fc0d0fb6thrust24THRUST_300001_SM_1000_NS6system6detail10sequential3seqE,@object
	.size		_ZN34_INTERNAL_cf4f7936_4_k_cu_6fc0d0fb6thrust24THRUST_300001_SM_1000_NS6system6detail10sequential3seqE,(_ZN34_INTERNAL_cf4f7936_4_k_cu_6fc0d0fb6thrust24THRUST_300001_SM_1000_NS12placeholders2_9E - _ZN34_INTERNAL_cf4f7936_4_k_cu_6fc0d0fb6thrust24THRUST_300001_SM_1000_NS6system6detail10sequential3seqE)
_ZN34_INTERNAL_cf4f7936_4_k_cu_6fc0d0fb6thrust24THRUST_300001_SM_1000_NS6system6detail10sequential3seqE:
	.zero		1
	.type		_ZN34_INTERNAL_cf4f7936_4_k_cu_6fc0d0fb6thrust24THRUST_300001_SM_1000_NS12placeholders2_9E,@object
	.size		_ZN34_INTERNAL_cf4f7936_4_k_cu_6fc0d0fb6thrust24THRUST_300001_SM_1000_NS12placeholders2_9E,(_ZN34_INTERNAL_cf4f7936_4_k_cu_6fc0d0fb4cuda3std3__419piecewise_constructE - _ZN34_INTERNAL_cf4f7936_4_k_cu_6fc0d0fb6thrust24THRUST_300001_SM_1000_NS12placeholders2_9E)
_ZN34_INTERNAL_cf4f7936_4_k_cu_6fc0d0fb6thrust24THRUST_300001_SM_1000_NS12placeholders2_9E:
	.zero		1
	.type		_ZN34_INTERNAL_cf4f7936_4_k_cu_6fc0d0fb4cuda3std3__419piecewise_constructE,@object
	.size		_ZN34_INTERNAL_cf4f7936_4_k_cu_6fc0d0fb4cuda3std3__419piecewise_constructE,(_ZN34_INTERNAL_cf4f7936_4_k_cu_6fc0d0fb4cuda3std6ranges3__45__cpo5cdataE - _ZN34_INTERNAL_cf4f7936_4_k_cu_6fc0d0fb4cuda3std3__419piecewise_constructE)
_ZN34_INTERNAL_cf4f7936_4_k_cu_6fc0d0fb4cuda3std3__419piecewise_constructE:
	.zero		1
	.type		_ZN34_INTERNAL_cf4f7936_4_k_cu_6fc0d0fb4cuda3std6ranges3__45__cpo5cdataE,@object
	.size		_ZN34_INTERNAL_cf4f7936_4_k_cu_6fc0d0fb4cuda3std6ranges3__45__cpo5cdataE,(_ZN34_INTERNAL_cf4f7936_4_k_cu_6fc0d0fb6thrust24THRUST_300001_SM_1000_NS12placeholders2_1E - _ZN34_INTERNAL_cf4f7936_4_k_cu_6fc0d0fb4cuda3std6ranges3__45__cpo5cdataE)
_ZN34_INTERNAL_cf4f7936_4_k_cu_6fc0d0fb4cuda3std6ranges3__45__cpo5cdataE:
	.zero		1
	.type		_ZN34_INTERNAL_cf4f7936_4_k_cu_6fc0d0fb6thrust24THRUST_300001_SM_1000_NS12placeholders2_1E,@object
	.size		_ZN34_INTERNAL_cf4f7936_4_k_cu_6fc0d0fb6thrust24THRUST_300001_SM_1000_NS12placeholders2_1E,(_ZN34_INTERNAL_cf4f7936_4_k_cu_6fc0d0fb4cuda3std3__45__cpo3endE - _ZN34_INTERNAL_cf4f7936_4_k_cu_6fc0d0fb6thrust24THRUST_300001_SM_1000_NS12placeholders2_1E)
_ZN34_INTERNAL_cf4f7936_4_k_cu_6fc0d0fb6thrust24THRUST_300001_SM_1000_NS12placeholders2_1E:
	.zero		1
	.type		_ZN34_INTERNAL_cf4f7936_4_k_cu_6fc0d0fb4cuda3std3__45__cpo3endE,@object
	.size		_ZN34_INTERNAL_cf4f7936_4_k_cu_6fc0d0fb4cuda3std3__45__cpo3endE,(_ZN34_INTERNAL_cf4f7936_4_k_cu_6fc0d0fb4cuda3std6ranges3__45__cpo3endE - _ZN34_INTERNAL_cf4f7936_4_k_cu_6fc0d0fb4cuda3std3__45__cpo3endE)
_ZN34_INTERNAL_cf4f7936_4_k_cu_6fc0d0fb4cuda3std3__45__cpo3endE:
	.zero		1
	.type		_ZN34_INTERNAL_cf4f7936_4_k_cu_6fc0d0fb4cuda3std6ranges3__45__cpo3endE,@object
	.size		_ZN34_INTERNAL_cf4f7936_4_k_cu_6fc0d0fb4cuda3std6ranges3__45__cpo3endE,(_ZN34_INTERNAL_cf4f7936_4_k_cu_6fc0d0fb6thrust24THRUST_300001_SM_1000_NS12placeholders2_5E - _ZN34_INTERNAL_cf4f7936_4_k_cu_6fc0d0fb4cuda3std6ranges3__45__cpo3endE)
_ZN34_INTERNAL_cf4f7936_4_k_cu_6fc0d0fb4cuda3std6ranges3__45__cpo3endE:
	.zero		1
	.type		_ZN34_INTERNAL_cf4f7936_4_k_cu_6fc0d0fb6thrust24THRUST_300001_SM_1000_NS12placeholders2_5E,@object
	.size		_ZN34_INTERNAL_cf4f7936_4_k_cu_6fc0d0fb6thrust24THRUST_300001_SM_1000_NS12placeholders2_5E,(_ZN34_INTERNAL_cf4f7936_4_k_cu_6fc0d0fb4cuda3std3__45__cpo4rendE - _ZN34_INTERNAL_cf4f7936_4_k_cu_6fc0d0fb6thrust24THRUST_300001_SM_1000_NS12placeholders2_5E)
_ZN34_INTERNAL_cf4f7936_4_k_cu_6fc0d0fb6thrust24THRUST_300001_SM_1000_NS12placeholders2_5E:
	.zero		1
	.type		_ZN34_INTERNAL_cf4f7936_4_k_cu_6fc0d0fb4cuda3std3__45__cpo4rendE,@object
	.size		_ZN34_INTERNAL_cf4f7936_4_k_cu_6fc0d0fb4cuda3std3__45__cpo4rendE,(_ZN34_INTERNAL_cf4f7936_4_k_cu_6fc0d0fb4cuda3std6ranges3__45__cpo9iter_swapE - _ZN34_INTERNAL_cf4f7936_4_k_cu_6fc0d0fb4cuda3std3__45__cpo4rendE)
_ZN34_INTERNAL_cf4f7936_4_k_cu_6fc0d0fb4cuda3std3__45__cpo4rendE:
	.zero		1
	.type		_ZN34_INTERNAL_cf4f7936_4_k_cu_6fc0d0fb4cuda3std6ranges3__45__cpo9iter_swapE,@object
	.size		_ZN34_INTERNAL_cf4f7936_4_k_cu_6fc0d0fb4cuda3std6ranges3__45__cpo9iter_swapE,(_ZN34_INTERNAL_cf4f7936_4_k_cu_6fc0d0fb4cuda3std3__48unexpectE - _ZN34_INTERNAL_cf4f7936_4_k_cu_6fc0d0fb4cuda3std6ranges3__45__cpo9iter_swapE)
_ZN34_INTERNAL_cf4f7936_4_k_cu_6fc0d0fb4cuda3std6ranges3__45__cpo9iter_swapE:
	.zero		1
	.type		_ZN34_INTERNAL_cf4f7936_4_k_cu_6fc0d0fb4cuda3std3__48unexpectE,@object
	.size		_ZN34_INTERNAL_cf4f7936_4_k_cu_6fc0d0fb4cuda3std3__48unexpectE,(_ZN34_INTERNAL_cf4f7936_4_k_cu_6fc0d0fb6thrust24THRUST_300001_SM_1000_NS8cuda_cub3parE - _ZN34_INTERNAL_cf4f7936_4_k_cu_6fc0d0fb4cuda3std3__48unexpectE)
_ZN34_INTERNAL_cf4f7936_4_k_cu_6fc0d0fb4cuda3std3__48unexpectE:
	.zero		1
	.type		_ZN34_INTERNAL_cf4f7936_4_k_cu_6fc0d0fb6thrust24THRUST_300001_SM_1000_NS8cuda_cub3parE,@object
	.size		_ZN34_INTERNAL_cf4f7936_4_k_cu_6fc0d0fb6thrust24THRUST_300001_SM_1000_NS8cuda_cub3parE,(.L_29 - _ZN34_INTERNAL_cf4f7936_4_k_cu_6fc0d0fb6thrust24THRUST_300001_SM_1000_NS8cuda_cub3parE)
_ZN34_INTERNAL_cf4f7936_4_k_cu_6fc0d0fb6thrust24THRUST_300001_SM_1000_NS8cuda_cub3parE:
	.zero		1
.L_29:


//--------------------- .nv.shared._ZN6thrust24THRUST_300001_SM_1000_NS8cuda_cub4core6detail13_kernel_agentINS1_8__reduce11ReduceAgentIPN4cuda3std3__45tupleIJdlEEESC_SB_lNS1_9__extrema9arg_max_fIdl10comparatorEEEEJSC_SC_iSG_EEEvDpT0_ --------------------------
	.section	.nv.shared._ZN6thrust24THRUST_300001_SM_1000_NS8cuda_cub4core6detail13_kernel_agentINS1_8__reduce11ReduceAgentIPN4cuda3std3__45tupleIJdlEEESC_SB_lNS1_9__extrema9arg_max_fIdl10comparatorEEEEJSC_SC_iSG_EEEvDpT0_,"aw",@nobits
	.sectionflags	@""
	.align	16
	.zero		1024


//--------------------- .nv.shared._ZN6thrust24THRUST_300001_SM_1000_NS8cuda_cub4core6detail13_kernel_agentINS1_8__reduce10DrainAgentIlEEJN3cub18CUB_300001_SM_10009GridQueueIyEElEEEvDpT0_ --------------------------
	.section	.nv.shared._ZN6thrust24THRUST_300001_SM_1000_NS8cuda_cub4core6detail13_kernel_agentINS1_8__reduce10DrainAgentIlEEJN3cub18CUB_300001_SM_10009GridQueueIyEElEEEvDpT0_,"aw",@nobits
	.sectionflags	@""
	.align	16
	.zero		1024


//--------------------- .nv.shared._ZN6thrust24THRUST_300001_SM_1000_NS8cuda_cub4core6detail13_kernel_agentINS1_8__reduce11ReduceAgentINS0_12zip_iteratorIN4cuda3std3__45tupleIJNS0_10device_ptrIdEENS0_17counting_iteratorIlNS0_11use_defaultESF_SF_EEEEEEEPNSB_IJdlEEESJ_lNS1_9__extrema9arg_max_fIdl10comparatorEEEEJSI_SK_lN3cub18CUB_300001_SM_100013GridEvenShareIlEENSR_9GridQueueIyEESO_EEEvDpT0_ --------------------------
	.section	.nv.shared._ZN6thrust24THRUST_300001_SM_1000_NS8cuda_cub4core6detail13_kernel_agentINS1_8__reduce11ReduceAgentINS0_12zip_iteratorIN4cuda3std3__45tupleIJNS0_10device_ptrIdEENS0_17counting_iteratorIlNS0_11use_defaultESF_SF_EEEEEEEPNSB_IJdlEEESJ_lNS1_9__extrema9arg_max_fIdl10comparatorEEEEJSI_SK_lN3cub18CUB_300001_SM_100013GridEvenShareIlEENSR_9GridQueueIyEESO_EEEvDpT0_,"aw",@nobits
	.sectionflags	@""
	.align	16
	.zero		1024


//--------------------- .nv.shared._ZN6thrust24THRUST_300001_SM_1000_NS8cuda_cub4core6detail13_kernel_agentINS1_8__reduce11ReduceAgentINS0_12zip_iteratorIN4cuda3std3__45tupleIJNS0_10device_ptrIdEENS0_17counting_iteratorIlNS0_11use_defaultESF_SF_EEEEEEEPNSB_IJdlEEESJ_lNS1_9__extrema9arg_max_fIdl10comparatorEEEEJSI_SK_lSO_EEEvDpT0_ --------------------------
	.section	.nv.shared._ZN6thrust24THRUST_300001_SM_1000_NS8cuda_cub4core6detail13_kernel_agentINS1_8__reduce11ReduceAgentINS0_12zip_iteratorIN4cuda3std3__45tupleIJNS0_10device_ptrIdEENS0_17counting_iteratorIlNS0_11use_defaultESF_SF_EEEEEEEPNSB_IJdlEEESJ_lNS1_9__extrema9arg_max_fIdl10comparatorEEEEJSI_SK_lSO_EEEvDpT0_,"aw",@nobits
	.sectionflags	@""
	.align	16
	.zero		1024


//--------------------- .nv.shared._ZN6thrust24THRUST_300001_SM_1000_NS8cuda_cub4core6detail13_kernel_agentINS1_8__reduce11ReduceAgentIPN4cuda3std3__45tupleIJdlEEESC_SB_iNS1_9__extrema9arg_max_fIdl10comparatorEEEEJSC_SC_iSG_EEEvDpT0_ --------------------------
	.section	.nv.shared._ZN6thrust24THRUST_300001_SM_1000_NS8cuda_cub4core6detail13_kernel_agentINS1_8__reduce11ReduceAgentIPN4cuda3std3__45tupleIJdlEEESC_SB_iNS1_9__extrema9arg_max_fIdl10comparatorEEEEJSC_SC_iSG_EEEvDpT0_,"aw",@nobits
	.sectionflags	@""
	.align	16
	.zero		1024


//--------------------- .nv.shared._ZN6thrust24THRUST_300001_SM_1000_NS8cuda_cub4core6detail13_kernel_agentINS1_8__reduce10DrainAgentIiEEJN3cub18CUB_300001_SM_10009GridQueueIjEEiEEEvDpT0_ --------------------------
	.section	.nv.shared._ZN6thrust24THRUST_300001_SM_1000_NS8cuda_cub4core6detail13_kernel_agentINS1_8__reduce10DrainAgentIiEEJN3cub18CUB_300001_SM_10009GridQueueIjEEiEEEvDpT0_,"aw",@nobits
	.sectionflags	@""
	.align	16
	.zero		1024


//--------------------- .nv.shared._ZN6thrust24THRUST_300001_SM_1000_NS8cuda_cub4core6detail13_kernel_agentINS1_8__reduce11ReduceAgentINS0_12zip_iteratorIN4cuda3std3__45tupleIJNS0_10device_ptrIdEENS0_17counting_iteratorIlNS0_11use_defaultESF_SF_EEEEEEEPNSB_IJdlEEESJ_iNS1_9__extrema9arg_max_fIdl10comparatorEEEEJSI_SK_iN3cub18CUB_300001_SM_100013GridEvenShareIiEENSR_9GridQueueIjEESO_EEEvDpT0_ --------------------------
	.section	.nv.shared._ZN6thrust24THRUST_300001_SM_1000_NS8cuda_cub4core6detail13_kernel_agentINS1_8__reduce11ReduceAgentINS0_12zip_iteratorIN4cuda3std3__45tupleIJNS0_10device_ptrIdEENS0_17counting_iteratorIlNS0_11use_defaultESF_SF_EEEEEEEPNSB_IJdlEEESJ_iNS1_9__extrema9arg_max_fIdl10comparatorEEEEJSI_SK_iN3cub18CUB_300001_SM_100013GridEvenShareIiEENSR_9GridQueueIjEESO_EEEvDpT0_,"aw",@nobits
	.sectionflags	@""
	.align	16
	.zero		1024


//--------------------- .nv.shared._ZN6thrust24THRUST_300001_SM_1000_NS8cuda_cub4core6detail13_kernel_agentINS1_8__reduce11ReduceAgentINS0_12zip_iteratorIN4cuda3std3__45tupleIJNS0_10device_ptrIdEENS0_17counting_iteratorIlNS0_11use_defaultESF_SF_EEEEEEEPNSB_IJdlEEESJ_iNS1_9__extrema9arg_max_fIdl10comparatorEEEEJSI_SK_iSO_EEEvDpT0_ --------------------------
	.section	.nv.shared._ZN6thrust24THRUST_300001_SM_1000_NS8cuda_cub4core6detail13_kernel_agentINS1_8__reduce11ReduceAgentINS0_12zip_iteratorIN4cuda3std3__45tupleIJNS0_10device_ptrIdEENS0_17counting_iteratorIlNS0_11use_defaultESF_SF_EEEEEEEPNSB_IJdlEEESJ_iNS1_9__extrema9arg_max_fIdl10comparatorEEEEJSI_SK_iSO_EEEvDpT0_,"aw",@nobits
	.sectionflags	@""
	.align	16
	.zero		1024


//--------------------- .nv.shared._Z7kernelBPdS_ii --------------------------
	.section	.nv.shared._Z7kernelBPdS_ii,"aw",@nobits
	.sectionflags	@""
	.align	16
	.zero		1024


//--------------------- .nv.shared._Z7kernelAPdii --------------------------
	.section	.nv.shared._Z7kernelAPdii,"aw",@nobits
	.sectionflags	@""
	.align	16
	.zero		1024


//--------------------- .nv.shared._Z5swapBPdiii  --------------------------
	.section	.nv.shared._Z5swapBPdiii,"aw",@nobits
	.sectionflags	@""
	.align	16
	.zero		1024


//--------------------- .nv.shared._Z5swapAPdiii  --------------------------
	.section	.nv.shared._Z5swapAPdiii,"aw",@nobits
	.sectionflags	@""
	.align	16
	.zero		1024


//--------------------- .nv.constant0._ZN3cub18CUB_300001_SM_10006detail11EmptyKernelIvEEvv --------------------------
	.section	.nv.constant0._ZN3cub18CUB_300001_SM_10006detail11EmptyKernelIvEEvv,"a",@progbits
	.sectionflags	@""
	.align	4
.nv.constant0._ZN3cub18CUB_300001_SM_10006detail11EmptyKernelIvEEvv:
	.zero		896


//--------------------- .nv.constant0._ZN6thrust24THRUST_300001_SM_1000_NS8cuda_cub4core6detail13_kernel_agentINS1_8__reduce11ReduceAgentIPN4cuda3std3__45tupleIJdlEEESC_SB_lNS1_9__extrema9arg_max_fIdl10comparatorEEEEJSC_SC_iSG_EEEvDpT0_ --------------------------
	.section	.nv.constant0._ZN6thrust24THRUST_300001_SM_1000_NS8cuda_cub4core6detail13_kernel_agentINS1_8__reduce11ReduceAgentIPN4cuda3std3__45tupleIJdlEEESC_SB_lNS1_9__extrema9arg_max_fIdl10comparatorEEEEJSC_SC_iSG_EEEvDpT0_,"a",@progbits
	.sectionflags	@""
	.align	4
.nv.constant0._ZN6thrust24THRUST_300001_SM_1000_NS8cuda_cub4core6detail13_kernel_agentINS1_8__reduce11ReduceAgentIPN4cuda3std3__45tupleIJdlEEESC_SB_lNS1_9__extrema9arg_max_fIdl10comparatorEEEEJSC_SC_iSG_EEEvDpT0_:
	.zero		917


//--------------------- .nv.constant0._ZN6thrust24THRUST_300001_SM_1000_NS8cuda_cub4core6detail13_kernel_agentINS1_8__reduce10DrainAgentIlEEJN3cub18CUB_300001_SM_10009GridQueueIyEElEEEvDpT0_ --------------------------
	.section	.nv.constant0._ZN6thrust24THRUST_300001_SM_1000_NS8cuda_cub4core6detail13_kernel_agentINS1_8__reduce10DrainAgentIlEEJN3cub18CUB_300001_SM_10009GridQueueIyEElEEEvDpT0_,"a",@progbits
	.sectionflags	@""
	.align	4
.nv.constant0._ZN6thrust24THRUST_300001_SM_1000_NS8cuda_cub4core6detail13_kernel_agentINS1_8__reduce10DrainAgentIlEEJN3cub18CUB_300001_SM_10009GridQueueIyEElEEEvDpT0_:
	.zero		912


//--------------------- .nv.constant0._ZN6thrust24THRUST_300001_SM_1000_NS8cuda_cub4core6detail13_kernel_agentINS1_8__reduce11ReduceAgentINS0_12zip_iteratorIN4cuda3std3__45tupleIJNS0_10device_ptrIdEENS0_17counting_iteratorIlNS0_11use_defaultESF_SF_EEEEEEEPNSB_IJdlEEESJ_lNS1_9__extrema9arg_max_fIdl10comparatorEEEEJSI_SK_lN3cub18CUB_300001_SM_100013GridEvenShareIlEENSR_9GridQueueIyEESO_EEEvDpT0_ --------------------------
	.section	.nv.constant0._ZN6thrust24THRUST_300001_SM_1000_NS8cuda_cub4core6detail13_kernel_agentINS1_8__reduce11ReduceAgentINS0_12zip_iteratorIN4cuda3std3__45tupleIJNS0_10device_ptrIdEENS0_17counting_iteratorIlNS0_11use_defaultESF_SF_EEEEEEEPNSB_IJdlEEESJ_lNS1_9__extrema9arg_max_fIdl10comparatorEEEEJSI_SK_lN3cub18CUB_300001_SM_100013GridEvenShareIlEENSR_9GridQueueIyEESO_EEEvDpT0_,"a",@progbits
	.sectionflags	@""
	.align	4
.nv.constant0._ZN6thrust24THRUST_300001_SM_1000_NS8cuda_cub4core6detail13_kernel_agentINS1_8__reduce11ReduceAgentINS0_12zip_iteratorIN4cuda3std3__45tupleIJNS0_10device_ptrIdEENS0_17counting_iteratorIlNS0_11use_defaultESF_SF_EEEEEEEPNSB_IJdlEEESJ_lNS1_9__extrema9arg_max_fIdl10comparatorEEEEJSI_SK_lN3cub18CUB_300001_SM_100013GridEvenShareIlEENSR_9GridQueueIyEESO_EEEvDpT0_:
	.zero		1009


//--------------------- .nv.constant0._ZN6thrust24THRUST_300001_SM_1000_NS8cuda_cub4core6detail13_kernel_agentINS1_8__reduce11ReduceAgentINS0_12zip_iteratorIN4cuda3std3__45tupleIJNS0_10device_ptrIdEENS0_17counting_iteratorIlNS0_11use_defaultESF_SF_EEEEEEEPNSB_IJdlEEESJ_lNS1_9__extrema9arg_max_fIdl10comparatorEEEEJSI_SK_lSO_EEEvDpT0_ --------------------------
	.section	.nv.constant0._ZN6thrust24THRUST_300001_SM_1000_NS8cuda_cub4core6detail13_kernel_agentINS1_8__reduce11ReduceAgentINS0_12zip_iteratorIN4cuda3std3__45tupleIJNS0_10device_ptrIdEENS0_17counting_iteratorIlNS0_11use_defaultESF_SF_EEEEEEEPNSB_IJdlEEESJ_lNS1_9__extrema9arg_max_fIdl10comparatorEEEEJSI_SK_lSO_EEEvDpT0_,"a",@progbits
	.sectionflags	@""
	.align	4
.nv.constant0._ZN6thrust24THRUST_300001_SM_1000_NS8cuda_cub4core6detail13_kernel_agentINS1_8__reduce11ReduceAgentINS0_12zip_iteratorIN4cuda3std3__45tupleIJNS0_10device_ptrIdEENS0_17counting_iteratorIlNS0_11use_defaultESF_SF_EEEEEEEPNSB_IJdlEEESJ_lNS1_9__extrema9arg_max_fIdl10comparatorEEEEJSI_SK_lSO_EEEvDpT0_:
	.zero		929


//--------------------- .nv.constant0._ZN6thrust24THRUST_300001_SM_1000_NS8cuda_cub4core6detail13_kernel_agentINS1_8__reduce11ReduceAgentIPN4cuda3std3__45tupleIJdlEEESC_SB_iNS1_9__extrema9arg_max_fIdl10comparatorEEEEJSC_SC_iSG_EEEvDpT0_ --------------------------
	.section	.nv.constant0._ZN6thrust24THRUST_300001_SM_1000_NS8cuda_cub4core6detail13_kernel_agentINS1_8__reduce11ReduceAgentIPN4cuda3std3__45tupleIJdlEEESC_SB_iNS1_9__extrema9arg_max_fIdl10comparatorEEEEJSC_SC_iSG_EEEvDpT0_,"a",@progbits
	.sectionflags	@""
	.align	4
.nv.constant0._ZN6thrust24THRUST_300001_SM_1000_NS8cuda_cub4core6detail13_kernel_agentINS1_8__reduce11ReduceAgentIPN4cuda3std3__45tupleIJdlEEESC_SB_iNS1_9__extrema9arg_max_fIdl10comparatorEEEEJSC_SC_iSG_EEEvDpT0_:
	.zero		917


//--------------------- .nv.constant0._ZN6thrust24THRUST_300001_SM_1000_NS8cuda_cub4core6detail13_kernel_agentINS1_8__reduce10DrainAgentIiEEJN3cub18CUB_300001_SM_10009GridQueueIjEEiEEEvDpT0_ --------------------------
	.section	.nv.constant0._ZN6thrust24THRUST_300001_SM_1000_NS8cuda_cub4core6detail13_kernel_agentINS1_8__reduce10DrainAgentIiEEJN3cub18CUB_300001_SM_10009GridQueueIjEEiEEEvDpT0_,"a",@progbits
	.sectionflags	@""
	.align	4
.nv.constant0._ZN6thrust24THRUST_300001_SM_1000_NS8cuda_cub4core6detail13_kernel_agentINS1_8__reduce10DrainAgentIiEEJN3cub18CUB_300001_SM_10009GridQueueIjEEiEEEvDpT0_:
	.zero		908


//--------------------- .nv.constant0._ZN6thrust24THRUST_300001_SM_1000_NS8cuda_cub4core6detail13_kernel_agentINS1_8__reduce11ReduceAgentINS0_12zip_iteratorIN4cuda3std3__45tupleIJNS0_10device_ptrIdEENS0_17counting_iteratorIlNS0_11use_defaultESF_SF_EEEEEEEPNSB_IJdlEEESJ_iNS1_9__extrema9arg_max_fIdl10comparatorEEEEJSI_SK_iN3cub18CUB_300001_SM_100013GridEvenShareIiEENSR_9GridQueueIjEESO_EEEvDpT0_ --------------------------
	.section	.nv.constant0._ZN6thrust24THRUST_300001_SM_1000_NS8cuda_cub4core6detail13_kernel_agentINS1_8__reduce11ReduceAgentINS0_12zip_iteratorIN4cuda3std3__45tupleIJNS0_10device_ptrIdEENS0_17counting_iteratorIlNS0_11use_defaultESF_SF_EEEEEEEPNSB_IJdlEEESJ_iNS1_9__extrema9arg_max_fIdl10comparatorEEEEJSI_SK_iN3cub18CUB_300001_SM_100013GridEvenShareIiEENSR_9GridQueueIjEESO_EEEvDpT0_,"a",@progbits
	.sectionflags	@""
	.align	4
.nv.constant0._ZN6thrust24THRUST_300001_SM_1000_NS8cuda_cub4core6detail13_kernel_agentINS1_8__reduce11ReduceAgentINS0_12zip_iteratorIN4cuda3std3__45tupleIJNS0_10device_ptrIdEENS0_17counting_iteratorIlNS0_11use_defaultESF_SF_EEEEEEEPNSB_IJdlEEESJ_iNS1_9__extrema9arg_max_fIdl10comparatorEEEEJSI_SK_iN3cub18CUB_300001_SM_100013GridEvenShareIiEENSR_9GridQueueIjEESO_EEEvDpT0_:
	.zero		977


//--------------------- .nv.constant0._ZN6thrust24THRUST_300001_SM_1000_NS8cuda_cub4core6detail13_kernel_agentINS1_8__reduce11ReduceAgentINS0_12zip_iteratorIN4cuda3std3__45tupleIJNS0_10device_ptrIdEENS0_17counting_iteratorIlNS0_11use_defaultESF_SF_EEEEEEEPNSB_IJdlEEESJ_iNS1_9__extrema9arg_max_fIdl10comparatorEEEEJSI_SK_iSO_EEEvDpT0_ --------------------------
	.section	.nv.constant0._ZN6thrust24THRUST_300001_SM_1000_NS8cuda_cub4core6detail13_kernel_agentINS1_8__reduce11ReduceAgentINS0_12zip_iteratorIN4cuda3std3__45tupleIJNS0_10device_ptrIdEENS0_17counting_iteratorIlNS0_11use_defaultESF_SF_EEEEEEEPNSB_IJdlEEESJ_iNS1_9__extrema9arg_max_fIdl10comparatorEEEEJSI_SK_iSO_EEEvDpT0_,"a",@progbits
	.sectionflags	@""
	.align	4
.nv.constant0._ZN6thrust24THRUST_300001_SM_1000_NS8cuda_cub4core6detail13_kernel_agentINS1_8__reduce11ReduceAgentINS0_12zip_iteratorIN4cuda3std3__45tupleIJNS0_10device_ptrIdEENS0_17counting_iteratorIlNS0_11use_defaultESF_SF_EEEEEEEPNSB_IJdlEEESJ_iNS1_9__extrema9arg_max_fIdl10comparatorEEEEJSI_SK_iSO_EEEvDpT0_:
	.zero		925


//--------------------- .nv.constant0._Z7kernelBPdS_ii --------------------------
	.section	.nv.constant0._Z7kernelBPdS_ii,"a",@progbits
	.sectionflags	@""
	.align	4
.nv.constant0._Z7kernelBPdS_ii:
	.zero		920


//--------------------- .nv.constant0._Z7kernelAPdii --------------------------
	.section	.nv.constant0._Z7kernelAPdii,"a",@progbits
	.sectionflags	@""
	.align	4
.nv.constant0._Z7kernelAPdii:
	.zero		912


//--------------------- .nv.constant0._Z5swapBPdiii --------------------------
	.section	.nv.constant0._Z5swapBPdiii,"a",@progbits
	.sectionflags	@""
	.align	4
.nv.constant0._Z5swapBPdiii:
	.zero		916


//--------------------- .nv.constant0._Z5swapAPdiii --------------------------
	.section	.nv.constant0._Z5swapAPdiii,"a",@progbits
	.sectionflags	@""
	.align	4
.nv.constant0._Z5swapAPdiii:
	.zero		916


//--------------------- SYMBOLS --------------------------

	.type		.nv.reservedSmem.offset0,@object
	.size		.nv.reservedSmem.offset0,0x4
	.type		.nv.reservedSmem.cap,@object
	.size		.nv.reservedSmem.cap,0x4
